def matmul_kernel(
    a_ptr,
    b_ptr,
    c_ptr,
    M,
    N,
    K,
    stride_am,
    stride_ak,
    stride_bk,
    stride_bn,
    stride_cm,
    stride_cn,
    BLOCK_M: tl.constexpr,
    BLOCK_N: tl.constexpr,
    BLOCK_K: tl.constexpr,
    GROUP_M: tl.constexpr,
):
    pid = tl.program_id(axis=0)
    num_pid_m = tl.cdiv(M, BLOCK_M)
    num_pid_n = tl.cdiv(N, BLOCK_N)
    num_pid_in_group = GROUP_M * num_pid_n
    group_id = pid // num_pid_in_group
    first_pid_m = group_id * GROUP_M
    group_size_m = min(num_pid_m - first_pid_m, GROUP_M)
    pid_m = first_pid_m + ((pid % num_pid_in_group) % group_size_m)
    pid_n = (pid % num_pid_in_group) // group_size_m

    offs_am = (pid_m * BLOCK_M + tl.arange(0, BLOCK_M)) % M
    offs_bn = (pid_n * BLOCK_N + tl.arange(0, BLOCK_N)) % N
    offs_k = tl.arange(0, BLOCK_K)
    a_ptrs = a_ptr + offs_am[:, None] * stride_am + offs_k[None, :] * stride_ak
    b_ptrs = b_ptr + offs_k[:, None] * stride_bk + offs_bn[None, :] * stride_bn

    acc = tl.zeros((BLOCK_M, BLOCK_N), dtype=tl.float32)
    for kk in range(0, tl.cdiv(K, BLOCK_K)):
        a = tl.load(a_ptrs, mask=offs_k[None, :] < K - kk * BLOCK_K, other=0.0)
        b = tl.load(b_ptrs, mask=offs_k[:, None] < K - kk * BLOCK_K, other=0.0)
        acc = tl.dot(a, b, acc)
        a_ptrs += BLOCK_K * stride_ak
        b_ptrs += BLOCK_K * stride_bk

    c = acc.to(c_ptr.dtype.element_ty)
    offs_cm = pid_m * BLOCK_M + tl.arange(0, BLOCK_M)
    offs_cn = pid_n * BLOCK_N + tl.arange(0, BLOCK_N)
    c_ptrs = c_ptr + offs_cm[:, None] * stride_cm + offs_cn[None, :] * stride_cn
    mask = (offs_cm[:, None] < M) & (offs_cn[None, :] < N)
    tl.store(c_ptrs, c, mask=mask)

# config = {"BLOCK_K": 64, "BLOCK_M": 64, "BLOCK_N": 512, "GROUP_M": 8, "arch": "sm_90", "dtype": "fp8e5m2", "num_ctas": 1, "num_stages": 3, "num_warps": 2}
# arch = sm_90


// ===== COMPILED SASS (sm_90a) =====

	.target	sm_90a

	.elftype	@"ET_EXEC"


//--------------------- .note.nv.tkinfo           --------------------------
	.section	.note.nv.tkinfo,"",@"SHT_NOTE"
	.sectionflags	@"SHF_NOTE_NV_TKINFO"
	.tkinfo
        /*0018*/ 	.word	0x00000002
        /*0030*/ 	.string	""
        /*0030*/ 	.string	"ptxas"
        /*0030*/ 	.string	"Cuda compilation tools, release 13.0, V13.0.88"
        /*0030*/ 	.string	"Build cuda_13.0.r13.0/compiler.36424714_0"
        /*0030*/ 	.string	"-v  -suppress-debug-info  -lineinfo  -arch sm_90a "



//--------------------- .note.nv.cuinfo           --------------------------
	.section	.note.nv.cuinfo,"",@"SHT_NOTE"
	.sectionflags	@"SHF_NOTE_NV_CUINFO"
        /*0018*/ 	.short	0x0002
        /*001a*/ 	.short	0x005a
        /*001c*/ 	.short	0x0082
	.zero		2


//--------------------- .nv.info                  --------------------------
	.section	.nv.info,"",@"SHT_CUDA_INFO"
	.align	4


	//----- nvinfo : EIATTR_REGCOUNT
	.align		4
        /*0000*/ 	.byte	0x04, 0x2f
        /*0002*/ 	.short	(.L_1 - .L_0)
	.align		4
.L_0:
        /*0004*/ 	.word	index@(matmul_kernel)
        /*0008*/ 	.word	0x00000020


	//----- nvinfo : EIATTR_FRAME_SIZE
	.align		4
.L_1:
        /*000c*/ 	.byte	0x04, 0x11
        /*000e*/ 	.short	(.L_3 - .L_2)
	.align		4
.L_2:
        /*0010*/ 	.word	index@(matmul_kernel)
        /*0014*/ 	.word	0x00004fe0


	//----- nvinfo : EIATTR_MIN_STACK_SIZE
	.align		4
.L_3:
        /*0018*/ 	.byte	0x04, 0x12
        /*001a*/ 	.short	(.L_5 - .L_4)
	.align		4
.L_4:
        /*001c*/ 	.word	index@(matmul_kernel)
        /*0020*/ 	.word	0x00004fe0
.L_5:


//--------------------- .nv.compat                --------------------------
	.section	.nv.compat,"",@"SHT_CUDA_COMPAT_INFO"
	.align	4
        /*0000*/ 	.byte	0x02, 0x09, 0x01, 0x00, 0x02, 0x02, 0x02, 0x00, 0x02, 0x05, 0x05, 0x00, 0x03, 0x07, 0x01, 0x01
        /*0010*/ 	.byte	0x02, 0x03, 0x00, 0x00, 0x02, 0x06, 0x01, 0x00, 0x04, 0x0b, 0x08, 0x00, 0x00, 0x00, 0x00, 0x00
        /*0020*/ 	.byte	0x00, 0x00, 0x00, 0x00


//--------------------- .nv.info.matmul_kernel    --------------------------
	.section	.nv.info.matmul_kernel,"",@"SHT_CUDA_INFO"
	.sectionflags	@""
	.align	4


	//----- nvinfo : EIATTR_CUDA_API_VERSION
	.align		4
        /*0000*/ 	.byte	0x04, 0x37
        /*0002*/ 	.short	(.L_7 - .L_6)
.L_6:
        /*0004*/ 	.word	0x00000082


	//----- nvinfo : EIATTR_KPARAM_INFO
	.align		4
.L_7:
        /*0008*/ 	.byte	0x04, 0x17
        /*000a*/ 	.short	(.L_9 - .L_8)
.L_8:
        /*000c*/ 	.word	0x00000000
        /*0010*/ 	.short	0x000d
        /*0012*/ 	.short	0x0048
        /*0014*/ 	.byte	0x00, 0xf4, 0x21, 0x00


	//----- nvinfo : EIATTR_KPARAM_INFO
	.align		4
.L_9:
        /*0018*/ 	.byte	0x04, 0x17
        /*001a*/ 	.short	(.L_11 - .L_10)
.L_10:
        /*001c*/ 	.word	0x00000000
        /*0020*/ 	.short	0x000c
        /*0022*/ 	.short	0x0040
        /*0024*/ 	.byte	0x00, 0xf4, 0x21, 0x00


	//----- nvinfo : EIATTR_KPARAM_INFO
	.align		4
.L_11:
        /*0028*/ 	.byte	0x04, 0x17
        /*002a*/ 	.short	(.L_13 - .L_12)
.L_12:
        /*002c*/ 	.word	0x00000000
        /*0030*/ 	.short	0x000b
        /*0032*/ 	.short	0x0038
        /*0034*/ 	.byte	0x00, 0xf0, 0x11, 0x00


	//----- nvinfo : EIATTR_KPARAM_INFO
	.align		4
.L_13:
        /*0038*/ 	.byte	0x04, 0x17
        /*003a*/ 	.short	(.L_15 - .L_14)
.L_14:
        /*003c*/ 	.word	0x00000000
        /*0040*/ 	.short	0x000a
        /*0042*/ 	.short	0x0034
        /*0044*/ 	.byte	0x00, 0xf0, 0x11, 0x00


	//----- nvinfo : EIATTR_KPARAM_INFO
	.align		4
.L_15:
        /*0048*/ 	.byte	0x04, 0x17
        /*004a*/ 	.short	(.L_17 - .L_16)
.L_16:
        /*004c*/ 	.word	0x00000000
        /*0050*/ 	.short	0x0009
        /*0052*/ 	.short	0x0030
        /*0054*/ 	.byte	0x00, 0xf0, 0x11, 0x00


	//----- nvinfo : EIATTR_KPARAM_INFO
	.align		4
.L_17:
        /*0058*/ 	.byte	0x04, 0x17
        /*005a*/ 	.short	(.L_19 - .L_18)
.L_18:
        /*005c*/ 	.word	0x00000000
        /*0060*/ 	.short	0x0008
        /*0062*/ 	.short	0x002c
        /*0064*/ 	.byte	0x00, 0xf0, 0x11, 0x00


	//----- nvinfo : EIATTR_KPARAM_INFO
	.align		4
.L_19:
        /*0068*/ 	.byte	0x04, 0x17
        /*006a*/ 	.short	(.L_21 - .L_20)
.L_20:
        /*006c*/ 	.word	0x00000000
        /*0070*/ 	.short	0x0007
        /*0072*/ 	.short	0x0028
        /*0074*/ 	.byte	0x00, 0xf0, 0x11, 0x00


	//----- nvinfo : EIATTR_KPARAM_INFO
	.align		4
.L_21:
        /*0078*/ 	.byte	0x04, 0x17
        /*007a*/ 	.short	(.L_23 - .L_22)
.L_22:
        /*007c*/ 	.word	0x00000000
        /*0080*/ 	.short	0x0006
        /*0082*/ 	.short	0x0024
        /*0084*/ 	.byte	0x00, 0xf0, 0x11, 0x00


	//----- nvinfo : EIATTR_KPARAM_INFO
	.align		4
.L_23:
        /*0088*/ 	.byte	0x04, 0x17
        /*008a*/ 	.short	(.L_25 - .L_24)
.L_24:
        /*008c*/ 	.word	0x00000000
        /*0090*/ 	.short	0x0005
        /*0092*/ 	.short	0x0020
        /*0094*/ 	.byte	0x00, 0xf0, 0x11, 0x00


	//----- nvinfo : EIATTR_KPARAM_INFO
	.align		4
.L_25:
        /*0098*/ 	.byte	0x04, 0x17
        /*009a*/ 	.short	(.L_27 - .L_26)
.L_26:
        /*009c*/ 	.word	0x00000000
        /*00a0*/ 	.short	0x0004
        /*00a2*/ 	.short	0x001c
        /*00a4*/ 	.byte	0x00, 0xf0, 0x11, 0x00


	//----- nvinfo : EIATTR_KPARAM_INFO
	.align		4
.L_27:
        /*00a8*/ 	.byte	0x04, 0x17
        /*00aa*/ 	.short	(.L_29 - .L_28)
.L_28:
        /*00ac*/ 	.word	0x00000000
        /*00b0*/ 	.short	0x0003
        /*00b2*/ 	.short	0x0018
        /*00b4*/ 	.byte	0x00, 0xf0, 0x11, 0x00


	//----- nvinfo : EIATTR_KPARAM_INFO
	.align		4
.L_29:
        /*00b8*/ 	.byte	0x04, 0x17
        /*00ba*/ 	.short	(.L_31 - .L_30)
.L_30:
        /*00bc*/ 	.word	0x00000000
        /*00c0*/ 	.short	0x0002
        /*00c2*/ 	.short	0x0010
        /*00c4*/ 	.byte	0x00, 0xf4, 0x21, 0x00


	//----- nvinfo : EIATTR_KPARAM_INFO
	.align		4
.L_31:
        /*00c8*/ 	.byte	0x04, 0x17
        /*00ca*/ 	.short	(.L_33 - .L_32)
.L_32:
        /*00cc*/ 	.word	0x00000000
        /*00d0*/ 	.short	0x0001
        /*00d2*/ 	.short	0x0008
        /*00d4*/ 	.byte	0x00, 0xf4, 0x21, 0x00


	//----- nvinfo : EIATTR_KPARAM_INFO
	.align		4
.L_33:
        /*00d8*/ 	.byte	0x04, 0x17
        /*00da*/ 	.short	(.L_35 - .L_34)
.L_34:
        /*00dc*/ 	.word	0x00000000
        /*00e0*/ 	.short	0x0000
        /*00e2*/ 	.short	0x0000
        /*00e4*/ 	.byte	0x00, 0xf4, 0x21, 0x00


	//----- nvinfo : EIATTR_SPARSE_MMA_MASK
	.align		4
.L_35:
        /*00e8*/ 	.byte	0x03, 0x50
        /*00ea*/ 	.short	0x0000


	//----- nvinfo : EIATTR_MAXREG_COUNT
	.align		4
        /*00ec*/ 	.byte	0x03, 0x1b
        /*00ee*/ 	.short	0x00ff


	//----- nvinfo : EIATTR_NUM_BARRIERS
	.align		4
        /*00f0*/ 	.byte	0x02, 0x4c
        /*00f2*/ 	.byte	0x01
	.zero		1


	//----- nvinfo : EIATTR_ANNOTATIONS
	.align		4
        /*00f4*/ 	.byte	0x04, 0x55
        /*00f6*/ 	.short	(.L_37 - .L_36)


	//   ....[0]....
.L_36:
        /*00f8*/ 	.word	0x00000001
        /*00fc*/ 	.byte	0x40, 0x05, 0x00, 0x00, 0x01, 0x00, 0x00, 0x00, 0x70, 0x05, 0x00, 0x00, 0x01, 0x00, 0x00, 0x00
        /* <DEDUP_REMOVED lines=3304> */
        /*cf8c*/ 	.byte	0x70, 0x9f, 0x03, 0x00


	//----- nvinfo : EIATTR_MERCURY_ISA_VERSION
	.align		4
.L_37:
        /*cf90*/ 	.byte	0x03, 0x5f
        /*cf92*/ 	.short	0x0101


	//----- nvinfo : EIATTR_EXIT_INSTR_OFFSETS
	.align		4
        /*cf94*/ 	.byte	0x04, 0x1c
        /*cf96*/ 	.short	(.L_39 - .L_38)


	//   ....[0]....
.L_38:
        /*cf98*/ 	.word	0x000afdb0


	//   ....[1]....
        /*cf9c*/ 	.word	0x000afde0


	//----- nvinfo : EIATTR_REQNTID
	.align		4
.L_39:
        /*cfa0*/ 	.byte	0x04, 0x10
        /*cfa2*/ 	.short	(.L_41 - .L_40)
.L_40:
        /*cfa4*/ 	.word	0x00000040
        /*cfa8*/ 	.word	0x00000001
        /*cfac*/ 	.word	0x00000001


	//----- nvinfo : EIATTR_CBANK_PARAM_SIZE
	.align		4
.L_41:
        /*cfb0*/ 	.byte	0x03, 0x19
        /*cfb2*/ 	.short	0x0050


	//----- nvinfo : EIATTR_PARAM_CBANK
	.align		4
        /*cfb4*/ 	.byte	0x04, 0x0a
        /*cfb6*/ 	.short	(.L_43 - .L_42)
	.align		4
.L_42:
        /*cfb8*/ 	.word	index@(.nv.constant0.matmul_kernel)
        /*cfbc*/ 	.short	0x0210
        /*cfbe*/ 	.short	0x0050


	//----- nvinfo : EIATTR_SW_WAR
	.align		4
.L_43:
        /*cfc0*/ 	.byte	0x04, 0x36
        /*cfc2*/ 	.short	(.L_45 - .L_44)
.L_44:
        /*cfc4*/ 	.word	0x00000008
.L_45:


//--------------------- .nv.callgraph             --------------------------
	.section	.nv.callgraph,"",@"SHT_CUDA_CALLGRAPH"
	.align	4
	.sectionentsize	8
	.align		4
        /*0000*/ 	.word	0x00000000
	.align		4
        /*0004*/ 	.word	0xffffffff
	.align		4
        /*0008*/ 	.word	0x00000000
	.align		4
        /*000c*/ 	.word	0xfffffffe
	.align		4
        /*0010*/ 	.word	0x00000000
	.align		4
        /*0014*/ 	.word	0xfffffffd
	.align		4
        /*0018*/ 	.word	0x00000000
	.align		4
        /*001c*/ 	.word	0xfffffffc


//--------------------- .text.matmul_kernel       --------------------------
	.section	.text.matmul_kernel,"ax",@progbits
	.align	128
        .global         matmul_kernel
        .type           matmul_kernel,@function
        .size           matmul_kernel,(.L_x_4 - matmul_kernel)
        .other          matmul_kernel,@"STO_CUDA_ENTRY STV_DEFAULT"
matmul_kernel:
.text.matmul_kernel:
[----:B------:R-:W0:Y:S08]  /*0000*/  LDC R1, c[0x0][0x28] ;  /* 0x00000a00ff017b82 */ /* 0x000e300000000800 */
[----:B------:R-:W1:Y:S01]  /*0010*/  LDC.64 R2, c[0x0][0x228] ;  /* 0x00008a00ff027b82 */ /* 0x000e620000000a00 */
[----:B0-----:R-:W-:Y:S01]  /*0020*/  VIADD R1, R1, 0xffffb020 ;  /* 0xffffb02001017836 */ /* 0x001fe20000000000 */
[----:B------:R-:W0:Y:S01]  /*0030*/  S2R R29, SR_TID.X ;  /* 0x00000000001d7919 */ /* 0x000e220000002100 */
[----:B------:R-:W-:Y:S01]  /*0040*/  UMOV UR4, 0x400 ;  /* 0x0000040000047882 */ /* 0x000fe20000000000 */
[----:B------:R-:W-:-:S04]  /*0050*/  ULDC.64 UR32, c[0x0][0x208] ;  /* 0x0000820000207ab9 */ /* 0x000fc80000000a00 */
[----:B------:R-:W2:Y:S01]  /*0060*/  S2UR UR5, SR_CgaCtaId ;  /* 0x00000000000579c3 */ /* 0x000ea20000008800 */
[----:B-1----:R-:W-:-:S05]  /*0070*/  VIADD R0, R3, 0x1ff ;  /* 0x000001ff03007836 */ /* 0x002fca0000000000 */
[----:B------:R-:W-:Y:S01]  /*0080*/  SHF.R.S32.HI R5, RZ, 0x1f, R0 ;  /* 0x0000001fff057819 */ /* 0x000fe20000011400 */
[----:B--2---:R-:W-:-:S03]  /*0090*/  ULEA UR4, UR5, UR4, 0x18 ;  /* 0x0000000405047291 */ /* 0x004fc6000f8ec03f */
[----:B------:R-:W-:Y:S02]  /*00a0*/  LEA.HI R5, R5, R0, RZ, 0x9 ;  /* 0x0000000005057211 */ /* 0x000fe400078f48ff */
[----:B0-----:R-:W-:Y:S02]  /*00b0*/  LOP3.LUT R16, R29, 0x3f, RZ, 0xc0, !PT ;  /* 0x0000003f1d107812 */ /* 0x001fe400078ec0ff */
[----:B------:R-:W-:Y:S02]  /*00c0*/  SHF.R.S32.HI R0, RZ, 0x9, R5 ;  /* 0x00000009ff007819 */ /* 0x000fe40000011405 */
[----:B------:R-:W0:Y:S03]  /*00d0*/  S2R R5, SR_CTAID.X ;  /* 0x0000000000057919 */ /* 0x000e260000002500 */
[----:B------:R-:W-:-:S05]  /*00e0*/  IMAD.SHL.U32 R0, R0, 0x8, RZ ;  /* 0x0000000800007824 */ /* 0x000fca00078e00ff */
[-C--:B------:R-:W-:Y:S02]  /*00f0*/  IABS R9, R0.reuse ;  /* 0x0000000000097213 */ /* 0x080fe40000000000 */
[----:B------:R-:W-:Y:S02]  /*0100*/  IABS R12, R0 ;  /* 0x00000000000c7213 */ /* 0x000fe40000000000 */
[----:B------:R-:W1:Y:S08]  /*0110*/  I2F.RP R4, R9 ;  /* 0x0000000900047306 */ /* 0x000e700000209400 */
[----:B-1----:R-:W1:Y:S01]  /*0120*/  MUFU.RCP R4, R4 ;  /* 0x0000000400047308 */ /* 0x002e620000001000 */
[----:B0-----:R-:W-:Y:S01]  /*0130*/  IABS R10, R5 ;  /* 0x00000005000a7213 */ /* 0x001fe20000000000 */
[----:B-1----:R-:W-:-:S02]  /*0140*/  VIADD R6, R4, 0xffffffe ;  /* 0x0ffffffe04067836 */ /* 0x002fc40000000000 */
[----:B------:R-:W-:-:S04]  /*0150*/  IMAD.MOV R4, RZ, RZ, -R12 ;  /* 0x000000ffff047224 */ /* 0x000fc800078e0a0c */
[----:B------:R0:W1:Y:S02]  /*0160*/  F2I.FTZ.U32.TRUNC.NTZ R7, R6 ;  /* 0x0000000600077305 */ /* 0x000064000021f000 */
[----:B0-----:R-:W-:Y:S02]  /*0170*/  IMAD.MOV.U32 R6, RZ, RZ, RZ ;  /* 0x000000ffff067224 */ /* 0x001fe400078e00ff */
[----:B-1----:R-:W-:-:S04]  /*0180*/  IMAD.MOV R8, RZ, RZ, -R7 ;  /* 0x000000ffff087224 */ /* 0x002fc800078e0a07 */
[----:B------:R-:W-:Y:S02]  /*0190*/  IMAD R11, R8, R9, RZ ;  /* 0x00000009080b7224 */ /* 0x000fe400078e02ff */
[----:B------:R-:W-:Y:S02]  /*01a0*/  IMAD.MOV.U32 R8, RZ, RZ, R10 ;  /* 0x000000ffff087224 */ /* 0x000fe400078e000a */
[----:B------:R-:W-:-:S06]  /*01b0*/  IMAD.HI.U32 R7, R7, R11, R6 ;  /* 0x0000000b07077227 */ /* 0x000fcc00078e0006 */
[----:B------:R-:W-:-:S04]  /*01c0*/  IMAD.HI.U32 R7, R7, R8, RZ ;  /* 0x0000000807077227 */ /* 0x000fc800078e00ff */
[----:B------:R-:W-:-:S05]  /*01d0*/  IMAD R4, R7, R4, R8 ;  /* 0x0000000407047224 */ /* 0x000fca00078e0208 */
[----:B------:R-:W-:-:S13]  /*01e0*/  ISETP.GT.U32.AND P1, PT, R9, R4, PT ;  /* 0x000000040900720c */ /* 0x000fda0003f24070 */
[----:B------:R-:W-:Y:S02]  /*01f0*/  @!P1 IMAD.IADD R4, R4, 0x1, -R9 ;  /* 0x0000000104049824 */ /* 0x000fe400078e0a09 */
[----:B------:R-:W-:Y:S01]  /*0200*/  @!P1 VIADD R7, R7, 0x1 ;  /* 0x0000000107079836 */ /* 0x000fe20000000000 */
[----:B------:R-:W-:Y:S02]  /*0210*/  ISETP.NE.AND P1, PT, R0, RZ, PT ;  /* 0x000000ff0000720c */ /* 0x000fe40003f25270 */
[----:B------:R-:W-:Y:S02]  /*0220*/  ISETP.GE.U32.AND P0, PT, R4, R9, PT ;  /* 0x000000090400720c */ /* 0x000fe40003f06070 */
[----:B------:R-:W-:-:S04]  /*0230*/  LOP3.LUT R4, R5, R0, RZ, 0x3c, !PT ;  /* 0x0000000005047212 */ /* 0x000fc800078e3cff */
[----:B------:R-:W-:Y:S01]  /*0240*/  ISETP.GE.AND P2, PT, R4, RZ, PT ;  /* 0x000000ff0400720c */ /* 0x000fe20003f46270 */
[----:B------:R-:W-:-:S06]  /*0250*/  VIADD R4, R2, 0x3f ;  /* 0x0000003f02047836 */ /* 0x000fcc0000000000 */
[----:B------:R-:W-:-:S04]  /*0260*/  @P0 VIADD R7, R7, 0x1 ;  /* 0x0000000107070836 */ /* 0x000fc80000000000 */
[----:B------:R-:W-:Y:S01]  /*0270*/  IMAD.MOV.U32 R6, RZ, RZ, R7 ;  /* 0x000000ffff067224 */ /* 0x000fe200078e0007 */
[----:B------:R-:W-:-:S03]  /*0280*/  SHF.R.S32.HI R7, RZ, 0x1f, R4 ;  /* 0x0000001fff077819 */ /* 0x000fc60000011404 */
[----:B------:R-:W-:Y:S01]  /*0290*/  @!P2 IMAD.MOV R6, RZ, RZ, -R6 ;  /* 0x000000ffff06a224 */ /* 0x000fe200078e0a06 */
[----:B------:R-:W-:Y:S02]  /*02a0*/  @!P1 LOP3.LUT R6, RZ, R0, RZ, 0x33, !PT ;  /* 0x00000000ff069212 */ /* 0x000fe400078e33ff */
[----:B------:R-:W-:-:S03]  /*02b0*/  LEA.HI R7, R7, R4, RZ, 0x6 ;  /* 0x0000000407077211 */ /* 0x000fc600078f30ff */
[----:B------:R-:W-:Y:S02]  /*02c0*/  IMAD.SHL.U32 R4, R6, 0x8, RZ ;  /* 0x0000000806047824 */ /* 0x000fe400078e00ff */
[----:B------:R-:W-:-:S03]  /*02d0*/  IMAD.MOV R6, RZ, RZ, -R6 ;  /* 0x000000ffff067224 */ /* 0x000fc600078e0a06 */
[----:B------:R-:W-:Y:S01]  /*02e0*/  LEA.HI.SX32 R7, R7, -R4, 0x1a ;  /* 0x8000000407077211 */ /* 0x000fe200078fd2ff */
[----:B------:R-:W-:Y:S02]  /*02f0*/  IMAD R15, R0, R6, R5 ;  /* 0x00000006000f7224 */ /* 0x000fe400078e0205 */
[----:B------:R-:W-:Y:S01]  /*0300*/  IMAD.MOV.U32 R6, RZ, RZ, RZ ;  /* 0x000000ffff067224 */ /* 0x000fe200078e00ff */
[----:B------:R-:W-:Y:S02]  /*0310*/  VIMNMX R8, R7, 0x8, PT ;  /* 0x0000000807087848 */ /* 0x000fe40003fe0100 */
[----:B------:R-:W-:Y:S02]  /*0320*/  IABS R13, R15 ;  /* 0x0000000f000d7213 */ /* 0x000fe40000000000 */
[----:B------:R-:W-:-:S04]  /*0330*/  IABS R11, R8 ;  /* 0x00000008000b7213 */ /* 0x000fc80000000000 */
[----:B------:R-:W0:Y:S08]  /*0340*/  I2F.RP R9, R11 ;  /* 0x0000000b00097306 */ /* 0x000e300000209400 */
[----:B0-----:R-:W0:Y:S02]  /*0350*/  MUFU.RCP R9, R9 ;  /* 0x0000000900097308 */ /* 0x001e240000001000 */
[----:B0-----:R-:W-:-:S06]  /*0360*/  VIADD R7, R9, 0xffffffe ;  /* 0x0ffffffe09077836 */ /* 0x001fcc0000000000 */
[----:B------:R-:W0:Y:S02]  /*0370*/  F2I.FTZ.U32.TRUNC.NTZ R7, R7 ;  /* 0x0000000700077305 */ /* 0x000e24000021f000 */
[----:B0-----:R-:W-:-:S04]  /*0380*/  IMAD.MOV R10, RZ, RZ, -R7 ;  /* 0x000000ffff0a7224 */ /* 0x001fc800078e0a07 */
[----:B------:R-:W-:-:S04]  /*0390*/  IMAD.MOV.U32 R0, RZ, RZ, R10 ;  /* 0x000000ffff007224 */ /* 0x000fc800078e000a */
[----:B------:R-:W-:Y:S01]  /*03a0*/  IMAD R5, R0, R11, RZ ;  /* 0x0000000b00057224 */ /* 0x000fe200078e02ff */
[----:B------:R-:W-:-:S03]  /*03b0*/  IABS R0, R8 ;  /* 0x0000000800007213 */ /* 0x000fc60000000000 */
[----:B------:R-:W-:-:S04]  /*03c0*/  IMAD.HI.U32 R6, R7, R5, R6 ;  /* 0x0000000507067227 */ /* 0x000fc800078e0006 */
[----:B------:R-:W-:Y:S02]  /*03d0*/  IMAD.MOV R0, RZ, RZ, -R0 ;  /* 0x000000ffff007224 */ /* 0x000fe400078e0a00 */
        /* <DEDUP_REMOVED lines=8> */
[----:B------:R-:W-:Y:S02]  /*0460*/  ISETP.GE.AND P2, PT, R0, RZ, PT ;  /* 0x000000ff0000720c */ /* 0x000fe40003f46270 */
[----:B------:R-:W0:Y:S05]  /*0470*/  LDC R0, c[0x0][0x230] ;  /* 0x00008c00ff007b82 */ /* 0x000e2a0000000800 */
[----:B------:R-:W-:-:S06]  /*0480*/  @P0 VIADD R6, R6, 0x1 ;  /* 0x0000000106060836 */ /* 0x000fcc0000000000 */
[----:B------:R-:W-:Y:S01]  /*0490*/  @!P2 IMAD.MOV R6, RZ, RZ, -R6 ;  /* 0x000000ffff06a224 */ /* 0x000fe200078e0a06 */
[----:B------:R-:W-:-:S05]  /*04a0*/  @!P1 LOP3.LUT R6, RZ, R8, RZ, 0x33, !PT ;  /* 0x00000008ff069212 */ /* 0x000fca00078e33ff */
[----:B------:R-:W-:-:S04]  /*04b0*/  IMAD.MOV R5, RZ, RZ, -R6 ;  /* 0x000000ffff057224 */ /* 0x000fc800078e0a06 */
[----:B------:R-:W-:Y:S02]  /*04c0*/  IMAD R5, R8, R5, R15 ;  /* 0x0000000508057224 */ /* 0x000fe400078e020f */
[----:B0-----:R-:W-:Y:S02]  /*04d0*/  VIADD R14, R0, 0x3f ;  /* 0x0000003f000e7836 */ /* 0x001fe40000000000 */
[----:B------:R-:W-:Y:S02]  /*04e0*/  IMAD.SHL.U32 R0, R6, 0x200, RZ ;  /* 0x0000020006007824 */ /* 0x000fe400078e00ff */
[----:B------:R-:W-:Y:S01]  /*04f0*/  IMAD.IADD R4, R4, 0x1, R5 ;  /* 0x0000000104047824 */ /* 0x000fe200078e0205 */
[----:B------:R-:W-:Y:S01]  /*0500*/  ISETP.GT.AND P0, PT, R14, 0x3f, PT ;  /* 0x0000003f0e00780c */ /* 0x000fe20003f04270 */
[C---:B------:R-:W-:Y:S02]  /*0510*/  VIADD R6, R0.reuse, 0x1 ;  /* 0x0000000100067836 */ /* 0x040fe40000000000 */
[----:B------:R-:W-:-:S02]  /*0520*/  VIADD R5, R0, 0x2 ;  /* 0x0000000200057836 */ /* 0x000fc40000000000 */
[C---:B------:R-:W-:Y:S01]  /*0530*/  VIADD R7, R0.reuse, 0x3 ;  /* 0x0000000300077836 */ /* 0x040fe20000000000 */
[----:B------:R0:W-:Y:S01]  /*0540*/  STL [R1+0xc78], R6 ;  /* 0x000c780601007387 */ /* 0x0001e20000100800 */
[C---:B------:R-:W-:Y:S02]  /*0550*/  VIADD R24, R0.reuse, 0x9 ;  /* 0x0000000900187836 */ /* 0x040fe40000000000 */
[C---:B------:R-:W-:Y:S01]  /*0560*/  VIADD R15, R0.reuse, 0xa ;  /* 0x0000000a000f7836 */ /* 0x040fe20000000000 */
[----:B------:R1:W-:Y:S01]  /*0570*/  STL [R1+0xc74], R5 ;  /* 0x000c740501007387 */ /* 0x0003e20000100800 */
[C---:B------:R-:W-:Y:S02]  /*0580*/  VIADD R21, R0.reuse, 0x14 ;  /* 0x0000001400157836 */ /* 0x040fe40000000000 */
[C---:B------:R-:W-:Y:S01]  /*0590*/  VIADD R28, R0.reuse, 0x16 ;  /* 0x00000016001c7836 */ /* 0x040fe20000000000 */
[----:B------:R2:W-:Y:S01]  /*05a0*/  STL [R1+0xc70], R7 ;  /* 0x000c700701007387 */ /* 0x0005e20000100800 */
[----:B------:R-:W-:-:S02]  /*05b0*/  VIADD R25, R0, 0x1b ;  /* 0x0000001b00197836 */ /* 0x000fc40000000000 */
[C---:B0-----:R-:W-:Y:S02]  /*05c0*/  VIADD R6, R0.reuse, 0x4 ;  /* 0x0000000400067836 */ /* 0x041fe40000000000 */
[C---:B------:R-:W-:Y:S02]  /*05d0*/  VIADD R14, R0.reuse, 0x34 ;  /* 0x00000034000e7836 */ /* 0x040fe40000000000 */
[C---:B-1----:R-:W-:Y:S01]  /*05e0*/  VIADD R5, R0.reuse, 0x5 ;  /* 0x0000000500057836 */ /* 0x042fe20000000000 */
[----:B------:R0:W-:Y:S01]  /*05f0*/  STL [R1+0xc6c], R6 ;  /* 0x000c6c0601007387 */ /* 0x0001e20000100800 */
[C---:B------:R-:W-:Y:S02]  /*0600*/  VIADD R27, R0.reuse, 0x1ea ;  /* 0x000001ea001b7836 */ /* 0x040fe40000000000 */
[C---:B--2---:R-:W-:Y:S01]  /*0610*/  VIADD R7, R0.reuse, 0x6 ;  /* 0x0000000600077836 */ /* 0x044fe20000000000 */
[----:B------:R1:W-:Y:S01]  /*0620*/  STL [R1+0xc68], R5 ;  /* 0x000c680501007387 */ /* 0x0003e20000100800 */
[----:B------:R-:W-:-:S02]  /*0630*/  VIADD R26, R0, 0x1eb ;  /* 0x000001eb001a7836 */ /* 0x000fc40000000000 */
[C---:B------:R-:W-:Y:S01]  /*0640*/  VIADD R23, R0.reuse, 0x1ee ;  /* 0x000001ee00177836 */ /* 0x040fe20000000000 */
[----:B------:R2:W-:Y:S01]  /*0650*/  STL [R1+0xc64], R7 ;  /* 0x000c640701007387 */ /* 0x0005e20000100800 */
[C---:B------:R-:W-:Y:S02]  /*0660*/  VIADD R22, R0.reuse, 0x1ef ;  /* 0x000001ef00167836 */ /* 0x040fe40000000000 */
[C---:B0-----:R-:W-:Y:S02]  /*0670*/  VIADD R6, R0.reuse, 0x7 ;  /* 0x0000000700067836 */ /* 0x041fe40000000000 */
[C---:B------:R-:W-:Y:S02]  /*0680*/  VIADD R20, R0.reuse, 0x1f0 ;  /* 0x000001f000147836 */ /* 0x040fe40000000000 */
[C---:B-1----:R-:W-:Y:S01]  /*0690*/  VIADD R5, R0.reuse, 0x8 ;  /* 0x0000000800057836 */ /* 0x042fe20000000000 */
[----:B------:R0:W-:Y:S01]  /*06a0*/  STL [R1+0xc60], R6 ;  /* 0x000c600601007387 */ /* 0x0001e20000100800 */
[----:B------:R-:W-:-:S02]  /*06b0*/  VIADD R19, R0, 0x1f1 ;  /* 0x000001f100137836 */ /* 0x000fc40000000000 */
[C---:B--2---:R-:W-:Y:S01]  /*06c0*/  VIADD R7, R0.reuse, 0xe ;  /* 0x0000000e00077836 */ /* 0x044fe20000000000 */
[----:B------:R1:W-:Y:S01]  /*06d0*/  STL [R1+0xc54], R5 ;  /* 0x000c540501007387 */ /* 0x0003e20000100800 */
[C---:B------:R-:W-:Y:S02]  /*06e0*/  VIADD R18, R0.reuse, 0x1f2 ;  /* 0x000001f200127836 */ /* 0x040fe40000000000 */
[C---:B------:R-:W-:Y:S01]  /*06f0*/  VIADD R17, R0.reuse, 0x1f3 ;  /* 0x000001f300117836 */ /* 0x040fe20000000000 */
[----:B------:R-:W-:Y:S01]  /*0700*/  STL [R1+0xc50], R24 ;  /* 0x000c501801007387 */ /* 0x000fe20000100800 */
[C---:B------:R-:W-:Y:S02]  /*0710*/  VIADD R13, R0.reuse, 0x1f5 ;  /* 0x000001f5000d7836 */ /* 0x040fe40000000000 */
[C---:B0-----:R-:W-:Y:S02]  /*0720*/  VIADD R6, R0.reuse, 0xc ;  /* 0x0000000c00067836 */ /* 0x041fe40000000000 */
[----:B------:R-:W-:-:S02]  /*0730*/  VIADD R12, R0, 0x1f6 ;  /* 0x000001f6000c7836 */ /* 0x000fc40000000000 */
[C---:B-1----:R-:W-:Y:S02]  /*0740*/  VIADD R5, R0.reuse, 0xb ;  /* 0x0000000b00057836 */ /* 0x042fe40000000000 */
[C---:B------:R-:W-:Y:S02]  /*0750*/  VIADD R11, R0.reuse, 0x1f7 ;  /* 0x000001f7000b7836 */ /* 0x040fe40000000000 */
[C---:B------:R-:W-:Y:S01]  /*0760*/  VIADD R10, R0.reuse, 0x1f8 ;  /* 0x000001f8000a7836 */ /* 0x040fe20000000000 */
[----:B------:R0:W-:Y:S01]  /*0770*/  STL [R1+0xc48], R5 ;  /* 0x000c480501007387 */ /* 0x0001e20000100800 */
[C---:B------:R-:W-:Y:S02]  /*0780*/  VIADD R9, R0.reuse, 0x1fa ;  /* 0x000001fa00097836 */ /* 0x040fe40000000000 */
[C---:B------:R-:W-:Y:S01]  /*0790*/  VIADD R8, R0.reuse, 0x1fb ;  /* 0x000001fb00087836 */ /* 0x040fe20000000000 */
[----:B------:R1:W-:Y:S04]  /*07a0*/  STL [R1+0xc3c], R6 ;  /* 0x000c3c0601007387 */ /* 0x0003e80000100800 */
[----:B------:R-:W-:Y:S01]  /*07b0*/  STL [R1+0xc4c], R15 ;  /* 0x000c4c0f01007387 */ /* 0x000fe20000100800 */
[----:B0-----:R-:W-:-:S02]  /*07c0*/  VIADD R5, R0, 0xd ;  /* 0x0000000d00057836 */ /* 0x001fc40000000000 */
[----:B-1----:R-:W-:-:S03]  /*07d0*/  VIADD R6, R0, 0x10 ;  /* 0x0000001000067836 */ /* 0x002fc60000000000 */
[----:B------:R0:W-:Y:S04]  /*07e0*/  STL [R1+0xc5c], R5 ;  /* 0x000c5c0501007387 */ /* 0x0001e80000100800 */
[----:B------:R1:W-:Y:S01]  /*07f0*/  STL [R1+0xc58], R7 ;  /* 0x000c580701007387 */ /* 0x0003e20000100800 */
[C---:B0-----:R-:W-:Y:S02]  /*0800*/  VIADD R5, R0.reuse, 0xf ;  /* 0x0000000f00057836 */ /* 0x041fe40000000000 */
[----:B-1----:R-:W-:-:S03]  /*0810*/  VIADD R7, R0, 0x11 ;  /* 0x0000001100077836 */ /* 0x002fc60000000000 */
[----:B------:R0:W-:Y:S04]  /*0820*/  STL [R1+0xc38], R5 ;  /* 0x000c380501007387 */ /* 0x0001e80000100800 */
[----:B------:R1:W-:Y:S04]  /*0830*/  STL [R1+0xc34], R6 ;  /* 0x000c340601007387 */ /* 0x0003e80000100800 */
[----:B------:R2:W-:Y:S01]  /*0840*/  STL [R1+0xc30], R7 ;  /* 0x000c300701007387 */ /* 0x0005e20000100800 */
[C---:B0-----:R-:W-:Y:S02]  /*0850*/  VIADD R5, R0.reuse, 0x12 ;  /* 0x0000001200057836 */ /* 0x041fe40000000000 */
[----:B-1----:R-:W-:-:S03]  /*0860*/  VIADD R6, R0, 0x13 ;  /* 0x0000001300067836 */ /* 0x002fc60000000000 */
[----:B------:R0:W-:Y:S01]  /*0870*/  STL [R1+0xc2c], R5 ;  /* 0x000c2c0501007387 */ /* 0x0001e20000100800 */
[----:B--2---:R-:W-:-:S03]  /*0880*/  VIADD R7, R0, 0x1c ;  /* 0x0000001c00077836 */ /* 0x004fc60000000000 */
[----:B------:R1:W-:Y:S01]  /*0890*/  STL [R1+0xc28], R6 ;  /* 0x000c280601007387 */ /* 0x0003e20000100800 */
[C---:B0-----:R-:W-:Y:S02]  /*08a0*/  VIADD R5, R0.reuse, 0x15 ;  /* 0x0000001500057836 */ /* 0x041fe40000000000 */
[----:B-1----:R-:W-:-:S03]  /*08b0*/  VIADD R6, R0, 0x17 ;  /* 0x0000001700067836 */ /* 0x002fc60000000000 */
[----:B------:R0:W-:Y:S04]  /*08c0*/  STL [R1+0xc20], R5 ;  /* 0x000c200501007387 */ /* 0x0001e80000100800 */
        /* <DEDUP_REMOVED lines=61> */
[----:B--2---:R-:W-:-:S05]  /*0ca0*/  VIADD R6, R0, 0x38 ;  /* 0x0000003800067836 */ /* 0x004fca0000000000 */
[----:B------:R1:W-:Y:S01]  /*0cb0*/  STL [R1+0xb94], R6 ;  /* 0x000b940601007387 */ /* 0x0003e20000100800 */
[----:B0-----:R-:W-:-:S05]  /*0cc0*/  VIADD R5, R0, 0x39 ;  /* 0x0000003900057836 */ /* 0x001fca0000000000 */
[----:B------:R0:W-:Y:S01]  /*0cd0*/  STL [R1+0xb90], R5 ;  /* 0x000b900501007387 */ /* 0x0001e20000100800 */
[----:B-1----:R-:W-:-:S03]  /*0ce0*/  VIADD R6, R0, 0x3b ;  /* 0x0000003b00067836 */ /* 0x002fc60000000000 */
        /* <DEDUP_REMOVED lines=842> */
[----:B0-----:R-:W-:Y:S02]  /*4190*/  IMAD R5, R4, 0x40, R16 ;  /* 0x0000004004057824 */ /* 0x001fe400078e0210 */
[C---:B------:R-:W-:Y:S02]  /*41a0*/  VIADD R4, R0.reuse, 0x1e0 ;  /* 0x000001e000047836 */ /* 0x040fe40000000000 */
[C---:B------:R-:W-:Y:S01]  /*41b0*/  VIADD R16, R0.reuse, 0x1f4 ;  /* 0x000001f400107836 */ /* 0x040fe20000000000 */
[----:B------:R0:W-:Y:S01]  /*41c0*/  STL [R1+0x2410], R5 ;  /* 0x0024100501007387 */ /* 0x0001e20000100800 */
[----:B-1----:R-:W-:-:S02]  /*41d0*/  VIADD R7, R0, 0x1fc ;  /* 0x000001fc00077836 */ /* 0x002fc40000000000 */
[C---:B--2---:R-:W-:Y:S01]  /*41e0*/  VIADD R6, R0.reuse, 0x1e1 ;  /* 0x000001e100067836 */ /* 0x044fe20000000000 */
        /* <DEDUP_REMOVED lines=24> */
[----:B-1----:R-:W-:-:S05]  /*4370*/  VIADD R4, R0, 0x1f9 ;  /* 0x000001f900047836 */ /* 0x002fca0000000000 */
[----:B------:R0:W-:Y:S02]  /*4380*/  STL [R1+0x8], R4 ;  /* 0x0000080401007387 */ /* 0x0001e40000100800 */
[----:B0-----:R-:W-:Y:S01]  /*4390*/  VIADD R4, R0, 0x1ff ;  /* 0x000001ff00047836 */ /* 0x001fe20000000000 */
[----:B------:R-:W-:Y:S06]  /*43a0*/  @P0 BRA `(.L_x_0) ;  /* 0x00000020000c0947 */ /* 0x000fec0003800000 */
[----:B------:R-:W-:Y:S01]  /*43b0*/  IMAD.SHL.U32 R2, R29, 0x10, RZ ;  /* 0x000000101d027824 */ /* 0x000fe200078e00ff */
[----:B------:R1:W-:Y:S04]  /*43c0*/  STL [R1+0x1a0], RZ ;  /* 0x0001a0ff01007387 */ /* 0x0003e80000100800 */
[----:B------:R1:W-:Y:S04]  /*43d0*/  STL [R1+0x240c], R2 ;  /* 0x00240c0201007387 */ /* 0x0003e80000100800 */
[----:B------:R1:W-:Y:S04]  /*43e0*/  STL [R1+0x1a4], RZ ;  /* 0x0001a4ff01007387 */ /* 0x0003e80000100800 */
        /* <DEDUP_REMOVED lines=509> */
[----:B------:R1:W-:Y:S01]  /*63c0*/  STL [R1+0xfc], RZ ;  /* 0x0000fcff01007387 */ /* 0x0003e20000100800 */
[----:B------:R-:W-:Y:S05]  /*63d0*/  BRA `(.L_x_1) ;  /* 0x000007cc00747947 */ /* 0x000fea0003800000 */
.L_x_0:
[----:B------:R0:W-:Y:S01]  /*63e0*/  STL [R1+0x279c], R19 ;  /* 0x00279c1301007387 */ /* 0x0001e20000100800 */
[----:B------:R-:W-:Y:S01]  /*63f0*/  ISETP.NE.AND P4, PT, R2, RZ, PT ;  /* 0x000000ff0200720c */ /* 0x000fe20003f85270 */
[----:B------:R-:W-:Y:S01]  /*6400*/  ULDC UR5, c[0x0][0x23c] ;  /* 0x00008f0000057ab9 */ /* 0x000fe20000000800 */
[----:B------:R-:W-:Y:S01]  /*6410*/  ISETP.GE.AND P6, PT, R5, RZ, PT ;  /* 0x000000ff0500720c */ /* 0x000fe20003fc6270 */
[----:B------:R-:W-:Y:S01]  /*6420*/  ULDC.64 UR6, c[0x0][0x218] ;  /* 0x0000860000067ab9 */ /* 0x000fe20000000a00 */
[----:B------:R-:W-:Y:S01]  /*6430*/  ULDC.64 UR8, c[0x0][0x210] ;  /* 0x0000840000087ab9 */ /* 0x000fe20000000a00 */
[----:B0-----:R-:W2:Y:S04]  /*6440*/  LDL R19, [R1+0x2410] ;  /* 0x0024100001137983 */ /* 0x001ea80000100800 */
[----:B------:R0:W-:Y:S04]  /*6450*/  STL [R1+0x2798], R20 ;  /* 0x0027981401007387 */ /* 0x0001e80000100800 */
[----:B------:R1:W-:Y:S04]  /*6460*/  STL [R1+0x2794], R22 ;  /* 0x0027941601007387 */ /* 0x0003e80000100800 */
[----:B------:R3:W-:Y:S01]  /*6470*/  STL [R1+0x2790], R23 ;  /* 0x0027901701007387 */ /* 0x0007e20000100800 */
[----:B0-----:R-:W-:Y:S01]  /*6480*/  IMAD.MOV.U32 R20, RZ, RZ, R28 ;  /* 0x000000ffff147224 */ /* 0x001fe200078e001c */
[----:B------:R-:W-:-:S02]  /*6490*/  IABS R28, R2 ;  /* 0x00000002001c7213 */ /* 0x000fc40000000000 */
[----:B------:R0:W-:Y:S01]  /*64a0*/  STL [R1+0x278c], R26 ;  /* 0x00278c1a01007387 */ /* 0x0001e20000100800 */
[----:B-1----:R-:W-:Y:S02]  /*64b0*/  IMAD.MOV.U32 R22, RZ, RZ, R14 ;  /* 0x000000ffff167224 */ /* 0x002fe400078e000e */
[----:B------:R-:W1:Y:S01]  /*64c0*/  I2F.RP R14, R28 ;  /* 0x0000001c000e7306 */ /* 0x000e620000209400 */
[----:B------:R4:W-:Y:S01]  /*64d0*/  STL [R1+0x2788], R27 ;  /* 0x0027881b01007387 */ /* 0x0009e20000100800 */
[----:B---3--:R-:W-:-:S03]  /*64e0*/  IMAD.MOV.U32 R23, RZ, RZ, R15 ;  /* 0x000000ffff177224 */ /* 0x008fc600078e000f */
[----:B------:R3:W-:Y:S01]  /*64f0*/  STL [R1+0x258c], R0 ;  /* 0x00258c0001007387 */ /* 0x0007e20000100800 */
[----:B0-----:R-:W-:-:S03]  /*6500*/  IMAD.MOV.U32 R26, RZ, RZ, R25 ;  /* 0x000000ffff1a7224 */ /* 0x001fc600078e0019 */
[----:B------:R0:W-:Y:S01]  /*6510*/  STL [R1+0x2588], R3 ;  /* 0x0025880301007387 */ /* 0x0001e20000100800 */
[----:B----4-:R-:W-:Y:S01]  /*6520*/  IMAD.MOV.U32 R27, RZ, RZ, R21 ;  /* 0x000000ffff1b7224 */ /* 0x010fe200078e0015 */
[----:B------:R-:W-:Y:S01]  /*6530*/  IABS R21, R3 ;  /* 0x0000000300157213 */ /* 0x000fe20000000000 */
[----:B---3--:R-:W-:Y:S01]  /*6540*/  IMAD.MOV.U32 R0, RZ, RZ, R24 ;  /* 0x000000ffff007224 */ /* 0x008fe200078e0018 */
[----:B-1----:R-:W1:Y:S08]  /*6550*/  MUFU.RCP R14, R14 ;  /* 0x0000000e000e7308 */ /* 0x002e700000001000 */
[----:B------:R-:W3:Y:S01]  /*6560*/  I2F.RP R24, R21 ;  /* 0x0000001500187306 */ /* 0x000ee20000209400 */
[----:B-1----:R-:W-:-:S07]  /*6570*/  VIADD R14, R14, 0xffffffe ;  /* 0x0ffffffe0e0e7836 */ /* 0x002fce0000000000 */
[----:B------:R1:W4:Y:S08]  /*6580*/  F2I.FTZ.U32.TRUNC.NTZ R15, R14 ;  /* 0x0000000e000f7305 */ /* 0x000330000021f000 */
[----:B---3--:R-:W3:Y:S01]  /*6590*/  MUFU.RCP R24, R24 ;  /* 0x0000001800187308 */ /* 0x008ee20000001000 */
[----:B-1----:R-:W-:Y:S02]  /*65a0*/  IMAD.MOV.U32 R14, RZ, RZ, RZ ;  /* 0x000000ffff0e7224 */ /* 0x002fe400078e00ff */
[----:B----4-:R-:W-:-:S04]  /*65b0*/  IMAD.MOV R29, RZ, RZ, -R15 ;  /* 0x000000ffff1d7224 */ /* 0x010fc800078e0a0f */
[----:B------:R-:W-:-:S04]  /*65c0*/  IMAD R29, R29, R28, RZ ;  /* 0x0000001c1d1d7224 */ /* 0x000fc800078e02ff */
[----:B------:R-:W-:Y:S01]  /*65d0*/  IMAD.HI.U32 R29, R15, R29, R14 ;  /* 0x0000001d0f1d7227 */ /* 0x000fe200078e000e */
[----:B------:R-:W-:-:S03]  /*65e0*/  IABS R15, R4 ;  /* 0x00000004000f7213 */ /* 0x000fc60000000000 */
[----:B---3--:R-:W-:-:S04]  /*65f0*/  VIADD R24, R24, 0xffffffe ;  /* 0x0ffffffe18187836 */ /* 0x008fc80000000000 */
[----:B------:R-:W1:Y:S02]  /*6600*/  F2I.FTZ.U32.TRUNC.NTZ R25, R24 ;  /* 0x0000001800197305 */ /* 0x000e64000021f000 */
[----:B-1----:R-:W-:-:S04]  /*6610*/  IMAD.MOV R14, RZ, RZ, -R25 ;  /* 0x000000ffff0e7224 */ /* 0x002fc800078e0a19 */
[----:B0-----:R-:W-:Y:S01]  /*6620*/  IMAD.MOV.U32 R3, RZ, RZ, R14 ;  /* 0x000000ffff037224 */ /* 0x001fe200078e000e */
[----:B--2---:R-:W-:-:S05]  /*6630*/  IABS R24, R19 ;  /* 0x0000001300187213 */ /* 0x004fca0000000000 */
[----:B------:R-:W-:-:S04]  /*6640*/  IMAD.HI.U32 R29, R29, R24, RZ ;  /* 0x000000181d1d7227 */ /* 0x000fc800078e00ff */
[----:B------:R-:W-:-:S04]  /*6650*/  IMAD.MOV R29, RZ, RZ, -R29 ;  /* 0x000000ffff1d7224 */ /* 0x000fc800078e0a1d */
[C---:B------:R-:W-:Y:S02]  /*6660*/  IMAD R14, R28.reuse, R29, R24 ;  /* 0x0000001d1c0e7224 */ /* 0x040fe400078e0218 */
[----:B------:R-:W-:Y:S01]  /*6670*/  IMAD R29, R3, R21, RZ ;  /* 0x00000015031d7224 */ /* 0x000fe200078e02ff */
[----:B------:R-:W-:Y:S01]  /*6680*/  IABS R3, R5 ;  /* 0x0000000500037213 */ /* 0x000fe20000000000 */
[----:B------:R-:W-:Y:S01]  /*6690*/  IMAD.MOV.U32 R24, RZ, RZ, RZ ;  /* 0x000000ffff187224 */ /* 0x000fe200078e00ff */
[----:B------:R-:W-:-:S03]  /*66a0*/  ISETP.GT.U32.AND P0, PT, R28, R14, PT ;  /* 0x0000000e1c00720c */ /* 0x000fc60003f04070 */
[----:B------:R-:W-:-:S04]  /*66b0*/  IMAD.HI.U32 R24, R25, R29, R24 ;  /* 0x0000001d19187227 */ /* 0x000fc800078e0018 */
[----:B------:R-:W-:Y:S02]  /*66c0*/  IMAD.MOV.U32 R25, RZ, RZ, R15 ;  /* 0x000000ffff197224 */ /* 0x000fe400078e000f */
[----:B------:R-:W-:Y:S02]  /*66d0*/  IMAD.MOV.U32 R15, RZ, RZ, R3 ;  /* 0x000000ffff0f7224 */ /* 0x000fe400078e0003 */
[----:B------:R-:W-:-:S04]  /*66e0*/  IMAD.HI.U32 R29, R24, R25, RZ ;  /* 0x00000019181d7227 */ /* 0x000fc800078e00ff */
[----:B------:R-:W-:Y:S02]  /*66f0*/  IMAD.MOV R3, RZ, RZ, -R29 ;  /* 0x000000ffff037224 */ /* 0x000fe400078e0a1d */
[----:B------:R-:W-:-:S04]  /*6700*/  IMAD.HI.U32 R29, R24, R15, RZ ;  /* 0x0000000f181d7227 */ /* 0x000fc800078e00ff */
[C---:B------:R-:W-:Y:S02]  /*6710*/  IMAD R25, R21.reuse, R3, R25 ;  /* 0x0000000315197224 */ /* 0x040fe400078e0219 */
[----:B------:R-:W2:Y:S01]  /*6720*/  LDL.LU R3, [R1+0x8] ;  /* 0x0000080001037983 */ /* 0x000ea20000300800 */
[----:B------:R-:W-:Y:S02]  /*6730*/  IMAD.MOV R29, RZ, RZ, -R29 ;  /* 0x000000ffff1d7224 */ /* 0x000fe400078e0a1d */
[C---:B------:R-:W-:Y:S01]  /*6740*/  ISETP.GT.U32.AND P2, PT, R21.reuse, R25, PT ;  /* 0x000000191500720c */ /* 0x040fe20003f44070 */
[----:B------:R-:W-:Y:S01]  /*6750*/  @!P0 IMAD.IADD R14, R14, 0x1, -R28 ;  /* 0x000000010e0e8824 */ /* 0x000fe200078e0a1c */
[----:B------:R-:W-:Y:S01]  /*6760*/  ISETP.GE.AND P0, PT, R4, RZ, PT ;  /* 0x000000ff0400720c */ /* 0x000fe20003f06270 */
[----:B------:R-:W-:Y:S01]  /*6770*/  IMAD R15, R21, R29, R15 ;  /* 0x0000001d150f7224 */ /* 0x000fe200078e020f */
[----:B------:R-:W-:Y:S02]  /*6780*/  IABS R29, R6 ;  /* 0x00000006001d7213 */ /* 0x000fe40000000000 */
[----:B------:R-:W-:-:S02]  /*6790*/  ISETP.GT.U32.AND P1, PT, R28, R14, PT ;  /* 0x0000000e1c00720c */ /* 0x000fc40003f24070 */
[----:B------:R-:W-:Y:S01]  /*67a0*/  ISETP.GT.U32.AND P3, PT, R21, R15, PT ;  /* 0x0000000f1500720c */ /* 0x000fe20003f64070 */
[----:B------:R-:W-:-:S04]  /*67b0*/  IMAD.MOV.U32 R4, RZ, RZ, R29 ;  /* 0x000000ffff047224 */ /* 0x000fc800078e001d */
[----:B------:R-:W-:-:S04]  /*67c0*/  IMAD.HI.U32 R29, R24, R4, RZ ;  /* 0x00000004181d7227 */ /* 0x000fc800078e00ff */
[----:B------:R-:W-:Y:S02]  /*67d0*/  @!P2 IMAD.IADD R25, R25, 0x1, -R21 ;  /* 0x000000011919a824 */ /* 0x000fe400078e0a15 */
[----:B------:R-:W-:Y:S02]  /*67e0*/  IMAD.MOV R29, RZ, RZ, -R29 ;  /* 0x000000ffff1d7224 */ /* 0x000fe400078e0a1d */
[----:B------:R-:W-:Y:S01]  /*67f0*/  @!P1 IMAD.IADD R14, R14, 0x1, -R28 ;  /* 0x000000010e0e9824 */ /* 0x000fe200078e0a1c */
[C---:B------:R-:W-:Y:S01]  /*6800*/  ISETP.GT.U32.AND P5, PT, R21.reuse, R25, PT ;  /* 0x000000191500720c */ /* 0x040fe20003fa4070 */
[----:B------:R-:W-:Y:S01]  /*6810*/  IMAD R4, R21, R29, R4 ;  /* 0x0000001d15047224 */ /* 0x000fe200078e0204 */
[----:B------:R-:W-:Y:S01]  /*6820*/  ISETP.GE.AND P1, PT, R19, RZ, PT ;  /* 0x000000ff1300720c */ /* 0x000fe20003f26270 */
[----:B------:R-:W-:-:S03]  /*6830*/  @!P3 IMAD.IADD R15, R15, 0x1, -R21 ;  /* 0x000000010f0fb824 */ /* 0x000fc600078e0a15 */
[C---:B------:R-:W-:Y:S01]  /*6840*/  ISETP.GT.U32.AND P3, PT, R21.reuse, R4, PT ;  /* 0x000000041500720c */ /* 0x040fe20003f64070 */
[----:B------:R-:W-:Y:S01]  /*6850*/  IMAD.MOV.U32 R19, RZ, RZ, R14 ;  /* 0x000000ffff137224 */ /* 0x000fe200078e000e */
[----:B------:R-:W-:Y:S02]  /*6860*/  ISETP.GT.U32.AND P2, PT, R21, R15, PT ;  /* 0x0000000f1500720c */ /* 0x000fe40003f44070 */
[----:B------:R-:W-:-:S03]  /*6870*/  IABS R28, R7 ;  /* 0x00000007001c7213 */ /* 0x000fc60000000000 */
[----:B------:R-:W-:Y:S02]  /*6880*/  @!P5 IMAD.IADD R25, R25, 0x1, -R21 ;  /* 0x000000011919d824 */ /* 0x000fe400078e0a15 */
[----:B------:R-:W-:Y:S01]  /*6890*/  @!P1 IMAD.MOV R19, RZ, RZ, -R19 ;  /* 0x000000ffff139224 */ /* 0x000fe200078e0a13 */
[----:B------:R-:W-:Y:S01]  /*68a0*/  @!P4 LOP3.LUT R19, RZ, R2, RZ, 0x33, !PT ;  /* 0x00000002ff13c212 */ /* 0x000fe200078e33ff */
[----:B------:R-:W-:Y:S01]  /*68b0*/  IMAD.MOV.U32 R2, RZ, RZ, R25 ;  /* 0x000000ffff027224 */ /* 0x000fe200078e0019 */
[----:B------:R-:W-:Y:S01]  /*68c0*/  IABS R5, R8 ;  /* 0x0000000800057213 */ /* 0x000fe20000000000 */
[----:B------:R-:W-:Y:S02]  /*68d0*/  @!P3 IMAD.IADD R4, R4, 0x1, -R21 ;  /* 0x000000010404b824 */ /* 0x000fe400078e0a15 */
[----:B------:R-:W-:-:S04]  /*68e0*/  IMAD.HI.U32 R14, R24, R28, RZ ;  /* 0x0000001c180e7227 */ /* 0x000fc800078e00ff */
[----:B------:R-:W-:Y:S01]  /*68f0*/  @!P0 IMAD.MOV R2, RZ, RZ, -R2 ;  /* 0x000000ffff028224 */ /* 0x000fe200078e0a02 */
[----:B------:R-:W-:Y:S01]  /*6900*/  ISETP.GT.U32.AND P0, PT, R21, R4, PT ;  /* 0x000000041500720c */ /* 0x000fe20003f04070 */
[----:B------:R-:W-:Y:S01]  /*6910*/  IMAD.HI.U32 R29, R24, R5, RZ ;  /* 0x00000005181d7227 */ /* 0x000fe200078e00ff */
[----:B------:R-:W-:-:S03]  /*6920*/  ISETP.GE.AND P5, PT, R8, RZ, PT ;  /* 0x000000ff0800720c */ /* 0x000fc60003fa6270 */
[----:B------:R-:W-:Y:S02]  /*6930*/  IMAD.MOV R14, RZ, RZ, -R14 ;  /* 0x000000ffff0e7224 */ /* 0x000fe400078e0a0e */
[----:B------:R-:W-:Y:S02]  /*6940*/  @!P2 IMAD.IADD R15, R15, 0x1, -R21 ;  /* 0x000000010f0fa824 */ /* 0x000fe400078e0a15 */
[----:B------:R-:W-:Y:S02]  /*6950*/  IMAD.MOV R29, RZ, RZ, -R29 ;  /* 0x000000ffff1d7224 */ /* 0x000fe400078e0a1d */
[C---:B------:R-:W-:Y:S02]  /*6960*/  IMAD R28, R21.reuse, R14, R28 ;  /* 0x0000000e151c7224 */ /* 0x040fe400078e021c */
[----:B------:R-:W-:Y:S02]  /*6970*/  IMAD R5, R21, R29, R5 ;  /* 0x0000001d15057224 */ /* 0x000fe400078e0205 */
[----:B------:R-:W-:-:S03]  /*6980*/  @!P0 IMAD.IADD R4, R4, 0x1, -R21 ;  /* 0x0000000104048824 */ /* 0x000fc600078e0a15 */
[----:B------:R-:W-:Y:S02]  /*6990*/  ISETP.GT.U32.AND P0, PT, R21, R5, PT ;  /* 0x000000051500720c */ /* 0x000fe40003f04070 */
[----:B------:R-:W-:Y:S02]  /*69a0*/  ISETP.GE.AND P2, PT, R9, RZ, PT ;  /* 0x000000ff0900720c */ /* 0x000fe40003f46270 */
[----:B------:R-:W-:Y:S02]  /*69b0*/  IABS R9, R9 ;  /* 0x0000000900097213 */ /* 0x000fe40000000000 */
[----:B------:R-:W-:Y:S01]  /*69c0*/  ISETP.GE.AND P1, PT, R6, RZ, PT ;  /* 0x000000ff0600720c */ /* 0x000fe20003f26270 */
[----:B------:R0:W-:Y:S01]  /*69d0*/  STL [R1+0x910], R19 ;  /* 0x0009101301007387 */ /* 0x0001e20000100800 */
[----:B------:R-:W-:-:S05]  /*69e0*/  IABS R6, R11 ;  /* 0x0000000b00067213 */ /* 0x000fca0000000000 */
[----:B------:R-:W-:Y:S01]  /*69f0*/  @!P0 IMAD.IADD R5, R5, 0x1, -R21 ;  /* 0x0000000105058824 */ /* 0x000fe200078e0a15 */
[----:B------:R-:W-:Y:S01]  /*6a00*/  ISETP.GE.AND P4, PT, R7, RZ, PT ;  /* 0x000000ff0700720c */ /* 0x000fe20003f86270 */
[----:B0-----:R-:W3:Y:S01]  /*6a10*/  LDL.LU R19, [R1+0x279c] ;  /* 0x00279c0001137983 */ /* 0x001ee20000300800 */
[----:B------:R-:W-:-:S03]  /*6a20*/  IABS R7, R10 ;  /* 0x0000000a00077213 */ /* 0x000fc60000000000 */
[----:B------:R-:W-:Y:S02]  /*6a30*/  STL [R1+0xa40], R2 ;  /* 0x000a400201007387 */ /* 0x000fe40000100800 */
[----:B------:R-:W-:-:S04]  /*6a40*/  IMAD.HI.U32 R25, R24, R7, RZ ;  /* 0x0000000718197227 */ /* 0x000fc800078e00ff */
[----:B------:R-:W-:-:S04]  /*6a50*/  IMAD.MOV R25, RZ, RZ, -R25 ;  /* 0x000000ffff197224 */ /* 0x000fc800078e0a19 */
[----:B------:R-:W-:Y:S01]  /*6a60*/  IMAD R7, R21, R25, R7 ;  /* 0x0000001915077224 */ /* 0x000fe200078e0207 */
[----:B--2---:R-:W-:Y:S02]  /*6a70*/  ISETP.GE.AND P3, PT, R3, RZ, PT ;  /* 0x000000ff0300720c */ /* 0x004fe40003f66270 */
[----:B------:R-:W-:Y:S01]  /*6a80*/  IABS R8, R3 ;  /* 0x0000000300087213 */ /* 0x000fe20000000000 */
[----:B------:R-:W-:-:S04]  /*6a90*/  IMAD.MOV.U32 R3, RZ, RZ, R15 ;  /* 0x000000ffff037224 */ /* 0x000fc800078e000f */
[----:B------:R-:W-:Y:S01]  /*6aa0*/  @!P6 IMAD.MOV R3, RZ, RZ, -R3 ;  /* 0x000000ffff03e224 */ /* 0x000fe200078e0a03 */
[----:B------:R-:W-:Y:S01]  /*6ab0*/  ISETP.GT.U32.AND P6, PT, R21, R28, PT ;  /* 0x0000001c1500720c */ /* 0x000fe20003fc4070 */
[----:B------:R-:W-:-:S04]  /*6ac0*/  IMAD.HI.U32 R15, R24, R9, RZ ;  /* 0x00000009180f7227 */ /* 0x000fc800078e00ff */
[----:B------:R-:W-:-:S08]  /*6ad0*/  IMAD.HI.U32 R14, R24, R8, RZ ;  /* 0x00000008180e7227 */ /* 0x000fd000078e00ff */
[----:B------:R-:W-:Y:S02]  /*6ae0*/  @!P6 IMAD.IADD R28, R28, 0x1, -R21 ;  /* 0x000000011c1ce824 */ /* 0x000fe400078e0a15 */
[----:B------:R-:W-:-:S03]  /*6af0*/  IMAD.MOV R15, RZ, RZ, -R15 ;  /* 0x000000ffff0f7224 */ /* 0x000fc600078e0a0f */
[C---:B------:R-:W-:Y:S01]  /*6b00*/  ISETP.GT.U32.AND P0, PT, R21.reuse, R28, PT ;  /* 0x0000001c1500720c */ /* 0x040fe20003f04070 */
[----:B------:R0:W-:Y:S01]  /*6b10*/  STL [R1+0xa3c], R3 ;  /* 0x000a3c0301007387 */ /* 0x0001e20000100800 */
[----:B------:R-:W-:Y:S02]  /*6b20*/  IMAD.MOV R14, RZ, RZ, -R14 ;  /* 0x000000ffff0e7224 */ /* 0x000fe400078e0a0e */
[----:B------:R-:W-:Y:S02]  /*6b30*/  IMAD R9, R21, R15, R9 ;  /* 0x0000000f15097224 */ /* 0x000fe400078e0209 */
[----:B------:R-:W-:-:S04]  /*6b40*/  IMAD.HI.U32 R15, R24, R6, RZ ;  /* 0x00000006180f7227 */ /* 0x000fc800078e00ff */
[----:B0-----:R-:W-:Y:S02]  /*6b50*/  IMAD.MOV.U32 R3, RZ, RZ, R4 ;  /* 0x000000ffff037224 */ /* 0x001fe400078e0004 */
[C---:B------:R-:W-:Y:S02]  /*6b60*/  IMAD R8, R21.reuse, R14, R8 ;  /* 0x0000000e15087224 */ /* 0x040fe400078e0208 */
[----:B------:R-:W-:Y:S02]  /*6b70*/  IMAD.MOV R15, RZ, RZ, -R15 ;  /* 0x000000ffff0f7224 */ /* 0x000fe400078e0a0f */
[----:B------:R-:W-:Y:S02]  /*6b80*/  @!P1 IMAD.MOV R3, RZ, RZ, -R3 ;  /* 0x000000ffff039224 */ /* 0x000fe400078e0a03 */
[----:B------:R-:W-:Y:S01]  /*6b90*/  @!P0 IMAD.IADD R28, R28, 0x1, -R21 ;  /* 0x000000011c1c8824 */ /* 0x000fe200078e0a15 */
[C---:B------:R-:W-:Y:S01]  /*6ba0*/  ISETP.GT.U32.AND P0, PT, R21.reuse, R8, PT ;  /* 0x000000081500720c */ /* 0x040fe20003f04070 */
[----:B------:R-:W-:Y:S01]  /*6bb0*/  IMAD R6, R21, R15, R6 ;  /* 0x0000000f15067224 */ /* 0x000fe200078e0206 */
[----:B------:R-:W-:Y:S01]  /*6bc0*/  IABS R15, R13 ;  /* 0x0000000d000f7213 */ /* 0x000fe20000000000 */
[----:B------:R0:W-:Y:S04]  /*6bd0*/  STL [R1+0xa38], R3 ;  /* 0x000a380301007387 */ /* 0x0001e80000100800 */
[----:B------:R-:W-:-:S04]  /*6be0*/  IMAD.HI.U32 R25, R24, R15, RZ ;  /* 0x0000000f18197227 */ /* 0x000fc800078e00ff */
[----:B0-----:R-:W-:Y:S02]  /*6bf0*/  IMAD.MOV.U32 R3, RZ, RZ, R0 ;  /* 0x000000ffff037224 */ /* 0x001fe400078e0000 */
[----:B------:R-:W-:Y:S02]  /*6c00*/  IMAD.MOV.U32 R0, RZ, RZ, R20 ;  /* 0x000000ffff007224 */ /* 0x000fe400078e0014 */
[----:B------:R-:W-:Y:S02]  /*6c10*/  IMAD.MOV.U32 R20, RZ, RZ, R28 ;  /* 0x000000ffff147224 */ /* 0x000fe400078e001c */
[----:B------:R-:W-:Y:S02]  /*6c20*/  IMAD.MOV R25, RZ, RZ, -R25 ;  /* 0x000000ffff197224 */ /* 0x000fe400078e0a19 */
[----:B------:R-:W-:Y:S02]  /*6c30*/  @!P4 IMAD.MOV R20, RZ, RZ, -R20 ;  /* 0x000000ffff14c224 */ /* 0x000fe400078e0a14 */
[----:B------:R-:W-:Y:S01]  /*6c40*/  @!P0 IMAD.IADD R8, R8, 0x1, -R21 ;  /* 0x0000000108088824 */ /* 0x000fe200078e0a15 */
[----:B------:R-:W-:-:S02]  /*6c50*/  ISETP.GE.AND P0, PT, R10, RZ, PT ;  /* 0x000000ff0a00720c */ /* 0x000fc40003f06270 */
[----:B------:R0:W-:Y:S01]  /*6c60*/  STL [R1+0xa34], R20 ;  /* 0x000a341401007387 */ /* 0x0001e20000100800 */
[----:B------:R-:W-:-:S03]  /*6c70*/  IMAD R15, R21, R25, R15 ;  /* 0x00000019150f7224 */ /* 0x000fc600078e020f */
[----:B0-----:R-:W2:Y:S04]  /*6c80*/  LDL.LU R20, [R1+0x2798] ;  /* 0x0027980001147983 */ /* 0x001ea80000300800 */
[----:B------:R-:W4:Y:S04]  /*6c90*/  LDL.LU R10, [R1+0xc40] ;  /* 0x000c4000010a7983 */ /* 0x000f280000300800 */
[----:B------:R-:W3:Y:S01]  /*6ca0*/  LDL.LU R25, [R1+0xc44] ;  /* 0x000c440001197983 */ /* 0x000ee20000300800 */
[----:B------:R-:W-:Y:S02]  /*6cb0*/  ISETP.GT.U32.AND P6, PT, R21, R9, PT ;  /* 0x000000091500720c */ /* 0x000fe40003fc4070 */
[----:B------:R-:W-:-:S02]  /*6cc0*/  IABS R2, R12 ;  /* 0x0000000c00027213 */ /* 0x000fc40000000000 */
[----:B------:R-:W-:-:S03]  /*6cd0*/  ISETP.GT.U32.AND P1, PT, R21, R5, PT ;  /* 0x000000051500720c */ /* 0x000fc60003f24070 */
[----:B------:R-:W-:-:S06]  /*6ce0*/  IMAD.HI.U32 R14, R24, R2, RZ ;  /* 0x00000002180e7227 */ /* 0x000fcc00078e00ff */
[----:B------:R-:W-:-:S05]  /*6cf0*/  @!P6 IMAD.IADD R9, R9, 0x1, -R21 ;  /* 0x000000010909e824 */ /* 0x000fca00078e0a15 */
[C---:B------:R-:W-:Y:S01]  /*6d00*/  ISETP.GT.U32.AND P6, PT, R21.reuse, R9, PT ;  /* 0x000000091500720c */ /* 0x040fe20003fc4070 */
[----:B------:R-:W-:Y:S01]  /*6d10*/  IMAD.MOV R14, RZ, RZ, -R14 ;  /* 0x000000ffff0e7224 */ /* 0x000fe200078e0a0e */
[----:B------:R-:W-:-:S03]  /*6d20*/  ISETP.GT.U32.AND P4, PT, R21, R7, PT ;  /* 0x000000071500720c */ /* 0x000fc60003f84070 */
[----:B------:R-:W-:Y:S02]  /*6d30*/  IMAD R2, R21, R14, R2 ;  /* 0x0000000e15027224 */ /* 0x000fe400078e0202 */
[----:B------:R-:W-:Y:S01]  /*6d40*/  @!P1 IMAD.IADD R5, R5, 0x1, -R21 ;  /* 0x0000000105059824 */ /* 0x000fe200078e0a15 */
[----:B------:R-:W-:-:S05]  /*6d50*/  ISETP.GT.U32.AND P1, PT, R21, R6, PT ;  /* 0x000000061500720c */ /* 0x000fca0003f24070 */
[--C-:B------:R-:W-:Y:S01]  /*6d60*/  @!P6 IMAD.IADD R9, R9, 0x1, -R21.reuse ;  /* 0x000000010909e824 */ /* 0x100fe200078e0a15 */
[----:B------:R-:W-:Y:S02]  /*6d70*/  ISETP.GT.U32.AND P6, PT, R21, R2, PT ;  /* 0x000000021500720c */ /* 0x000fe40003fc4070 */
[----:B------:R-:W-:Y:S01]  /*6d80*/  IABS R4, R17 ;  /* 0x0000001100047213 */ /* 0x000fe20000000000 */
[----:B------:R-:W-:Y:S01]  /*6d90*/  @!P4 IMAD.IADD R7, R7, 0x1, -R21 ;  /* 0x000000010707c824 */ /* 0x000fe200078e0a15 */
[----:B------:R-:W-:-:S03]  /*6da0*/  IABS R14, R16 ;  /* 0x00000010000e7213 */ /* 0x000fc60000000000 */
[----:B------:R-:W-:Y:S01]  /*6db0*/  IMAD.HI.U32 R28, R24, R4, RZ ;  /* 0x00000004181c7227 */ /* 0x000fe200078e00ff */
[----:B------:R-:W-:-:S03]  /*6dc0*/  ISETP.GT.U32.AND P4, PT, R21, R8, PT ;  /* 0x000000081500720c */ /* 0x000fc60003f84070 */
[----:B------:R-:W-:Y:S02]  /*6dd0*/  IMAD.MOV R28, RZ, RZ, -R28 ;  /* 0x000000ffff1c7224 */ /* 0x000fe400078e0a1c */
[--C-:B------:R-:W-:Y:S02]  /*6de0*/  @!P6 IMAD.IADD R2, R2, 0x1, -R21.reuse ;  /* 0x000000010202e824 */ /* 0x100fe400078e0a15 */
[----:B------:R-:W-:Y:S01]  /*6df0*/  @!P1 IMAD.IADD R6, R6, 0x1, -R21 ;  /* 0x0000000106069824 */ /* 0x000fe200078e0a15 */
[----:B------:R-:W-:Y:S01]  /*6e00*/  ISETP.GT.U32.AND P1, PT, R21, R7, PT ;  /* 0x000000071500720c */ /* 0x000fe20003f24070 */
[----:B------:R-:W-:-:S04]  /*6e10*/  IMAD.HI.U32 R29, R24, R14, RZ ;  /* 0x0000000e181d7227 */ /* 0x000fc800078e00ff */
[C---:B------:R-:W-:Y:S02]  /*6e20*/  IMAD R4, R21.reuse, R28, R4 ;  /* 0x0000001c15047224 */ /* 0x040fe400078e0204 */
[----:B------:R-:W-:Y:S01]  /*6e30*/  @!P5 IMAD.MOV R5, RZ, RZ, -R5 ;  /* 0x000000ffff05d224 */ /* 0x000fe200078e0a05 */
[----:B------:R-:W-:Y:S01]  /*6e40*/  ISETP.GT.U32.AND P5, PT, R21, R2, PT ;  /* 0x000000021500720c */ /* 0x000fe20003fa4070 */
[----:B------:R-:W-:-:S04]  /*6e50*/  IMAD.MOV R29, RZ, RZ, -R29 ;  /* 0x000000ffff1d7224 */ /* 0x000fc800078e0a1d */
[----:B------:R-:W-:Y:S02]  /*6e60*/  IMAD R14, R21, R29, R14 ;  /* 0x0000001d150e7224 */ /* 0x000fe400078e020e */
[--C-:B------:R-:W-:Y:S01]  /*6e70*/  @!P4 IMAD.IADD R8, R8, 0x1, -R21.reuse ;  /* 0x000000010808c824 */ /* 0x100fe200078e0a15 */
[----:B------:R-:W2:Y:S01]  /*6e80*/  LDL.LU R29, [R1+0xc28] ;  /* 0x000c2800011d7983 */ /* 0x000ea20000300800 */
[--C-:B------:R-:W-:Y:S01]  /*6e90*/  @!P1 IMAD.IADD R7, R7, 0x1, -R21.reuse ;  /* 0x0000000107079824 */ /* 0x100fe200078e0a15 */
[----:B------:R-:W-:Y:S02]  /*6ea0*/  ISETP.GT.U32.AND P4, PT, R21, R14, PT ;  /* 0x0000000e1500720c */ /* 0x000fe40003f84070 */
[----:B------:R-:W-:Y:S01]  /*6eb0*/  ISETP.GE.AND P1, PT, R11, RZ, PT ;  /* 0x000000ff0b00720c */ /* 0x000fe20003f26270 */
[----:B------:R-:W-:Y:S01]  /*6ec0*/  STL [R1+0xa28], R5 ;  /* 0x000a280501007387 */ /* 0x000fe20000100800 */
[----:B------:R-:W-:Y:S01]  /*6ed0*/  @!P5 IMAD.IADD R2, R2, 0x1, -R21 ;  /* 0x000000010202d824 */ /* 0x000fe200078e0a15 */
[----:B------:R-:W-:-:S08]  /*6ee0*/  ISETP.GE.AND P5, PT, R12, RZ, PT ;  /* 0x000000ff0c00720c */ /* 0x000fd00003fa6270 */
[----:B------:R-:W-:Y:S01]  /*6ef0*/  @!P4 IMAD.IADD R14, R14, 0x1, -R21 ;  /* 0x000000010e0ec824 */ /* 0x000fe200078e0a15 */
[----:B------:R-:W-:Y:S01]  /*6f00*/  ISETP.GE.AND P4, PT, R16, RZ, PT ;  /* 0x000000ff1000720c */ /* 0x000fe20003f86270 */
[----:B---3--:R-:W-:Y:S02]  /*6f10*/  IMAD.MOV.U32 R28, RZ, RZ, R25 ;  /* 0x000000ffff1c7224 */ /* 0x008fe400078e0019 */
[----:B------:R-:W-:Y:S02]  /*6f20*/  IMAD.MOV.U32 R25, RZ, RZ, R27 ;  /* 0x000000ffff197224 */ /* 0x000fe400078e001b */
[----:B------:R-:W-:Y:S02]  /*6f30*/  IMAD.MOV.U32 R27, RZ, RZ, R23 ;  /* 0x000000ffff1b7224 */ /* 0x000fe400078e0017 */
[----:B------:R-:W-:Y:S02]  /*6f40*/  IMAD.MOV.U32 R23, RZ, RZ, R22 ;  /* 0x000000ffff177224 */ /* 0x000fe400078e0016 */
[----:B------:R-:W-:Y:S01]  /*6f50*/  IMAD.MOV.U32 R22, RZ, RZ, R9 ;  /* 0x000000ffff167224 */ /* 0x000fe200078e0009 */
[----:B------:R-:W-:-:S03]  /*6f60*/  IABS R9, R18 ;  /* 0x0000001200097213 */ /* 0x000fc60000000000 */
[----:B------:R-:W-:Y:S02]  /*6f70*/  @!P2 IMAD.MOV R22, RZ, RZ, -R22 ;  /* 0x000000ffff16a224 */ /* 0x000fe400078e0a16 */
[----:B----4-:R-:W-:Y:S02]  /*6f80*/  IMAD.MOV.U32 R11, RZ, RZ, R10 ;  /* 0x000000ffff0b7224 */ /* 0x010fe400078e000a */
[----:B------:R-:W-:Y:S01]  /*6f90*/  IMAD.HI.U32 R10, R24, R9, RZ ;  /* 0x00000009180a7227 */ /* 0x000fe200078e00ff */
[----:B------:R0:W-:Y:S03]  /*6fa0*/  STL [R1+0xa24], R22 ;  /* 0x000a241601007387 */ /* 0x0001e60000100800 */
[----:B------:R-:W-:Y:S01]  /*6fb0*/  IMAD.MOV R10, RZ, RZ, -R10 ;  /* 0x000000ffff0a7224 */ /* 0x000fe200078e0a0a */
[----:B0-----:R-:W3:Y:S04]  /*6fc0*/  LDL.LU R22, [R1+0x2794] ;  /* 0x0027940001167983 */ /* 0x001ee80000300800 */
[----:B------:R-:W4:Y:S01]  /*6fd0*/  LDL.LU R12, [R1+0xc20] ;  /* 0x000c2000010c7983 */ /* 0x000f220000300800 */
[----:B------:R-:W-:-:S02]  /*6fe0*/  IMAD R9, R21, R10, R9 ;  /* 0x0000000a15097224 */ /* 0x000fc400078e0209 */
[----:B------:R-:W-:Y:S01]  /*6ff0*/  IMAD.MOV.U32 R10, RZ, RZ, R23 ;  /* 0x000000ffff0a7224 */ /* 0x000fe200078e0017 */
[----:B------:R-:W3:Y:S01]  /*7000*/  LDL.LU R16, [R1+0xc10] ;  /* 0x000c100001107983 */ /* 0x000ee20000300800 */
[----:B------:R-:W-:Y:S02]  /*7010*/  IMAD.MOV.U32 R23, RZ, RZ, R8 ;  /* 0x000000ffff177224 */ /* 0x000fe400078e0008 */
[----:B------:R-:W-:Y:S02]  /*7020*/  IMAD.MOV.U32 R8, RZ, RZ, R26 ;  /* 0x000000ffff087224 */ /* 0x000fe400078e001a */
[----:B------:R-:W-:Y:S02]  /*7030*/  IMAD.MOV.U32 R26, RZ, RZ, R7 ;  /* 0x000000ffff1a7224 */ /* 0x000fe400078e0007 */
[----:B------:R-:W3:Y:S01]  /*7040*/  LDL.LU R7, [R1+0xc18] ;  /* 0x000c180001077983 */ /* 0x000ee20000300800 */
[C---:B------:R-:W-:Y:S02]  /*7050*/  ISETP.GT.U32.AND P6, PT, R21.reuse, R6, PT ;  /* 0x000000061500720c */ /* 0x040fe40003fc4070 */
[----:B------:R-:W-:Y:S01]  /*7060*/  ISETP.GT.U32.AND P2, PT, R21, R15, PT ;  /* 0x0000000f1500720c */ /* 0x000fe20003f44070 */
[----:B------:R-:W-:-:S02]  /*7070*/  @!P3 IMAD.MOV R23, RZ, RZ, -R23 ;  /* 0x000000ffff17b224 */ /* 0x000fc400078e0a17 */
[----:B------:R-:W-:-:S08]  /*7080*/  @!P0 IMAD.MOV R26, RZ, RZ, -R26 ;  /* 0x000000ffff1a8224 */ /* 0x000fd000078e0a1a */
[--C-:B------:R-:W-:Y:S01]  /*7090*/  @!P6 IMAD.IADD R6, R6, 0x1, -R21.reuse ;  /* 0x000000010606e824 */ /* 0x100fe200078e0a15 */
[----:B------:R-:W-:Y:S01]  /*70a0*/  ISETP.GT.U32.AND P6, PT, R21, R4, PT ;  /* 0x000000041500720c */ /* 0x000fe20003fc4070 */
[--C-:B------:R-:W-:Y:S01]  /*70b0*/  @!P2 IMAD.IADD R15, R15, 0x1, -R21.reuse ;  /* 0x000000010f0fa824 */ /* 0x100fe200078e0a15 */
[----:B------:R0:W-:Y:S04]  /*70c0*/  STL [R1+0xa1c], R23 ;  /* 0x000a1c1701007387 */ /* 0x0001e80000100800 */
[----:B------:R-:W-:Y:S01]  /*70d0*/  ISETP.GT.U32.AND P3, PT, R21, R15, PT ;  /* 0x0000000f1500720c */ /* 0x000fe20003f64070 */
[----:B0-----:R-:W3:Y:S06]  /*70e0*/  LDL.LU R23, [R1+0x2790] ;  /* 0x0027900001177983 */ /* 0x001eec0000300800 */
[----:B------:R-:W-:Y:S01]  /*70f0*/  @!P6 IMAD.IADD R4, R4, 0x1, -R21 ;  /* 0x000000010404e824 */ /* 0x000fe200078e0a15 */
[----:B------:R0:W-:Y:S01]  /*7100*/  STL [R1+0xa18], R26 ;  /* 0x000a181a01007387 */ /* 0x0001e20000100800 */
[----:B------:R-:W-:-:S02]  /*7110*/  IABS R5, R19 ;  /* 0x0000001300057213 */ /* 0x000fc40000000000 */
[----:B------:R-:W-:Y:S01]  /*7120*/  ISETP.GE.AND P2, PT, R13, RZ, PT ;  /* 0x000000ff0d00720c */ /* 0x000fe20003f46270 */
[----:B0-----:R-:W-:Y:S01]  /*7130*/  IMAD.MOV.U32 R26, RZ, RZ, R6 ;  /* 0x000000ffff1a7224 */ /* 0x001fe200078e0006 */
[----:B------:R-:W-:-:S03]  /*7140*/  ISETP.GT.U32.AND P0, PT, R21, R14, PT ;  /* 0x0000000e1500720c */ /* 0x000fc60003f04070 */
[----:B------:R-:W-:Y:S01]  /*7150*/  @!P1 IMAD.MOV R26, RZ, RZ, -R26 ;  /* 0x000000ffff1a9224 */ /* 0x000fe200078e0a1a */
[C---:B------:R-:W-:Y:S02]  /*7160*/  ISETP.GT.U32.AND P1, PT, R21.reuse, R9, PT ;  /* 0x000000091500720c */ /* 0x040fe40003f24070 */
[----:B------:R-:W-:Y:S01]  /*7170*/  ISETP.GT.U32.AND P6, PT, R21, R4, PT ;  /* 0x000000041500720c */ /* 0x000fe20003fc4070 */
[----:B------:R-:W-:Y:S02]  /*7180*/  @!P3 IMAD.IADD R15, R15, 0x1, -R21 ;  /* 0x000000010f0fb824 */ /* 0x000fe400078e0a15 */
[----:B------:R-:W-:Y:S01]  /*7190*/  @!P5 IMAD.MOV R2, RZ, RZ, -R2 ;  /* 0x000000ffff02d224 */ /* 0x000fe200078e0a02 */
[----:B------:R-:W-:Y:S01]  /*71a0*/  ISETP.GE.AND P5, PT, R17, RZ, PT ;  /* 0x000000ff1100720c */ /* 0x000fe20003fa6270 */
[----:B------:R-:W-:Y:S01]  /*71b0*/  @!P2 IMAD.MOV R15, RZ, RZ, -R15 ;  /* 0x000000ffff0fa224 */ /* 0x000fe200078e0a0f */
[----:B------:R0:W-:Y:S01]  /*71c0*/  STL [R1+0xa14], R26 ;  /* 0x000a141a01007387 */ /* 0x0001e20000100800 */
[----:B------:R-:W-:Y:S01]  /*71d0*/  IMAD.MOV.U32 R17, RZ, RZ, R8 ;  /* 0x000000ffff117224 */ /* 0x000fe200078e0008 */
[----:B--2---:R-:W-:Y:S01]  /*71e0*/  IABS R6, R20 ;  /* 0x0000001400067213 */ /* 0x004fe20000000000 */
[----:B------:R-:W-:-:S02]  /*71f0*/  @!P0 IMAD.IADD R14, R14, 0x1, -R21 ;  /* 0x000000010e0e8824 */ /* 0x000fc400078e0a15 */
[--C-:B------:R-:W-:Y:S01]  /*7200*/  @!P1 IMAD.IADD R9, R9, 0x1, -R21.reuse ;  /* 0x0000000109099824 */ /* 0x100fe200078e0a15 */
[----:B------:R-:W-:Y:S01]  /*7210*/  ISETP.GE.AND P1, PT, R20, RZ, PT ;  /* 0x000000ff1400720c */ /* 0x000fe20003f26270 */
[----:B------:R-:W-:Y:S01]  /*7220*/  @!P6 IMAD.IADD R4, R4, 0x1, -R21 ;  /* 0x000000010404e824 */ /* 0x000fe200078e0a15 */
[----:B------:R-:W-:Y:S01]  /*7230*/  ISETP.GE.AND P6, PT, R19, RZ, PT ;  /* 0x000000ff1300720c */ /* 0x000fe20003fc6270 */
[----:B0-----:R-:W2:Y:S01]  /*7240*/  LDL.LU R26, [R1+0x278c] ;  /* 0x00278c00011a7983 */ /* 0x001ea20000300800 */
[----:B------:R-:W-:-:S03]  /*7250*/  ISETP.GE.AND P0, PT, R18, RZ, PT ;  /* 0x000000ff1200720c */ /* 0x000fc60003f06270 */
[----:B------:R-:W-:Y:S01]  /*7260*/  STL [R1+0xa10], R2 ;  /* 0x000a100201007387 */ /* 0x000fe20000100800 */
[----:B------:R-:W-:-:S03]  /*7270*/  IMAD.MOV.U32 R18, RZ, RZ, R4 ;  /* 0x000000ffff127224 */ /* 0x000fc600078e0004 */
[----:B------:R0:W-:Y:S01]  /*7280*/  STL [R1+0xa00], R15 ;  /* 0x000a000f01007387 */ /* 0x0001e20000100800 */
[----:B------:R-:W-:Y:S02]  /*7290*/  @!P5 IMAD.MOV R18, RZ, RZ, -R18 ;  /* 0x000000ffff12d224 */ /* 0x000fe400078e0a12 */
[----:B0-----:R-:W-:Y:S02]  /*72a0*/  IMAD.MOV.U32 R15, RZ, RZ, R17 ;  /* 0x000000ffff0f7224 */ /* 0x001fe400078e0011 */
[----:B----4-:R-:W-:Y:S02]  /*72b0*/  IMAD.MOV.U32 R13, RZ, RZ, R12 ;  /* 0x000000ffff0d7224 */ /* 0x010fe400078e000c */
[----:B------:R-:W-:Y:S02]  /*72c0*/  IMAD.MOV.U32 R12, RZ, RZ, R11 ;  /* 0x000000ffff0c7224 */ /* 0x000fe400078e000b */
[----:B------:R-:W-:-:S04]  /*72d0*/  IMAD.HI.U32 R11, R24, R5, RZ ;  /* 0x00000005180b7227 */ /* 0x000fc800078e00ff */
[----:B------:R-:W-:-:S04]  /*72e0*/  IMAD.MOV R11, RZ, RZ, -R11 ;  /* 0x000000ffff0b7224 */ /* 0x000fc800078e0a0b */
[----:B------:R-:W-:Y:S02]  /*72f0*/  IMAD R5, R21, R11, R5 ;  /* 0x0000000b15057224 */ /* 0x000fe400078e0205 */
[----:B---3--:R-:W-:Y:S02]  /*7300*/  IMAD.MOV.U32 R11, RZ, RZ, R7 ;  /* 0x000000ffff0b7224 */ /* 0x008fe400078e0007 */
[----:B------:R-:W-:Y:S02]  /*7310*/  IMAD.MOV.U32 R20, RZ, RZ, R16 ;  /* 0x000000ffff147224 */ /* 0x000fe400078e0010 */
[----:B------:R-:W-:Y:S02]  /*7320*/  IMAD.MOV.U32 R16, RZ, RZ, R25 ;  /* 0x000000ffff107224 */ /* 0x000fe400078e0019 */
[----:B------:R-:W-:Y:S02]  /*7330*/  IMAD.MOV.U32 R19, RZ, RZ, R11 ;  /* 0x000000ffff137224 */ /* 0x000fe400078e000b */
[----:B------:R-:W-:Y:S01]  /*7340*/  IMAD.MOV.U32 R25, RZ, RZ, R27 ;  /* 0x000000ffff197224 */ /* 0x000fe200078e001b */
[----:B------:R-:W3:Y:S01]  /*7350*/  LDL.LU R11, [R1+0x34] ;  /* 0x00003400010b7983 */ /* 0x000ee20000300800 */
[----:B------:R-:W-:-:S02]  /*7360*/  IMAD.MOV.U32 R17, RZ, RZ, R12 ;  /* 0x000000ffff117224 */ /* 0x000fc400078e000c */
[----:B------:R-:W-:Y:S01]  /*7370*/  IMAD.MOV.U32 R27, RZ, RZ, R14 ;  /* 0x000000ffff1b7224 */ /* 0x000fe200078e000e */
[----:B------:R-:W4:Y:S04]  /*7380*/  LDL.LU R12, [R1+0x38] ;  /* 0x00003800010c7983 */ /* 0x000f280000300800 */
[----:B------:R-:W2:Y:S01]  /*7390*/  LDL.LU R4, [R1+0xb4c] ;  /* 0x000b4c0001047983 */ /* 0x000ea20000300800 */
[----:B------:R-:W-:-:S05]  /*73a0*/  @!P4 IMAD.MOV R27, RZ, RZ, -R27 ;  /* 0x000000ffff1bc224 */ /* 0x000fca00078e0a1b */
[----:B------:R0:W-:Y:S04]  /*73b0*/  STL [R1+0x9f4], R27 ;  /* 0x0009f41b01007387 */ /* 0x0001e80000100800 */
[----:B0-----:R-:W4:Y:S04]  /*73c0*/  LDL.LU R27, [R1+0x2788] ;  /* 0x00278800011b7983 */ /* 0x001f280000300800 */
[----:B------:R0:W-:Y:S02]  /*73d0*/  STL [R1+0x9f0], R18 ;  /* 0x0009f01201007387 */ /* 0x0001e40000100800 */
[----:B0-----:R-:W-:-:S02]  /*73e0*/  IMAD.MOV.U32 R18, RZ, RZ, R13 ;  /* 0x000000ffff127224 */ /* 0x001fc400078e000d */
[----:B------:R-:W4:Y:S01]  /*73f0*/  LDL R13, [R1+0xc] ;  /* 0x00000c00010d7983 */ /* 0x000f220000100800 */
[----:B------:R-:W-:Y:S01]  /*7400*/  ISETP.GT.U32.AND P3, PT, R21, R5, PT ;  /* 0x000000051500720c */ /* 0x000fe20003f64070 */
[----:B------:R-:W-:-:S04]  /*7410*/  IMAD.HI.U32 R2, R24, R6, RZ ;  /* 0x0000000618027227 */ /* 0x000fc800078e00ff */
[----:B------:R-:W-:-:S08]  /*7420*/  IMAD.MOV R2, RZ, RZ, -R2 ;  /* 0x000000ffff027224 */ /* 0x000fd000078e0a02 */
[----:B------:R-:W-:Y:S01]  /*7430*/  @!P3 IMAD.IADD R5, R5, 0x1, -R21 ;  /* 0x000000010505b824 */ /* 0x000fe200078e0a15 */
[C---:B------:R-:W-:Y:S01]  /*7440*/  ISETP.GT.U32.AND P3, PT, R21.reuse, R9, PT ;  /* 0x000000091500720c */ /* 0x040fe20003f64070 */
[----:B------:R-:W-:-:S03]  /*7450*/  IMAD R6, R21, R2, R6 ;  /* 0x0000000215067224 */ /* 0x000fc600078e0206 */
[C---:B------:R-:W-:Y:S02]  /*7460*/  ISETP.GT.U32.AND P2, PT, R21.reuse, R5, PT ;  /* 0x000000051500720c */ /* 0x040fe40003f44070 */
[----:B------:R-:W-:Y:S02]  /*7470*/  IABS R8, R23 ;  /* 0x0000001700087213 */ /* 0x000fe40000000000 */
[----:B------:R-:W-:Y:S01]  /*7480*/  ISETP.GT.U32.AND P4, PT, R21, R6, PT ;  /* 0x000000061500720c */ /* 0x000fe20003f84070 */
[----:B------:R-:W-:Y:S01]  /*7490*/  IMAD.MOV.U32 R14, RZ, RZ, R10 ;  /* 0x000000ffff0e7224 */ /* 0x000fe200078e000a */
[----:B------:R-:W-:Y:S01]  /*74a0*/  IABS R7, R22 ;  /* 0x0000001600077213 */ /* 0x000fe20000000000 */
[----:B------:R-:W-:-:S04]  /*74b0*/  IMAD.HI.U32 R10, R24, R8, RZ ;  /* 0x00000008180a7227 */ /* 0x000fc800078e00ff */
[----:B------:R-:W-:Y:S01]  /*74c0*/  @!P3 IMAD.IADD R9, R9, 0x1, -R21 ;  /* 0x000000010909b824 */ /* 0x000fe200078e0a15 */
[----:B------:R-:W-:Y:S01]  /*74d0*/  ISETP.GE.AND P3, PT, R23, RZ, PT ;  /* 0x000000ff1700720c */ /* 0x000fe20003f66270 */
[----:B------:R-:W-:-:S04]  /*74e0*/  IMAD.HI.U32 R2, R24, R7, RZ ;  /* 0x0000000718027227 */ /* 0x000fc800078e00ff */
[----:B------:R-:W-:Y:S02]  /*74f0*/  IMAD.MOV R10, RZ, RZ, -R10 ;  /* 0x000000ffff0a7224 */ /* 0x000fe400078e0a0a */
[--C-:B------:R-:W-:Y:S02]  /*7500*/  @!P2 IMAD.IADD R5, R5, 0x1, -R21.reuse ;  /* 0x000000010505a824 */ /* 0x100fe400078e0a15 */
[----:B------:R-:W-:Y:S02]  /*7510*/  IMAD.MOV R2, RZ, RZ, -R2 ;  /* 0x000000ffff027224 */ /* 0x000fe400078e0a02 */
[----:B------:R-:W-:Y:S02]  /*7520*/  IMAD R8, R21, R10, R8 ;  /* 0x0000000a15087224 */ /* 0x000fe400078e0208 */
[----:B------:R-:W-:Y:S02]  /*7530*/  @!P4 IMAD.IADD R6, R6, 0x1, -R21 ;  /* 0x000000010606c824 */ /* 0x000fe400078e0a15 */
[----:B------:R-:W-:-:S02]  /*7540*/  @!P6 IMAD.MOV R5, RZ, RZ, -R5 ;  /* 0x000000ffff05e224 */ /* 0x000fc400078e0a05 */
[----:B------:R-:W-:Y:S01]  /*7550*/  IMAD R7, R21, R2, R7 ;  /* 0x0000000215077224 */ /* 0x000fe200078e0207 */
[----:B---3--:R-:W-:Y:S01]  /*7560*/  IABS R10, R11 ;  /* 0x0000000b000a7213 */ /* 0x008fe20000000000 */
[----:B--2---:R-:W-:Y:S02]  /*7570*/  IMAD.MOV.U32 R23, RZ, RZ, R4 ;  /* 0x000000ffff177224 */ /* 0x004fe400078e0004 */
[----:B------:R-:W-:Y:S01]  /*7580*/  IMAD.MOV.U32 R4, RZ, RZ, R9 ;  /* 0x000000ffff047224 */ /* 0x000fe200078e0009 */
[----:B----4-:R-:W-:-:S03]  /*7590*/  ISETP.GE.AND P4, PT, R12, RZ, PT ;  /* 0x000000ff0c00720c */ /* 0x010fc60003f86270 */
[----:B------:R-:W-:Y:S01]  /*75a0*/  @!P0 IMAD.MOV R4, RZ, RZ, -R4 ;  /* 0x000000ffff048224 */ /* 0x000fe200078e0a04 */
[----:B------:R-:W-:Y:S02]  /*75b0*/  IABS R9, R12 ;  /* 0x0000000c00097213 */ /* 0x000fe40000000000 */
[----:B------:R-:W-:Y:S02]  /*75c0*/  IABS R12, R26 ;  /* 0x0000001a000c7213 */ /* 0x000fe40000000000 */
[----:B------:R-:W-:Y:S04]  /*75d0*/  STL [R1+0x9e4], R4 ;  /* 0x0009e40401007387 */ /* 0x000fe80000100800 */
[----:B------:R0:W-:Y:S04]  /*75e0*/  STL [R1+0x2784], R26 ;  /* 0x0027841a01007387 */ /* 0x0001e80000100800 */
[----:B------:R1:W-:Y:S04]  /*75f0*/  STL [R1+0x9d8], R5 ;  /* 0x0009d80501007387 */ /* 0x0003e80000100800 */
[----:B0-----:R-:W2:Y:S01]  /*7600*/  LDL R26, [R1+0x14] ;  /* 0x00001400011a7983 */ /* 0x001ea20000100800 */
[----:B-1----:R-:W-:Y:S01]  /*7610*/  IMAD.MOV.U32 R5, RZ, RZ, R12 ;  /* 0x000000ffff057224 */ /* 0x002fe200078e000c */
[----:B------:R-:W-:Y:S01]  /*7620*/  IABS R2, R13 ;  /* 0x0000000d00027213 */ /* 0x000fe20000000000 */
[----:B------:R-:W-:-:S04]  /*7630*/  IMAD.HI.U32 R13, R24, R10, RZ ;  /* 0x0000000a180d7227 */ /* 0x000fc800078e00ff */
[----:B------:R-:W-:Y:S02]  /*7640*/  IMAD.MOV R12, RZ, RZ, -R13 ;  /* 0x000000ffff0c7224 */ /* 0x000fe400078e0a0d */
[----:B------:R-:W-:-:S04]  /*7650*/  IMAD.HI.U32 R13, R24, R5, RZ ;  /* 0x00000005180d7227 */ /* 0x000fc800078e00ff */
[----:B------:R-:W-:-:S04]  /*7660*/  IMAD.MOV R13, RZ, RZ, -R13 ;  /* 0x000000ffff0d7224 */ /* 0x000fc800078e0a0d */
[C---:B------:R-:W-:Y:S02]  /*7670*/  IMAD R5, R21.reuse, R13, R5 ;  /* 0x0000000d15057224 */ /* 0x040fe400078e0205 */
[----:B------:R-:W3:Y:S01]  /*7680*/  LDL R13, [R1+0x10] ;  /* 0x00001000010d7983 */ /* 0x000ee20000100800 */
[C---:B------:R-:W-:Y:S02]  /*7690*/  ISETP.GT.U32.AND P0, PT, R21.reuse, R6, PT ;  /* 0x000000061500720c */ /* 0x040fe40003f04070 */
[----:B------:R-:W-:-:S11]  /*76a0*/  ISETP.GT.U32.AND P6, PT, R21, R7, PT ;  /* 0x000000071500720c */ /* 0x000fd60003fc4070 */
[--C-:B------:R-:W-:Y:S01]  /*76b0*/  @!P0 IMAD.IADD R6, R6, 0x1, -R21.reuse ;  /* 0x0000000106068824 */ /* 0x100fe200078e0a15 */
[----:B------:R-:W-:Y:S01]  /*76c0*/  ISETP.GT.U32.AND P0, PT, R21, R8, PT ;  /* 0x000000081500720c */ /* 0x000fe20003f04070 */
[----:B------:R-:W-:Y:S01]  /*76d0*/  @!P6 IMAD.IADD R7, R7, 0x1, -R21 ;  /* 0x000000010707e824 */ /* 0x000fe200078e0a15 */
[----:B------:R-:W-:Y:S01]  /*76e0*/  ISETP.GE.AND P2, PT, R11, RZ, PT ;  /* 0x000000ff0b00720c */ /* 0x000fe20003f46270 */
[----:B------:R-:W-:Y:S01]  /*76f0*/  IMAD.HI.U32 R11, R24, R9, RZ ;  /* 0x00000009180b7227 */ /* 0x000fe200078e00ff */
[----:B------:R-:W-:-:S03]  /*7700*/  IABS R4, R27 ;  /* 0x0000001b00047213 */ /* 0x000fc60000000000 */
[----:B------:R-:W-:-:S06]  /*7710*/  IMAD.MOV R11, RZ, RZ, -R11 ;  /* 0x000000ffff0b7224 */ /* 0x000fcc00078e0a0b */
[----:B------:R-:W-:Y:S01]  /*7720*/  @!P0 IMAD.IADD R8, R8, 0x1, -R21 ;  /* 0x0000000108088824 */ /* 0x000fe200078e0a15 */
[C---:B------:R-:W-:Y:S01]  /*7730*/  ISETP.GT.U32.AND P0, PT, R21.reuse, R7, PT ;  /* 0x000000071500720c */ /* 0x040fe20003f04070 */
[C---:B------:R-:W-:Y:S02]  /*7740*/  IMAD R10, R21.reuse, R12, R10 ;  /* 0x0000000c150a7224 */ /* 0x040fe400078e020a */
[----:B------:R-:W-:Y:S02]  /*7750*/  IMAD R9, R21, R11, R9 ;  /* 0x0000000b15097224 */ /* 0x000fe400078e0209 */
[----:B------:R-:W-:Y:S01]  /*7760*/  IMAD.HI.U32 R12, R24, R4, RZ ;  /* 0x00000004180c7227 */ /* 0x000fe200078e00ff */
[----:B------:R-:W-:-:S03]  /*7770*/  ISETP.GE.AND P5, PT, R22, RZ, PT ;  /* 0x000000ff1600720c */ /* 0x000fc60003fa6270 */
[----:B------:R-:W-:-:S04]  /*7780*/  IMAD.HI.U32 R11, R24, R2, RZ ;  /* 0x00000002180b7227 */ /* 0x000fc800078e00ff */
[----:B------:R-:W-:Y:S02]  /*7790*/  IMAD.MOV R12, RZ, RZ, -R12 ;  /* 0x000000ffff0c7224 */ /* 0x000fe400078e0a0c */
[----:B------:R-:W-:Y:S02]  /*77a0*/  IMAD.MOV R11, RZ, RZ, -R11 ;  /* 0x000000ffff0b7224 */ /* 0x000fe400078e0a0b */
[----:B------:R-:W-:Y:S02]  /*77b0*/  IMAD.MOV.U32 R22, RZ, RZ, R14 ;  /* 0x000000ffff167224 */ /* 0x000fe400078e000e */
[----:B------:R-:W-:Y:S01]  /*77c0*/  @!P0 IMAD.IADD R7, R7, 0x1, -R21 ;  /* 0x0000000107078824 */ /* 0x000fe200078e0a15 */
[----:B------:R-:W4:Y:S01]  /*77d0*/  LDL R14, [R1+0x18] ;  /* 0x00001800010e7983 */ /* 0x000f220000100800 */
[C---:B------:R-:W-:Y:S02]  /*77e0*/  IMAD R4, R21.reuse, R12, R4 ;  /* 0x0000000c15047224 */ /* 0x040fe400078e0204 */
[----:B------:R-:W-:Y:S01]  /*77f0*/  IMAD R2, R21, R11, R2 ;  /* 0x0000000b15027224 */ /* 0x000fe200078e0202 */
[----:B--2---:R-:W-:Y:S01]  /*7800*/  IABS R11, R26 ;  /* 0x0000001a000b7213 */ /* 0x004fe20000000000 */
[----:B------:R-:W-:-:S04]  /*7810*/  IMAD.MOV.U32 R26, RZ, RZ, R7 ;  /* 0x000000ffff1a7224 */ /* 0x000fc800078e0007 */
[----:B------:R-:W-:Y:S01]  /*7820*/  @!P5 IMAD.MOV R26, RZ, RZ, -R26 ;  /* 0x000000ffff1ad224 */ /* 0x000fe200078e0a1a */
[----:B---3--:R-:W-:Y:S01]  /*7830*/  IABS R12, R13 ;  /* 0x0000000d000c7213 */ /* 0x008fe20000000000 */
[----:B------:R-:W-:-:S04]  /*7840*/  IMAD.MOV.U32 R13, RZ, RZ, R6 ;  /* 0x000000ffff0d7224 */ /* 0x000fc800078e0006 */
[----:B------:R-:W-:-:S05]  /*7850*/  @!P1 IMAD.MOV R13, RZ, RZ, -R13 ;  /* 0x000000ffff0d9224 */ /* 0x000fca00078e0a0d */
[----:B------:R-:W-:Y:S04]  /*7860*/  STL [R1+0x9d0], R13 ;  /* 0x0009d00d01007387 */ /* 0x000fe80000100800 */
[----:B------:R0:W-:Y:S04]  /*7870*/  STL [R1+0x9cc], R26 ;  /* 0x0009cc1a01007387 */ /* 0x0001e80000100800 */
[----:B0-----:R-:W2:Y:S01]  /*7880*/  LDL.LU R26, [R1+0x2784] ;  /* 0x00278400011a7983 */ /* 0x001ea20000300800 */
[----:B------:R-:W-:Y:S02]  /*7890*/  ISETP.GT.U32.AND P0, PT, R21, R9, PT ;  /* 0x000000091500720c */ /* 0x000fe40003f04070 */
[----:B----4-:R-:W-:-:S05]  /*78a0*/  IABS R6, R14 ;  /* 0x0000000e00067213 */ /* 0x010fca0000000000 */
[----:B------:R-:W-:-:S04]  /*78b0*/  IMAD.HI.U32 R13, R24, R6, RZ ;  /* 0x00000006180d7227 */ /* 0x000fc800078e00ff */
[----:B------:R-:W-:Y:S02]  /*78c0*/  IMAD.MOV R13, RZ, RZ, -R13 ;  /* 0x000000ffff0d7224 */ /* 0x000fe400078e0a0d */
[----:B------:R-:W-:Y:S02]  /*78d0*/  @!P0 IMAD.IADD R9, R9, 0x1, -R21 ;  /* 0x0000000109098824 */ /* 0x000fe400078e0a15 */
[C---:B------:R-:W-:Y:S01]  /*78e0*/  IMAD R6, R21.reuse, R13, R6 ;  /* 0x0000000d15067224 */ /* 0x040fe200078e0206 */
[----:B--2---:R-:W-:Y:S02]  /*78f0*/  ISETP.GE.AND P0, PT, R26, RZ, PT ;  /* 0x000000ff1a00720c */ /* 0x004fe40003f06270 */
[----:B------:R-:W2:Y:S04]  /*7900*/  LDL.LU R26, [R1+0xb40] ;  /* 0x000b4000011a7983 */ /* 0x000ea80000300800 */
[----:B------:R-:W3:Y:S01]  /*7910*/  LDL R13, [R1+0x1c] ;  /* 0x00001c00010d7983 */ /* 0x000ee20000100800 */
[----:B------:R-:W-:-:S02]  /*7920*/  ISETP.GT.U32.AND P6, PT, R21, R10, PT ;  /* 0x0000000a1500720c */ /* 0x000fc40003fc4070 */
[----:B------:R-:W-:-:S11]  /*7930*/  ISETP.GT.U32.AND P1, PT, R21, R8, PT ;  /* 0x000000081500720c */ /* 0x000fd60003f24070 */
[----:B------:R-:W-:-:S05]  /*7940*/  @!P6 IMAD.IADD R10, R10, 0x1, -R21 ;  /* 0x000000010a0ae824 */ /* 0x000fca00078e0a15 */
[----:B------:R-:W-:Y:S01]  /*7950*/  ISETP.GT.U32.AND P6, PT, R21, R10, PT ;  /* 0x0000000a1500720c */ /* 0x000fe20003fc4070 */
[----:B------:R-:W-:-:S04]  /*7960*/  IMAD.HI.U32 R14, R24, R11, RZ ;  /* 0x0000000b180e7227 */ /* 0x000fc800078e00ff */
[----:B------:R-:W-:-:S04]  /*7970*/  IMAD.HI.U32 R7, R24, R12, RZ ;  /* 0x0000000c18077227 */ /* 0x000fc800078e00ff */
[----:B------:R-:W-:Y:S02]  /*7980*/  @!P1 IMAD.IADD R8, R8, 0x1, -R21 ;  /* 0x0000000108089824 */ /* 0x000fe400078e0a15 */
[----:B------:R-:W-:Y:S02]  /*7990*/  IMAD.MOV R14, RZ, RZ, -R14 ;  /* 0x000000ffff0e7224 */ /* 0x000fe400078e0a0e */
[----:B------:R-:W-:Y:S02]  /*79a0*/  IMAD.MOV R7, RZ, RZ, -R7 ;  /* 0x000000ffff077224 */ /* 0x000fe400078e0a07 */
[----:B------:R-:W-:Y:S02]  /*79b0*/  @!P6 IMAD.IADD R10, R10, 0x1, -R21 ;  /* 0x000000010a0ae824 */ /* 0x000fe400078e0a15 */
[----:B------:R-:W-:Y:S02]  /*79c0*/  @!P3 IMAD.MOV R8, RZ, RZ, -R8 ;  /* 0x000000ffff08b224 */ /* 0x000fe400078e0a08 */
[----:B------:R-:W-:-:S02]  /*79d0*/  IMAD R7, R21, R7, R12 ;  /* 0x0000000715077224 */ /* 0x000fc400078e020c */
[----:B------:R-:W-:Y:S02]  /*79e0*/  IMAD R11, R21, R14, R11 ;  /* 0x0000000e150b7224 */ /* 0x000fe400078e020b */
[----:B------:R-:W4:Y:S01]  /*79f0*/  LDL R14, [R1+0x20] ;  /* 0x00002000010e7983 */ /* 0x000f220000100800 */
[----:B------:R-:W-:-:S03]  /*7a00*/  IMAD.MOV.U32 R12, RZ, RZ, R10 ;  /* 0x000000ffff0c7224 */ /* 0x000fc600078e000a */
[----:B------:R-:W-:Y:S01]  /*7a10*/  STL [R1+0x9c8], R8 ;  /* 0x0009c80801007387 */ /* 0x000fe20000100800 */
[----:B---3--:R-:W-:-:S03]  /*7a20*/  IABS R10, R13 ;  /* 0x0000000d000a7213 */ /* 0x008fc60000000000 */
[----:B------:R-:W3:Y:S01]  /*7a30*/  LDL.LU R13, [R1+0x10] ;  /* 0x00001000010d7983 */ /* 0x000ee20000300800 */
[C---:B------:R-:W-:Y:S02]  /*7a40*/  ISETP.GT.U32.AND P5, PT, R21.reuse, R5, PT ;  /* 0x000000051500720c */ /* 0x040fe40003fa4070 */
[C---:B------:R-:W-:Y:S02]  /*7a50*/  ISETP.GT.U32.AND P6, PT, R21.reuse, R2, PT ;  /* 0x000000021500720c */ /* 0x040fe40003fc4070 */
[----:B------:R-:W-:-:S09]  /*7a60*/  ISETP.GT.U32.AND P1, PT, R21, R4, PT ;  /* 0x000000041500720c */ /* 0x000fd20003f24070 */
[--C-:B------:R-:W-:Y:S02]  /*7a70*/  @!P5 IMAD.IADD R5, R5, 0x1, -R21.reuse ;  /* 0x000000010505d824 */ /* 0x100fe400078e0a15 */
[--C-:B------:R-:W-:Y:S01]  /*7a80*/  @!P6 IMAD.IADD R2, R2, 0x1, -R21.reuse ;  /* 0x000000010202e824 */ /* 0x100fe200078e0a15 */
[----:B---3--:R0:W-:Y:S04]  /*7a90*/  STL [R1+0x2780], R13 ;  /* 0x0027800d01007387 */ /* 0x0081e80000100800 */
[----:B0-----:R-:W3:Y:S01]  /*7aa0*/  LDL.LU R13, [R1+0xc] ;  /* 0x00000c00010d7983 */ /* 0x001ee20000300800 */
[----:B------:R-:W-:Y:S01]  /*7ab0*/  @!P1 IMAD.IADD R4, R4, 0x1, -R21 ;  /* 0x0000000104049824 */ /* 0x000fe200078e0a15 */
[C---:B------:R-:W-:Y:S02]  /*7ac0*/  ISETP.GT.U32.AND P1, PT, R21.reuse, R5, PT ;  /* 0x000000051500720c */ /* 0x040fe40003f24070 */
[----:B------:R-:W-:Y:S01]  /*7ad0*/  ISETP.GT.U32.AND P3, PT, R21, R2, PT ;  /* 0x000000021500720c */ /* 0x000fe20003f64070 */
[----:B------:R-:W-:Y:S01]  /*7ae0*/  @!P2 IMAD.MOV R12, RZ, RZ, -R12 ;  /* 0x000000ffff0ca224 */ /* 0x000fe200078e0a0c */
[----:B----4-:R-:W-:-:S04]  /*7af0*/  IABS R8, R14 ;  /* 0x0000000e00087213 */ /* 0x010fc80000000000 */
[----:B------:R0:W-:Y:S04]  /*7b00*/  STL [R1+0x9c4], R12 ;  /* 0x0009c40c01007387 */ /* 0x0001e80000100800 */
[----:B------:R-:W4:Y:S01]  /*7b10*/  LDL.LU R14, [R1+0x14] ;  /* 0x00001400010e7983 */ /* 0x000f220000300800 */
[--C-:B------:R-:W-:Y:S01]  /*7b20*/  @!P1 IMAD.IADD R5, R5, 0x1, -R21.reuse ;  /* 0x0000000105059824 */ /* 0x100fe200078e0a15 */
[----:B------:R-:W-:Y:S01]  /*7b30*/  ISETP.GE.AND P1, PT, R27, RZ, PT ;  /* 0x000000ff1b00720c */ /* 0x000fe20003f26270 */
[----:B------:R-:W-:Y:S01]  /*7b40*/  @!P3 IMAD.IADD R2, R2, 0x1, -R21 ;  /* 0x000000010202b824 */ /* 0x000fe200078e0a15 */
[----:B------:R-:W2:Y:S01]  /*7b50*/  LDL.LU R27, [R1+0x24] ;  /* 0x00002400011b7983 */ /* 0x000ea20000300800 */
[----:B------:R-:W-:Y:S02]  /*7b60*/  ISETP.GT.U32.AND P5, PT, R21, R9, PT ;  /* 0x000000091500720c */ /* 0x000fe40003fa4070 */
[----:B---3--:R-:W-:-:S02]  /*7b70*/  ISETP.GE.AND P3, PT, R13, RZ, PT ;  /* 0x000000ff0d00720c */ /* 0x008fc40003f66270 */
[----:B------:R-:W3:Y:S01]  /*7b80*/  LDL.LU R13, [R1+0x2780] ;  /* 0x00278000010d7983 */ /* 0x000ee20000300800 */
[----:B------:R-:W-:-:S08]  /*7b90*/  ISETP.GT.U32.AND P2, PT, R21, R7, PT ;  /* 0x000000071500720c */ /* 0x000fd00003f44070 */
[--C-:B------:R-:W-:Y:S01]  /*7ba0*/  @!P5 IMAD.IADD R9, R9, 0x1, -R21.reuse ;  /* 0x000000010909d824 */ /* 0x100fe200078e0a15 */
[C---:B------:R-:W-:Y:S02]  /*7bb0*/  ISETP.GT.U32.AND P5, PT, R21.reuse, R11, PT ;  /* 0x0000000b1500720c */ /* 0x040fe40003fa4070 */
[----:B------:R-:W-:Y:S01]  /*7bc0*/  ISETP.GT.U32.AND P6, PT, R21, R4, PT ;  /* 0x000000041500720c */ /* 0x000fe20003fc4070 */
[----:B0-----:R-:W-:Y:S01]  /*7bd0*/  IMAD.HI.U32 R12, R24, R10, RZ ;  /* 0x0000000a180c7227 */ /* 0x001fe200078e00ff */
[----:B------:R0:W-:Y:S03]  /*7be0*/  STL [R1+0x277c], R8 ;  /* 0x00277c0801007387 */ /* 0x0001e60000100800 */
[----:B------:R-:W-:Y:S02]  /*7bf0*/  IMAD.MOV R12, RZ, RZ, -R12 ;  /* 0x000000ffff0c7224 */ /* 0x000fe400078e0a0c */
[--C-:B------:R-:W-:Y:S01]  /*7c00*/  @!P2 IMAD.IADD R7, R7, 0x1, -R21.reuse ;  /* 0x000000010707a824 */ /* 0x100fe200078e0a15 */
[----:B------:R1:W-:Y:S03]  /*7c10*/  STL [R1+0x2778], R24 ;  /* 0x0027781801007387 */ /* 0x0003e60000100800 */
[----:B------:R-:W-:Y:S01]  /*7c20*/  @!P5 IMAD.IADD R11, R11, 0x1, -R21 ;  /* 0x000000010b0bd824 */ /* 0x000fe200078e0a15 */
[----:B----4-:R-:W-:Y:S01]  /*7c30*/  ISETP.GE.AND P5, PT, R14, RZ, PT ;  /* 0x000000ff0e00720c */ /* 0x010fe20003fa6270 */
[----:B------:R-:W-:Y:S01]  /*7c40*/  @!P4 IMAD.MOV R9, RZ, RZ, -R9 ;  /* 0x000000ffff09c224 */ /* 0x000fe200078e0a09 */
[----:B------:R-:W4:Y:S01]  /*7c50*/  LDL.LU R14, [R1+0x2c] ;  /* 0x00002c00010e7983 */ /* 0x000f220000300800 */
[----:B------:R-:W-:-:S02]  /*7c60*/  IMAD R10, R21, R12, R10 ;  /* 0x0000000c150a7224 */ /* 0x000fc400078e020a */
[----:B------:R-:W-:Y:S01]  /*7c70*/  @!P6 IMAD.IADD R4, R4, 0x1, -R21 ;  /* 0x000000010404e824 */ /* 0x000fe200078e0a15 */
[----:B------:R-:W4:Y:S01]  /*7c80*/  LDL.LU R12, [R1+0x28] ;  /* 0x00002800010c7983 */ /* 0x000f220000300800 */
[----:B---3--:R-:W-:Y:S01]  /*7c90*/  ISETP.GE.AND P2, PT, R13, RZ, PT ;  /* 0x000000ff0d00720c */ /* 0x008fe20003f46270 */
[----:B------:R-:W-:-:S04]  /*7ca0*/  IMAD.HI.U32 R13, R24, R8, RZ ;  /* 0x00000008180d7227 */ /* 0x000fc800078e00ff */
[----:B0-----:R-:W-:Y:S02]  /*7cb0*/  IMAD.MOV.U32 R8, RZ, RZ, R5 ;  /* 0x000000ffff087224 */ /* 0x001fe400078e0005 */
[----:B------:R-:W3:Y:S02]  /*7cc0*/  LDL.LU R5, [R1+0x1c] ;  /* 0x00001c0001057983 */ /* 0x000ee40000300800 */
[----:B------:R-:W-:Y:S02]  /*7cd0*/  @!P0 IMAD.MOV R8, RZ, RZ, -R8 ;  /* 0x000000ffff088224 */ /* 0x000fe400078e0a08 */
[----:B------:R0:W-:Y:S01]  /*7ce0*/  STL [R1+0x9c0], R9 ;  /* 0x0009c00901007387 */ /* 0x0001e20000100800 */
[----:B-1----:R-:W-:-:S03]  /*7cf0*/  IMAD.MOV.U32 R24, RZ, RZ, R2 ;  /* 0x000000ffff187224 */ /* 0x002fc600078e0002 */
[----:B0-----:R-:W4:Y:S04]  /*7d00*/  LDL.LU R9, [R1+0x20] ;  /* 0x0000200001097983 */ /* 0x001f280000300800 */
[----:B------:R0:W-:Y:S04]  /*7d10*/  STL [R1+0x9bc], R8 ;  /* 0x0009bc0801007387 */ /* 0x0001e80000100800 */
[----:B------:R-:W3:Y:S01]  /*7d20*/  LDL.LU R2, [R1+0x18] ;  /* 0x0000180001027983 */ /* 0x000ee20000300800 */
[----:B0-----:R-:W-:-:S04]  /*7d30*/  IMAD.MOV.U32 R8, RZ, RZ, R4 ;  /* 0x000000ffff087224 */ /* 0x001fc800078e0004 */
[----:B------:R-:W-:-:S05]  /*7d40*/  @!P1 IMAD.MOV R8, RZ, RZ, -R8 ;  /* 0x000000ffff089224 */ /* 0x000fca00078e0a08 */
[----:B------:R0:W-:Y:S04]  /*7d50*/  STL [R1+0x9b8], R8 ;  /* 0x0009b80801007387 */ /* 0x0001e80000100800 */
[----:B0-----:R-:W4:Y:S01]  /*7d60*/  LDL.LU R8, [R1+0x277c] ;  /* 0x00277c0001087983 */ /* 0x001f220000300800 */
[----:B------:R-:W-:Y:S01]  /*7d70*/  @!P3 IMAD.MOV R24, RZ, RZ, -R24 ;  /* 0x000000ffff18b224 */ /* 0x000fe200078e0a18 */
[----:B------:R-:W-:-:S04]  /*7d80*/  ISETP.GT.U32.AND P0, PT, R21, R11, PT ;  /* 0x0000000b1500720c */ /* 0x000fc80003f04070 */
[----:B------:R0:W-:Y:S01]  /*7d90*/  STL [R1+0x9b4], R24 ;  /* 0x0009b41801007387 */ /* 0x0001e20000100800 */
[----:B------:R-:W-:-:S03]  /*7da0*/  ISETP.GT.U32.AND P4, PT, R21, R7, PT ;  /* 0x000000071500720c */ /* 0x000fc60003f84070 */
[----:B0-----:R-:W4:Y:S01]  /*7db0*/  LDL.LU R24, [R1+0x2778] ;  /* 0x0027780001187983 */ /* 0x001f220000300800 */
[C---:B------:R-:W-:Y:S01]  /*7dc0*/  ISETP.GT.U32.AND P1, PT, R21.reuse, R10, PT ;  /* 0x0000000a1500720c */ /* 0x040fe20003f24070 */
[----:B------:R-:W-:Y:S01]  /*7dd0*/  IMAD.MOV R13, RZ, RZ, -R13 ;  /* 0x000000ffff0d7224 */ /* 0x000fe200078e0a0d */
[----:B------:R-:W-:Y:S02]  /*7de0*/  ISETP.GT.U32.AND P6, PT, R21, R6, PT ;  /* 0x000000061500720c */ /* 0x000fe40003fc4070 */
[----:B------:R-:W-:-:S05]  /*7df0*/  @!P0 IMAD.IADD R11, R11, 0x1, -R21 ;  /* 0x000000010b0b8824 */ /* 0x000fca00078e0a15 */
[----:B------:R-:W-:Y:S01]  /*7e00*/  @!P4 IMAD.IADD R7, R7, 0x1, -R21 ;  /* 0x000000010707c824 */ /* 0x000fe200078e0a15 */
[----:B--2---:R-:W-:-:S03]  /*7e10*/  IABS R4, R27 ;  /* 0x0000001b00047213 */ /* 0x004fc60000000000 */
[----:B------:R-:W-:Y:S02]  /*7e20*/  @!P2 IMAD.MOV R7, RZ, RZ, -R7 ;  /* 0x000000ffff07a224 */ /* 0x000fe400078e0a07 */
[--C-:B------:R-:W-:Y:S01]  /*7e30*/  @!P1 IMAD.IADD R10, R10, 0x1, -R21.reuse ;  /* 0x000000010a0a9824 */ /* 0x100fe200078e0a15 */
[----:B------:R-:W-:Y:S02]  /*7e40*/  ISETP.GE.AND P1, PT, R27, RZ, PT ;  /* 0x000000ff1b00720c */ /* 0x000fe40003f26270 */
[----:B------:R-:W2:Y:S01]  /*7e50*/  LDL.LU R27, [R1+0x30] ;  /* 0x00003000011b7983 */ /* 0x000ea20000300800 */
[----:B------:R-:W-:-:S03]  /*7e60*/  @!P6 IMAD.IADD R6, R6, 0x1, -R21 ;  /* 0x000000010606e824 */ /* 0x000fc600078e0a15 */
[----:B------:R-:W-:Y:S02]  /*7e70*/  STL [R1+0x9b0], R7 ;  /* 0x0009b00701007387 */ /* 0x000fe40000100800 */
[----:B------:R-:W-:-:S13]  /*7e80*/  ISETP.GT.U32.AND P6, PT, R21, R6, PT ;  /* 0x000000061500720c */ /* 0x000fda0003fc4070 */
[----:B------:R-:W-:Y:S01]  /*7e90*/  @!P6 IMAD.IADD R6, R6, 0x1, -R21 ;  /* 0x000000010606e824 */ /* 0x000fe200078e0a15 */
[----:B---3--:R-:W-:Y:S01]  /*7ea0*/  ISETP.GE.AND P3, PT, R2, RZ, PT ;  /* 0x000000ff0200720c */ /* 0x008fe20003f66270 */
[C---:B----4-:R-:W-:Y:S02]  /*7eb0*/  IMAD R8, R21.reuse, R13, R8 ;  /* 0x0000000d15087224 */ /* 0x050fe400078e0208 */
[----:B------:R-:W-:Y:S02]  /*7ec0*/  IMAD.MOV.U32 R13, RZ, RZ, R11 ;  /* 0x000000ffff0d7224 */ /* 0x000fe400078e000b */
[----:B------:R-:W3:Y:S02]  /*7ed0*/  LDL.LU R11, [R1+0x68] ;  /* 0x00006800010b7983 */ /* 0x000ee40000300800 */
[----:B------:R-:W-:Y:S01]  /*7ee0*/  @!P5 IMAD.MOV R13, RZ, RZ, -R13 ;  /* 0x000000ffff0dd224 */ /* 0x000fe200078e0a0d */
[----:B------:R-:W-:-:S04]  /*7ef0*/  ISETP.GT.U32.AND P4, PT, R21, R8, PT ;  /* 0x000000081500720c */ /* 0x000fc80003f84070 */
[----:B------:R0:W-:Y:S04]  /*7f00*/  STL [R1+0x9ac], R13 ;  /* 0x0009ac0d01007387 */ /* 0x0001e80000100800 */
[----:B0-----:R-:W4:Y:S05]  /*7f10*/  LDL.LU R13, [R1+0x6c] ;  /* 0x00006c00010d7983 */ /* 0x001f2a0000300800 */
[----:B------:R-:W-:Y:S01]  /*7f20*/  @!P4 IMAD.IADD R8, R8, 0x1, -R21 ;  /* 0x000000010808c824 */ /* 0x000fe200078e0a15 */
[----:B------:R-:W-:Y:S01]  /*7f30*/  ISETP.GT.U32.AND P4, PT, R21, R10, PT ;  /* 0x0000000a1500720c */ /* 0x000fe20003f84070 */
[----:B------:R-:W-:Y:S01]  /*7f40*/  @!P3 IMAD.MOV R6, RZ, RZ, -R6 ;  /* 0x000000ffff06b224 */ /* 0x000fe200078e0a06 */
[----:B------:R-:W-:-:S02]  /*7f50*/  ISETP.GE.AND P6, PT, R9, RZ, PT ;  /* 0x000000ff0900720c */ /* 0x000fc40003fc6270 */
[----:B------:R-:W-:Y:S02]  /*7f60*/  IABS R9, R14 ;  /* 0x0000000e00097213 */ /* 0x000fe40000000000 */
[----:B------:R0:W-:Y:S07]  /*7f70*/  STL [R1+0x9a8], R6 ;  /* 0x0009a80601007387 */ /* 0x0001ee0000100800 */
[----:B------:R-:W-:Y:S01]  /*7f80*/  @!P4 IMAD.IADD R10, R10, 0x1, -R21 ;  /* 0x000000010a0ac824 */ /* 0x000fe200078e0a15 */
[----:B------:R-:W-:-:S02]  /*7f90*/  ISETP.GE.AND P4, PT, R14, RZ, PT ;  /* 0x000000ff0e00720c */ /* 0x000fc40003f86270 */
[----:B------:R-:W4:Y:S01]  /*7fa0*/  LDL R14, [R1+0x40] ;  /* 0x00004000010e7983 */ /* 0x000f220000100800 */
[----:B------:R-:W-:-:S04]  /*7fb0*/  IMAD.HI.U32 R2, R24, R4, RZ ;  /* 0x0000000418027227 */ /* 0x000fc800078e00ff */
[----:B------:R-:W-:Y:S01]  /*7fc0*/  IMAD.MOV R2, RZ, RZ, -R2 ;  /* 0x000000ffff027224 */ /* 0x000fe200078e0a02 */
[----:B------:R-:W-:-:S03]  /*7fd0*/  ISETP.GT.U32.AND P2, PT, R21, R8, PT ;  /* 0x000000081500720c */ /* 0x000fc60003f44070 */
[----:B------:R-:W-:Y:S01]  /*7fe0*/  IMAD R4, R21, R2, R4 ;  /* 0x0000000215047224 */ /* 0x000fe200078e0204 */
[----:B------:R-:W-:-:S04]  /*7ff0*/  ISETP.GE.AND P0, PT, R5, RZ, PT ;  /* 0x000000ff0500720c */ /* 0x000fc80003f06270 */
[----:B------:R-:W-:Y:S01]  /*8000*/  ISETP.GT.U32.AND P5, PT, R21, R4, PT ;  /* 0x000000041500720c */ /* 0x000fe20003fa4070 */
[----:B------:R-:W-:-:S04]  /*8010*/  IMAD.HI.U32 R7, R24, R9, RZ ;  /* 0x0000000918077227 */ /* 0x000fc800078e00ff */
[----:B------:R-:W-:Y:S02]  /*8020*/  @!P2 IMAD.IADD R8, R8, 0x1, -R21 ;  /* 0x000000010808a824 */ /* 0x000fe400078e0a15 */
[----:B0-----:R-:W-:Y:S01]  /*8030*/  IMAD.MOV.U32 R6, RZ, RZ, R10 ;  /* 0x000000ffff067224 */ /* 0x001fe200078e000a */
[----:B------:R-:W-:Y:S01]  /*8040*/  IABS R5, R12 ;  /* 0x0000000c00057213 */ /* 0x000fe20000000000 */
[----:B------:R-:W-:Y:S01]  /*8050*/  IMAD.MOV R7, RZ, RZ, -R7 ;  /* 0x000000ffff077224 */ /* 0x000fe200078e0a07 */
[----:B------:R-:W-:-:S03]  /*8060*/  ISETP.GE.AND P3, PT, R12, RZ, PT ;  /* 0x000000ff0c00720c */ /* 0x000fc60003f66270 */
[----:B------:R-:W-:Y:S01]  /*8070*/  @!P5 IMAD.IADD R4, R4, 0x1, -R21 ;  /* 0x000000010404d824 */ /* 0x000fe200078e0a15 */
[----:B------:R-:W4:Y:S01]  /*8080*/  LDL R12, [R1+0x3c] ;  /* 0x00003c00010c7983 */ /* 0x000f220000100800 */
[----:B------:R-:W-:Y:S02]  /*8090*/  @!P0 IMAD.MOV R6, RZ, RZ, -R6 ;  /* 0x000000ffff068224 */ /* 0x000fe400078e0a06 */
[----:B------:R-:W-:Y:S01]  /*80a0*/  IMAD R9, R21, R7, R9 ;  /* 0x0000000715097224 */ /* 0x000fe200078e0209 */
[----:B--2---:R-:W-:Y:S02]  /*80b0*/  IABS R7, R27 ;  /* 0x0000001b00077213 */ /* 0x004fe40000000000 */
[----:B------:R-:W-:Y:S04]  /*80c0*/  STL [R1+0x9a4], R6 ;  /* 0x0009a40601007387 */ /* 0x000fe80000100800 */
[----:B------:R0:W-:Y:S01]  /*80d0*/  STL [R1+0x2774], R27 ;  /* 0x0027741b01007387 */ /* 0x0001e20000100800 */
[----:B------:R-:W-:-:S04]  /*80e0*/  IMAD.HI.U32 R2, R24, R5, RZ ;  /* 0x0000000518027227 */ /* 0x000fc800078e00ff */
[----:B------:R-:W-:-:S04]  /*80f0*/  IMAD.MOV R2, RZ, RZ, -R2 ;  /* 0x000000ffff027224 */ /* 0x000fc800078e0a02 */
[----:B------:R-:W-:Y:S01]  /*8100*/  IMAD R5, R21, R2, R5 ;  /* 0x0000000215057224 */ /* 0x000fe200078e0205 */
[----:B---3--:R-:W-:Y:S02]  /*8110*/  ISETP.GE.AND P2, PT, R11, RZ, PT ;  /* 0x000000ff0b00720c */ /* 0x008fe40003f46270 */
[----:B------:R-:W-:Y:S02]  /*8120*/  IABS R10, R11 ;  /* 0x0000000b000a7213 */ /* 0x000fe40000000000 */
[----:B----4-:R-:W-:Y:S02]  /*8130*/  ISETP.GE.AND P5, PT, R13, RZ, PT ;  /* 0x000000ff0d00720c */ /* 0x010fe40003fa6270 */
[----:B------:R-:W-:Y:S01]  /*8140*/  IABS R11, R13 ;  /* 0x0000000d000b7213 */ /* 0x000fe20000000000 */
[----:B------:R-:W-:-:S04]  /*8150*/  IMAD.MOV.U32 R13, RZ, RZ, R8 ;  /* 0x000000ffff0d7224 */ /* 0x000fc800078e0008 */
[----:B------:R-:W-:-:S05]  /*8160*/  @!P6 IMAD.MOV R13, RZ, RZ, -R13 ;  /* 0x000000ffff0de224 */ /* 0x000fca00078e0a0d */
[----:B------:R1:W-:Y:S04]  /*8170*/  STL [R1+0x9a0], R13 ;  /* 0x0009a00d01007387 */ /* 0x0003e80000100800 */
[----:B0-----:R-:W2:Y:S01]  /*8180*/  LDL R27, [R1+0x48] ;  /* 0x00004800011b7983 */ /* 0x001ea20000100800 */
[----:B-1----:R-:W-:-:S04]  /*8190*/  IMAD.HI.U32 R13, R24, R7, RZ ;  /* 0x00000007180d7227 */ /* 0x002fc800078e00ff */
[----:B------:R-:W-:-:S04]  /*81a0*/  IMAD.MOV R13, RZ, RZ, -R13 ;  /* 0x000000ffff0d7224 */ /* 0x000fc800078e0a0d */
[----:B------:R-:W-:Y:S02]  /*81b0*/  IMAD R7, R21, R13, R7 ;  /* 0x0000000d15077224 */ /* 0x000fe400078e0207 */
[----:B------:R-:W3:Y:S01]  /*81c0*/  LDL R13, [R1+0x44] ;  /* 0x00004400010d7983 */ /* 0x000ee20000100800 */
[----:B------:R-:W-:-:S03]  /*81d0*/  IABS R2, R14 ;  /* 0x0000000e00027213 */ /* 0x000fc60000000000 */
[----:B------:R-:W4:Y:S01]  /*81e0*/  LDL R14, [R1+0x4c] ;  /* 0x00004c00010e7983 */ /* 0x000f220000100800 */
[C---:B------:R-:W-:Y:S02]  /*81f0*/  ISETP.GT.U32.AND P0, PT, R21.reuse, R4, PT ;  /* 0x000000041500720c */ /* 0x040fe40003f04070 */
[----:B------:R-:W-:Y:S02]  /*8200*/  ISETP.GT.U32.AND P6, PT, R21, R5, PT ;  /* 0x000000051500720c */ /* 0x000fe40003fc4070 */
[----:B------:R-:W-:-:S09]  /*8210*/  IABS R6, R12 ;  /* 0x0000000c00067213 */ /* 0x000fd20000000000 */
[----:B------:R-:W-:Y:S01]  /*8220*/  @!P0 IMAD.IADD R4, R4, 0x1, -R21 ;  /* 0x0000000104048824 */ /* 0x000fe200078e0a15 */
[----:B------:R-:W-:Y:S01]  /*8230*/  ISETP.GT.U32.AND P0, PT, R21, R9, PT ;  /* 0x000000091500720c */ /* 0x000fe20003f04070 */
[----:B------:R-:W-:-:S04]  /*8240*/  IMAD.HI.U32 R12, R24, R10, RZ ;  /* 0x0000000a180c7227 */ /* 0x000fc800078e00ff */
[----:B------:R-:W-:Y:S02]  /*8250*/  IMAD.MOV R12, RZ, RZ, -R12 ;  /* 0x000000ffff0c7224 */ /* 0x000fe400078e0a0c */
[----:B------:R-:W-:Y:S02]  /*8260*/  @!P6 IMAD.IADD R5, R5, 0x1, -R21 ;  /* 0x000000010505e824 */ /* 0x000fe400078e0a15 */
[----:B------:R-:W-:-:S04]  /*8270*/  IMAD.HI.U32 R8, R24, R11, RZ ;  /* 0x0000000b18087227 */ /* 0x000fc800078e00ff */
[----:B------:R-:W-:Y:S02]  /*8280*/  IMAD R10, R21, R12, R10 ;  /* 0x0000000c150a7224 */ /* 0x000fe400078e020a */
[----:B------:R-:W-:-:S04]  /*8290*/  IMAD.HI.U32 R12, R24, R6, RZ ;  /* 0x00000006180c7227 */ /* 0x000fc800078e00ff */
[----:B------:R-:W-:Y:S01]  /*82a0*/  @!P0 IMAD.IADD R9, R9, 0x1, -R21 ;  /* 0x0000000109098824 */ /* 0x000fe200078e0a15 */
[C---:B------:R-:W-:Y:S01]  /*82b0*/  ISETP.GT.U32.AND P0, PT, R21.reuse, R5, PT ;  /* 0x000000051500720c */ /* 0x040fe20003f04070 */
[----:B------:R-:W-:Y:S02]  /*82c0*/  IMAD.MOV R8, RZ, RZ, -R8 ;  /* 0x000000ffff087224 */ /* 0x000fe400078e0a08 */
[----:B------:R-:W-:Y:S02]  /*82d0*/  IMAD.MOV R12, RZ, RZ, -R12 ;  /* 0x000000ffff0c7224 */ /* 0x000fe400078e0a0c */
[----:B------:R-:W-:Y:S02]  /*82e0*/  IMAD R8, R21, R8, R11 ;  /* 0x0000000815087224 */ /* 0x000fe400078e020b */
[----:B------:R-:W-:-:S04]  /*82f0*/  IMAD.HI.U32 R11, R24, R2, RZ ;  /* 0x00000002180b7227 */ /* 0x000fc800078e00ff */
[----:B------:R-:W-:Y:S02]  /*8300*/  IMAD R6, R21, R12, R6 ;  /* 0x0000000c15067224 */ /* 0x000fe400078e0206 */
[----:B------:R-:W-:Y:S02]  /*8310*/  IMAD.MOV R11, RZ, RZ, -R11 ;  /* 0x000000ffff0b7224 */ /* 0x000fe400078e0a0b */
[----:B------:R-:W-:Y:S02]  /*8320*/  @!P0 IMAD.IADD R5, R5, 0x1, -R21 ;  /* 0x0000000105058824 */ /* 0x000fe400078e0a15 */
[----:B------:R-:W-:Y:S01]  /*8330*/  IMAD R2, R21, R11, R2 ;  /* 0x0000000b15027224 */ /* 0x000fe200078e0202 */
[----:B--2---:R-:W-:Y:S01]  /*8340*/  IABS R11, R27 ;  /* 0x0000001b000b7213 */ /* 0x004fe20000000000 */
[----:B------:R-:W-:Y:S01]  /*8350*/  IMAD.MOV.U32 R27, RZ, RZ, R5 ;  /* 0x000000ffff1b7224 */ /* 0x000fe200078e0005 */
[----:B---3--:R-:W-:Y:S01]  /*8360*/  IABS R12, R13 ;  /* 0x0000000d000c7213 */ /* 0x008fe20000000000 */
[----:B------:R-:W-:Y:S01]  /*8370*/  IMAD.MOV.U32 R13, RZ, RZ, R4 ;  /* 0x000000ffff0d7224 */ /* 0x000fe200078e0004 */
[----:B----4-:R-:W-:-:S03]  /*8380*/  IABS R4, R14 ;  /* 0x0000000e00047213 */ /* 0x010fc60000000000 */
[----:B------:R-:W-:Y:S02]  /*8390*/  @!P1 IMAD.MOV R13, RZ, RZ, -R13 ;  /* 0x000000ffff0d9224 */ /* 0x000fe400078e0a0d */
[----:B------:R-:W-:-:S03]  /*83a0*/  IMAD.HI.U32 R5, R24, R12, RZ ;  /* 0x0000000c18057227 */ /* 0x000fc600078e00ff */
[----:B------:R0:W-:Y:S01]  /*83b0*/  STL [R1+0x994], R13 ;  /* 0x0009940d01007387 */ /* 0x0001e20000100800 */
[----:B------:R-:W-:-:S04]  /*83c0*/  IMAD.HI.U32 R14, R24, R11, RZ ;  /* 0x0000000b180e7227 */ /* 0x000fc800078e00ff */
[----:B------:R-:W-:Y:S02]  /*83d0*/  @!P3 IMAD.MOV R27, RZ, RZ, -R27 ;  /* 0x000000ffff1bb224 */ /* 0x000fe400078e0a1b */
[----:B0-----:R-:W-:-:S03]  /*83e0*/  IMAD.HI.U32 R13, R24, R4, RZ ;  /* 0x00000004180d7227 */ /* 0x001fc600078e00ff */
[----:B------:R0:W-:Y:S01]  /*83f0*/  STL [R1+0x990], R27 ;  /* 0x0009901b01007387 */ /* 0x0001e20000100800 */
[----:B------:R-:W-:Y:S02]  /*8400*/  IMAD.MOV R5, RZ, RZ, -R5 ;  /* 0x000000ffff057224 */ /* 0x000fe400078e0a05 */
[----:B------:R-:W-:Y:S02]  /*8410*/  IMAD.MOV R13, RZ, RZ, -R13 ;  /* 0x000000ffff0d7224 */ /* 0x000fe400078e0a0d */
[----:B------:R-:W-:Y:S02]  /*8420*/  IMAD.MOV R14, RZ, RZ, -R14 ;  /* 0x000000ffff0e7224 */ /* 0x000fe400078e0a0e */
[C---:B------:R-:W-:Y:S01]  /*8430*/  IMAD R5, R21.reuse, R5, R12 ;  /* 0x0000000515057224 */ /* 0x040fe200078e020c */
[----:B0-----:R-:W2:Y:S01]  /*8440*/  LDL.LU R27, [R1+0x2774] ;  /* 0x00277400011b7983 */ /* 0x001ea20000300800 */
[C---:B------:R-:W-:Y:S02]  /*8450*/  IMAD R4, R21.reuse, R13, R4 ;  /* 0x0000000d15047224 */ /* 0x040fe400078e0204 */
[C---:B------:R-:W-:Y:S01]  /*8460*/  IMAD R11, R21.reuse, R14, R11 ;  /* 0x0000000e150b7224 */ /* 0x040fe200078e020b */
[----:B------:R-:W3:Y:S04]  /*8470*/  LDL.LU R12, [R1+0x3c] ;  /* 0x00003c00010c7983 */ /* 0x000ee80000300800 */
[----:B------:R-:W4:Y:S04]  /*8480*/  LDL R13, [R1+0x50] ;  /* 0x00005000010d7983 */ /* 0x000f280000100800 */
[----:B------:R-:W3:Y:S01]  /*8490*/  LDL R14, [R1+0x54] ;  /* 0x00005400010e7983 */ /* 0x000ee20000100800 */
[----:B------:R-:W-:-:S02]  /*84a0*/  ISETP.GT.U32.AND P6, PT, R21, R10, PT ;  /* 0x0000000a1500720c */ /* 0x000fc40003fc4070 */
[C---:B------:R-:W-:Y:S02]  /*84b0*/  ISETP.GT.U32.AND P1, PT, R21.reuse, R9, PT ;  /* 0x000000091500720c */ /* 0x040fe40003f24070 */
[----:B------:R-:W-:-:S09]  /*84c0*/  ISETP.GT.U32.AND P0, PT, R21, R8, PT ;  /* 0x000000081500720c */ /* 0x000fd20003f04070 */
[----:B------:R-:W-:-:S05]  /*84d0*/  @!P6 IMAD.IADD R10, R10, 0x1, -R21 ;  /* 0x000000010a0ae824 */ /* 0x000fca00078e0a15 */
[----:B------:R-:W-:Y:S01]  /*84e0*/  ISETP.GT.U32.AND P6, PT, R21, R10, PT ;  /* 0x0000000a1500720c */ /* 0x000fe20003fc4070 */
[--C-:B------:R-:W-:Y:S02]  /*84f0*/  @!P1 IMAD.IADD R9, R9, 0x1, -R21.reuse ;  /* 0x0000000109099824 */ /* 0x100fe400078e0a15 */
[----:B------:R-:W-:Y:S02]  /*8500*/  @!P0 IMAD.IADD R8, R8, 0x1, -R21 ;  /* 0x0000000108088824 */ /* 0x000fe400078e0a15 */
[----:B------:R-:W-:-:S08]  /*8510*/  @!P4 IMAD.MOV R9, RZ, RZ, -R9 ;  /* 0x000000ffff09c224 */ /* 0x000fd000078e0a09 */
[----:B------:R-:W-:Y:S01]  /*8520*/  @!P6 IMAD.IADD R10, R10, 0x1, -R21 ;  /* 0x000000010a0ae824 */ /* 0x000fe200078e0a15 */
[----:B------:R3:W-:Y:S01]  /*8530*/  STL [R1+0x97c], R9 ;  /* 0x00097c0901007387 */ /* 0x0007e20000100800 */
[----:B--2---:R-:W-:Y:S02]  /*8540*/  ISETP.GE.AND P0, PT, R27, RZ, PT ;  /* 0x000000ff1b00720c */ /* 0x004fe40003f06270 */
[----:B------:R-:W-:Y:S01]  /*8550*/  IMAD.MOV.U32 R27, RZ, RZ, R10 ;  /* 0x000000ffff1b7224 */ /* 0x000fe200078e000a */
[----:B----4-:R-:W-:Y:S02]  /*8560*/  IABS R10, R13 ;  /* 0x0000000d000a7213 */ /* 0x010fe40000000000 */
[----:B------:R-:W2:Y:S01]  /*8570*/  LDL.LU R13, [R1+0x40] ;  /* 0x00004000010d7983 */ /* 0x000ea20000300800 */
[----:B---3--:R-:W-:-:S03]  /*8580*/  IABS R9, R14 ;  /* 0x0000000e00097213 */ /* 0x008fc60000000000 */
[----:B------:R-:W3:Y:S01]  /*8590*/  LDL.LU R14, [R1+0x44] ;  /* 0x00004400010e7983 */ /* 0x000ee20000300800 */
[----:B------:R-:W-:Y:S01]  /*85a0*/  @!P2 IMAD.MOV R27, RZ, RZ, -R27 ;  /* 0x000000ffff1ba224 */ /* 0x000fe200078e0a1b */
[----:B------:R-:W-:-:S04]  /*85b0*/  ISETP.GT.U32.AND P2, PT, R21, R5, PT ;  /* 0x000000051500720c */ /* 0x000fc80003f44070 */
[----:B------:R0:W-:Y:S09]  /*85c0*/  STL [R1+0x978], R27 ;  /* 0x0009781b01007387 */ /* 0x0001f20000100800 */
[----:B------:R-:W-:Y:S01]  /*85d0*/  @!P2 IMAD.IADD R5, R5, 0x1, -R21 ;  /* 0x000000010505a824 */ /* 0x000fe200078e0a15 */
[----:B0-----:R-:W4:Y:S01]  /*85e0*/  LDL.LU R27, [R1+0x58] ;  /* 0x00005800011b7983 */ /* 0x001f220000300800 */
[----:B---3--:R-:W-:-:S03]  /*85f0*/  ISETP.GE.AND P2, PT, R14, RZ, PT ;  /* 0x000000ff0e00720c */ /* 0x008fc60003f46270 */
[----:B------:R-:W3:Y:S01]  /*8600*/  LDL.LU R14, [R1+0x60] ;  /* 0x00006000010e7983 */ /* 0x000ee20000300800 */
[C---:B------:R-:W-:Y:S02]  /*8610*/  ISETP.GT.U32.AND P3, PT, R21.reuse, R7, PT ;  /* 0x000000071500720c */ /* 0x040fe40003f64070 */
[C---:B------:R-:W-:Y:S02]  /*8620*/  ISETP.GT.U32.AND P1, PT, R21.reuse, R6, PT ;  /* 0x000000061500720c */ /* 0x040fe40003f24070 */
[----:B------:R-:W-:-:S09]  /*8630*/  ISETP.GT.U32.AND P6, PT, R21, R2, PT ;  /* 0x000000021500720c */ /* 0x000fd20003fc4070 */
[--C-:B------:R-:W-:Y:S02]  /*8640*/  @!P3 IMAD.IADD R7, R7, 0x1, -R21.reuse ;  /* 0x000000010707b824 */ /* 0x100fe400078e0a15 */
[--C-:B------:R-:W-:Y:S02]  /*8650*/  @!P1 IMAD.IADD R6, R6, 0x1, -R21.reuse ;  /* 0x0000000106069824 */ /* 0x100fe400078e0a15 */
[----:B------:R-:W-:Y:S01]  /*8660*/  @!P6 IMAD.IADD R2, R2, 0x1, -R21 ;  /* 0x000000010202e824 */ /* 0x000fe200078e0a15 */
[C---:B------:R-:W-:Y:S02]  /*8670*/  ISETP.GT.U32.AND P1, PT, R21.reuse, R7, PT ;  /* 0x000000071500720c */ /* 0x040fe40003f24070 */
[C---:B------:R-:W-:Y:S02]  /*8680*/  ISETP.GT.U32.AND P3, PT, R21.reuse, R8, PT ;  /* 0x000000081500720c */ /* 0x040fe40003f64070 */
[C---:B------:R-:W-:Y:S01]  /*8690*/  ISETP.GT.U32.AND P4, PT, R21.reuse, R2, PT ;  /* 0x000000021500720c */ /* 0x040fe20003f84070 */
[----:B---3--:R0:W-:Y:S04]  /*86a0*/  STL [R1+0x276c], R14 ;  /* 0x00276c0e01007387 */ /* 0x0081e80000100800 */
[----:B0-----:R-:W3:Y:S01]  /*86b0*/  LDL.LU R14, [R1+0x48] ;  /* 0x00004800010e7983 */ /* 0x001ee20000300800 */
[----:B------:R-:W-:-:S03]  /*86c0*/  ISETP.GT.U32.AND P6, PT, R21, R6, PT ;  /* 0x000000061500720c */ /* 0x000fc60003fc4070 */
[--C-:B------:R-:W-:Y:S01]  /*86d0*/  @!P1 IMAD.IADD R7, R7, 0x1, -R21.reuse ;  /* 0x0000000107079824 */ /* 0x100fe200078e0a15 */
[----:B------:R-:W-:Y:S01]  /*86e0*/  ISETP.GE.AND P1, PT, R12, RZ, PT ;  /* 0x000000ff0c00720c */ /* 0x000fe20003f26270 */
[----:B------:R-:W-:Y:S01]  /*86f0*/  IMAD.HI.U32 R12, R24, R10, RZ ;  /* 0x0000000a180c7227 */ /* 0x000fe200078e00ff */
[----:B------:R0:W-:Y:S03]  /*8700*/  STL [R1+0x2770], R9 ;  /* 0x0027700901007387 */ /* 0x0001e60000100800 */
[--C-:B------:R-:W-:Y:S01]  /*8710*/  @!P4 IMAD.IADD R2, R2, 0x1, -R21.reuse ;  /* 0x000000010202c824 */ /* 0x100fe200078e0a15 */
[----:B--2---:R-:W-:Y:S01]  /*8720*/  ISETP.GE.AND P4, PT, R13, RZ, PT ;  /* 0x000000ff0d00720c */ /* 0x004fe20003f86270 */
[----:B------:R-:W-:Y:S02]  /*8730*/  @!P3 IMAD.IADD R8, R8, 0x1, -R21 ;  /* 0x000000010808b824 */ /* 0x000fe400078e0a15 */
[----:B------:R-:W-:-:S02]  /*8740*/  IMAD.MOV R12, RZ, RZ, -R12 ;  /* 0x000000ffff0c7224 */ /* 0x000fc400078e0a0c */
[----:B------:R-:W-:Y:S01]  /*8750*/  IMAD.HI.U32 R13, R24, R9, RZ ;  /* 0x00000009180d7227 */ /* 0x000fe200078e00ff */
[----:B------:R-:W-:-:S03]  /*8760*/  ISETP.GT.U32.AND P3, PT, R21, R11, PT ;  /* 0x0000000b1500720c */ /* 0x000fc60003f64070 */
[----:B0-----:R-:W-:Y:S02]  /*8770*/  IMAD.MOV.U32 R9, RZ, RZ, R7 ;  /* 0x000000ffff097224 */ /* 0x001fe400078e0007 */
[----:B------:R-:W-:Y:S02]  /*8780*/  @!P5 IMAD.MOV R8, RZ, RZ, -R8 ;  /* 0x000000ffff08d224 */ /* 0x000fe400078e0a08 */
[----:B------:R-:W-:Y:S02]  /*8790*/  IMAD R10, R21, R12, R10 ;  /* 0x0000000c150a7224 */ /* 0x000fe400078e020a */
[----:B------:R-:W-:Y:S01]  /*87a0*/  @!P0 IMAD.MOV R9, RZ, RZ, -R9 ;  /* 0x000000ffff098224 */ /* 0x000fe200078e0a09 */
[----:B------:R-:W2:Y:S01]  /*87b0*/  LDL.LU R12, [R1+0x5c] ;  /* 0x00005c00010c7983 */ /* 0x000ea20000300800 */
[----:B------:R-:W-:-:S03]  /*87c0*/  @!P6 IMAD.IADD R6, R6, 0x1, -R21 ;  /* 0x000000010606e824 */ /* 0x000fc600078e0a15 */
[----:B------:R-:W2:Y:S04]  /*87d0*/  LDL.LU R7, [R1+0x50] ;  /* 0x0000500001077983 */ /* 0x000ea80000300800 */
[----:B------:R0:W-:Y:S01]  /*87e0*/  STL [R1+0x968], R8 ;  /* 0x0009680801007387 */ /* 0x0001e20000100800 */
[----:B------:R-:W-:-:S03]  /*87f0*/  @!P3 IMAD.IADD R11, R11, 0x1, -R21 ;  /* 0x000000010b0bb824 */ /* 0x000fc600078e0a15 */
[----:B0-----:R-:W2:Y:S04]  /*8800*/  LDL.LU R8, [R1+0x54] ;  /* 0x0000540001087983 */ /* 0x001ea80000300800 */
[----:B------:R0:W-:Y:S02]  /*8810*/  STL [R1+0x960], R9 ;  /* 0x0009600901007387 */ /* 0x0001e40000100800 */
[----:B0-----:R-:W-:-:S04]  /*8820*/  IMAD.MOV.U32 R9, RZ, RZ, R6 ;  /* 0x000000ffff097224 */ /* 0x001fc800078e0006 */
[----:B------:R-:W-:Y:S01]  /*8830*/  @!P1 IMAD.MOV R9, RZ, RZ, -R9 ;  /* 0x000000ffff099224 */ /* 0x000fe200078e0a09 */
[----:B---3--:R-:W-:Y:S01]  /*8840*/  ISETP.GE.AND P3, PT, R14, RZ, PT ;  /* 0x000000ff0e00720c */ /* 0x008fe20003f66270 */
[----:B------:R-:W-:Y:S02]  /*8850*/  IMAD.MOV.U32 R14, RZ, RZ, R2 ;  /* 0x000000ffff0e7224 */ /* 0x000fe400078e0002 */
[----:B------:R-:W3:Y:S04]  /*8860*/  LDL.LU R2, [R1+0x4c] ;  /* 0x00004c0001027983 */ /* 0x000ee80000300800 */
[----:B------:R0:W-:Y:S04]  /*8870*/  STL [R1+0x95c], R9 ;  /* 0x00095c0901007387 */ /* 0x0001e80000100800 */
[----:B0-----:R-:W2:Y:S01]  /*8880*/  LDL.LU R9, [R1+0x2770] ;  /* 0x0027700001097983 */ /* 0x001ea20000300800 */
[C---:B------:R-:W-:Y:S01]  /*8890*/  ISETP.GT.U32.AND P5, PT, R21.reuse, R5, PT ;  /* 0x000000051500720c */ /* 0x040fe20003fa4070 */
[----:B------:R-:W-:Y:S01]  /*88a0*/  @!P4 IMAD.MOV R14, RZ, RZ, -R14 ;  /* 0x000000ffff0ec224 */ /* 0x000fe200078e0a0e */
[----:B------:R-:W-:-:S02]  /*88b0*/  ISETP.GT.U32.AND P0, PT, R21, R11, PT ;  /* 0x0000000b1500720c */ /* 0x000fc40003f04070 */
[----:B------:R-:W-:Y:S02]  /*88c0*/  ISETP.GT.U32.AND P1, PT, R21, R10, PT ;  /* 0x0000000a1500720c */ /* 0x000fe40003f24070 */
[----:B------:R0:W-:Y:S01]  /*88d0*/  STL [R1+0x958], R14 ;  /* 0x0009580e01007387 */ /* 0x0001e20000100800 */
[----:B------:R-:W-:-:S06]  /*88e0*/  IMAD.MOV R13, RZ, RZ, -R13 ;  /* 0x000000ffff0d7224 */ /* 0x000fcc00078e0a0d */
[--C-:B------:R-:W-:Y:S01]  /*88f0*/  @!P5 IMAD.IADD R5, R5, 0x1, -R21.reuse ;  /* 0x000000010505d824 */ /* 0x100fe200078e0a15 */
[----:B0-----:R-:W3:Y:S01]  /*8900*/  LDL.LU R14, [R1+0x276c] ;  /* 0x00276c00010e7983 */ /* 0x001ee20000300800 */
[----:B------:R-:W-:Y:S02]  /*8910*/  @!P0 IMAD.IADD R11, R11, 0x1, -R21 ;  /* 0x000000010b0b8824 */ /* 0x000fe400078e0a15 */
[----:B------:R-:W-:Y:S01]  /*8920*/  @!P2 IMAD.MOV R5, RZ, RZ, -R5 ;  /* 0x000000ffff05a224 */ /* 0x000fe200078e0a05 */
[----:B----4-:R-:W-:Y:S01]  /*8930*/  IABS R6, R27 ;  /* 0x0000001b00067213 */ /* 0x010fe20000000000 */
[----:B------:R-:W-:Y:S01]  /*8940*/  @!P1 IMAD.IADD R10, R10, 0x1, -R21 ;  /* 0x000000010a0a9824 */ /* 0x000fe200078e0a15 */
[----:B------:R-:W-:Y:S02]  /*8950*/  ISETP.GE.AND P1, PT, R27, RZ, PT ;  /* 0x000000ff1b00720c */ /* 0x000fe40003f26270 */
[----:B------:R-:W-:Y:S01]  /*8960*/  STL [R1+0x94c], R5 ;  /* 0x00094c0501007387 */ /* 0x000fe20000100800 */
[----:B------:R-:W-:-:S13]  /*8970*/  ISETP.GT.U32.AND P6, PT, R21, R4, PT ;  /* 0x000000041500720c */ /* 0x000fda0003fc4070 */
[----:B------:R-:W-:Y:S02]  /*8980*/  @!P6 IMAD.IADD R4, R4, 0x1, -R21 ;  /* 0x000000010404e824 */ /* 0x000fe400078e0a15 */
[C---:B--2---:R-:W-:Y:S02]  /*8990*/  IMAD R9, R21.reuse, R13, R9 ;  /* 0x0000000d15097224 */ /* 0x044fe400078e0209 */
[----:B------:R-:W-:Y:S02]  /*89a0*/  IMAD.MOV.U32 R13, RZ, RZ, R11 ;  /* 0x000000ffff0d7224 */ /* 0x000fe400078e000b */
[----:B------:R-:W2:Y:S04]  /*89b0*/  LDL.LU R11, [R1+0x9c] ;  /* 0x00009c00010b7983 */ /* 0x000ea80000300800 */
[----:B------:R-:W4:Y:S01]  /*89c0*/  LDL.LU R27, [R1+0xa0] ;  /* 0x0000a000011b7983 */ /* 0x000f220000300800 */
[----:B------:R-:W-:Y:S01]  /*89d0*/  @!P3 IMAD.MOV R13, RZ, RZ, -R13 ;  /* 0x000000ffff0db224 */ /* 0x000fe200078e0a0d */
[----:B------:R-:W-:-:S02]  /*89e0*/  ISETP.GT.U32.AND P5, PT, R21, R9, PT ;  /* 0x000000091500720c */ /* 0x000fc40003fa4070 */
[----:B------:R-:W-:Y:S02]  /*89f0*/  ISETP.GT.U32.AND P6, PT, R21, R4, PT ;  /* 0x000000041500720c */ /* 0x000fe40003fc4070 */
[----:B------:R0:W-:Y:S01]  /*8a00*/  STL [R1+0x948], R13 ;  /* 0x0009480d01007387 */ /* 0x0001e20000100800 */
[----:B---3--:R-:W-:-:S03]  /*8a10*/  ISETP.GE.AND P4, PT, R2, RZ, PT ;  /* 0x000000ff0200720c */ /* 0x008fc60003f86270 */
[----:B0-----:R-:W3:Y:S05]  /*8a20*/  LDL R13, [R1+0x64] ;  /* 0x00006400010d7983 */ /* 0x001eea0000100800 */
[--C-:B------:R-:W-:Y:S01]  /*8a30*/  @!P5 IMAD.IADD R9, R9, 0x1, -R21.reuse ;  /* 0x000000010909d824 */ /* 0x100fe200078e0a15 */
[----:B------:R-:W-:Y:S01]  /*8a40*/  ISETP.GT.U32.AND P5, PT, R21, R10, PT ;  /* 0x0000000a1500720c */ /* 0x000fe20003fa4070 */
[----:B------:R-:W-:Y:S02]  /*8a50*/  @!P6 IMAD.IADD R4, R4, 0x1, -R21 ;  /* 0x000000010404e824 */ /* 0x000fe400078e0a15 */
[----:B------:R-:W-:-:S04]  /*8a60*/  IMAD.HI.U32 R2, R24, R6, RZ ;  /* 0x0000000618027227 */ /* 0x000fc800078e00ff */
[----:B------:R-:W-:Y:S02]  /*8a70*/  IMAD.MOV R2, RZ, RZ, -R2 ;  /* 0x000000ffff027224 */ /* 0x000fe400078e0a02 */
[----:B------:R-:W-:Y:S01]  /*8a80*/  @!P4 IMAD.MOV R4, RZ, RZ, -R4 ;  /* 0x000000ffff04c224 */ /* 0x000fe200078e0a04 */
[----:B------:R-:W-:Y:S01]  /*8a90*/  ISETP.GE.AND P0, PT, R7, RZ, PT ;  /* 0x000000ff0700720c */ /* 0x000fe20003f06270 */
[----:B------:R-:W-:Y:S01]  /*8aa0*/  IMAD R6, R21, R2, R6 ;  /* 0x0000000215067224 */ /* 0x000fe200078e0206 */
[----:B------:R-:W-:Y:S02]  /*8ab0*/  IABS R7, R12 ;  /* 0x0000000c00077213 */ /* 0x000fe40000000000 */
[----:B------:R-:W-:Y:S01]  /*8ac0*/  ISETP.GE.AND P4, PT, R12, RZ, PT ;  /* 0x000000ff0c00720c */ /* 0x000fe20003f86270 */
[----:B------:R0:W-:Y:S01]  /*8ad0*/  STL [R1+0x944], R4 ;  /* 0x0009440401007387 */ /* 0x0001e20000100800 */
[----:B------:R-:W-:Y:S01]  /*8ae0*/  ISETP.GE.AND P6, PT, R8, RZ, PT ;  /* 0x000000ff0800720c */ /* 0x000fe20003fc6270 */
[----:B------:R-:W-:-:S02]  /*8af0*/  @!P5 IMAD.IADD R10, R10, 0x1, -R21 ;  /* 0x000000010a0ad824 */ /* 0x000fc400078e0a15 */
[----:B------:R-:W3:Y:S01]  /*8b00*/  LDL R12, [R1+0x70] ;  /* 0x00007000010c7983 */ /* 0x000ee20000100800 */
[C---:B------:R-:W-:Y:S02]  /*8b10*/  ISETP.GT.U32.AND P2, PT, R21.reuse, R9, PT ;  /* 0x000000091500720c */ /* 0x040fe40003f44070 */
[----:B------:R-:W-:Y:S02]  /*8b20*/  IABS R8, R14 ;  /* 0x0000000e00087213 */ /* 0x000fe40000000000 */
[----:B------:R-:W-:Y:S02]  /*8b30*/  ISETP.GT.U32.AND P3, PT, R21, R6, PT ;  /* 0x000000061500720c */ /* 0x000fe40003f64070 */
[----:B------:R-:W-:Y:S02]  /*8b40*/  ISETP.GE.AND P5, PT, R14, RZ, PT ;  /* 0x000000ff0e00720c */ /* 0x000fe40003fa6270 */
[----:B------:R-:W3:Y:S01]  /*8b50*/  LDL R14, [R1+0x74] ;  /* 0x00007400010e7983 */ /* 0x000ee20000100800 */
[----:B------:R-:W-:-:S04]  /*8b60*/  IMAD.HI.U32 R2, R24, R7, RZ ;  /* 0x0000000718027227 */ /* 0x000fc800078e00ff */
[----:B------:R-:W-:Y:S02]  /*8b70*/  IMAD.MOV R2, RZ, RZ, -R2 ;  /* 0x000000ffff027224 */ /* 0x000fe400078e0a02 */
[----:B------:R-:W-:Y:S02]  /*8b80*/  @!P2 IMAD.IADD R9, R9, 0x1, -R21 ;  /* 0x000000010909a824 */ /* 0x000fe400078e0a15 */
[----:B------:R-:W-:Y:S02]  /*8b90*/  IMAD R7, R21, R2, R7 ;  /* 0x0000000215077224 */ /* 0x000fe400078e0207 */
[----:B------:R-:W-:Y:S01]  /*8ba0*/  @!P3 IMAD.IADD R6, R6, 0x1, -R21 ;  /* 0x000000010606b824 */ /* 0x000fe200078e0a15 */
[----:B--2---:R-:W-:Y:S02]  /*8bb0*/  ISETP.GE.AND P2, PT, R11, RZ, PT ;  /* 0x000000ff0b00720c */ /* 0x004fe40003f46270 */
[----:B------:R-:W-:Y:S02]  /*8bc0*/  IABS R2, R11 ;  /* 0x0000000b00027213 */ /* 0x000fe40000000000 */
[----:B----4-:R-:W-:-:S02]  /*8bd0*/  ISETP.GE.AND P3, PT, R27, RZ, PT ;  /* 0x000000ff1b00720c */ /* 0x010fc40003f66270 */
[----:B------:R-:W-:Y:S02]  /*8be0*/  IABS R11, R27 ;  /* 0x0000001b000b7213 */ /* 0x000fe40000000000 */
[----:B------:R-:W2:Y:S01]  /*8bf0*/  LDL.LU R27, [R1+0x78] ;  /* 0x00007800011b7983 */ /* 0x000ea20000300800 */
[----:B------:R-:W-:-:S04]  /*8c00*/  IMAD.HI.U32 R5, R24, R8, RZ ;  /* 0x0000000818057227 */ /* 0x000fc800078e00ff */
[----:B------:R-:W-:Y:S02]  /*8c10*/  IMAD.MOV R5, RZ, RZ, -R5 ;  /* 0x000000ffff057224 */ /* 0x000fe400078e0a05 */
[----:B0-----:R-:W-:Y:S02]  /*8c20*/  IMAD.MOV.U32 R4, RZ, RZ, R10 ;  /* 0x000000ffff047224 */ /* 0x001fe400078e000a */
[----:B------:R-:W-:Y:S01]  /*8c30*/  IMAD R8, R21, R5, R8 ;  /* 0x0000000515087224 */ /* 0x000fe200078e0208 */
[----:B---3--:R-:W-:Y:S01]  /*8c40*/  IABS R5, R13 ;  /* 0x0000000d00057213 */ /* 0x008fe20000000000 */
[----:B------:R-:W-:Y:S02]  /*8c50*/  IMAD.MOV.U32 R13, RZ, RZ, R9 ;  /* 0x000000ffff0d7224 */ /* 0x000fe400078e0009 */
[----:B------:R-:W-:Y:S02]  /*8c60*/  @!P0 IMAD.MOV R4, RZ, RZ, -R4 ;  /* 0x000000ffff048224 */ /* 0x000fe400078e0a04 */
[----:B------:R-:W-:-:S03]  /*8c70*/  @!P6 IMAD.MOV R13, RZ, RZ, -R13 ;  /* 0x000000ffff0de224 */ /* 0x000fc600078e0a0d */
[----:B------:R-:W-:Y:S01]  /*8c80*/  STL [R1+0x93c], R4 ;  /* 0x00093c0401007387 */ /* 0x000fe20000100800 */
[----:B------:R-:W-:-:S03]  /*8c90*/  ISETP.GT.U32.AND P0, PT, R21, R6, PT ;  /* 0x000000061500720c */ /* 0x000fc60003f04070 */
[----:B------:R0:W-:Y:S02]  /*8ca0*/  STL [R1+0x938], R13 ;  /* 0x0009380d01007387 */ /* 0x0001e40000100800 */
[----:B0-----:R-:W-:-:S04]  /*8cb0*/  IMAD.HI.U32 R13, R24, R5, RZ ;  /* 0x00000005180d7227 */ /* 0x001fc800078e00ff */
[----:B------:R-:W-:Y:S01]  /*8cc0*/  IMAD.MOV R13, RZ, RZ, -R13 ;  /* 0x000000ffff0d7224 */ /* 0x000fe200078e0a0d */
[----:B------:R-:W-:Y:S01]  /*8cd0*/  IABS R4, R12 ;  /* 0x0000000c00047213 */ /* 0x000fe20000000000 */
[----:B------:R-:W-:-:S04]  /*8ce0*/  IMAD.HI.U32 R12, R24, R2, RZ ;  /* 0x00000002180c7227 */ /* 0x000fc800078e00ff */
[C---:B------:R-:W-:Y:S02]  /*8cf0*/  IMAD R5, R21.reuse, R13, R5 ;  /* 0x0000000d15057224 */ /* 0x040fe400078e0205 */
[----:B------:R-:W3:Y:S01]  /*8d00*/  LDL R13, [R1+0x7c] ;  /* 0x00007c00010d7983 */ /* 0x000ee20000100800 */
[----:B------:R-:W-:Y:S01]  /*8d10*/  IABS R10, R14 ;  /* 0x0000000e000a7213 */ /* 0x000fe20000000000 */
[----:B------:R-:W-:Y:S02]  /*8d20*/  IMAD.MOV R12, RZ, RZ, -R12 ;  /* 0x000000ffff0c7224 */ /* 0x000fe400078e0a0c */
[----:B------:R-:W4:Y:S01]  /*8d30*/  LDL R14, [R1+0x80] ;  /* 0x00008000010e7983 */ /* 0x000f220000100800 */
[----:B------:R-:W-:Y:S02]  /*8d40*/  @!P0 IMAD.IADD R6, R6, 0x1, -R21 ;  /* 0x0000000106068824 */ /* 0x000fe400078e0a15 */
[----:B------:R-:W-:Y:S01]  /*8d50*/  IMAD R2, R21, R12, R2 ;  /* 0x0000000c15027224 */ /* 0x000fe200078e0202 */
[----:B------:R0:W-:Y:S01]  /*8d60*/  STL [R1+0x2768], R5 ;  /* 0x0027680501007387 */ /* 0x0001e20000100800 */
[----:B------:R-:W-:-:S04]  /*8d70*/  IMAD.HI.U32 R12, R24, R4, RZ ;  /* 0x00000004180c7227 */ /* 0x000fc800078e00ff */
[----:B------:R-:W-:Y:S02]  /*8d80*/  IMAD.MOV R12, RZ, RZ, -R12 ;  /* 0x000000ffff0c7224 */ /* 0x000fe400078e0a0c */
[----:B0-----:R-:W-:-:S04]  /*8d90*/  IMAD.MOV.U32 R5, RZ, RZ, R6 ;  /* 0x000000ffff057224 */ /* 0x001fc800078e0006 */
[----:B------:R-:W-:Y:S02]  /*8da0*/  @!P1 IMAD.MOV R5, RZ, RZ, -R5 ;  /* 0x000000ffff059224 */ /* 0x000fe400078e0a05 */
[----:B------:R-:W-:Y:S01]  /*8db0*/  IMAD R4, R21, R12, R4 ;  /* 0x0000000c15047224 */ /* 0x000fe200078e0204 */
[----:B--2---:R0:W-:Y:S01]  /*8dc0*/  STL [R1+0x2764], R27 ;  /* 0x0027641b01007387 */ /* 0x0041e20000100800 */
[----:B------:R-:W-:-:S03]  /*8dd0*/  IABS R12, R27 ;  /* 0x0000001b000c7213 */ /* 0x000fc60000000000 */
[----:B------:R1:W-:Y:S04]  /*8de0*/  STL [R1+0x934], R5 ;  /* 0x0009340501007387 */ /* 0x0003e80000100800 */
[----:B0-----:R-:W2:Y:S01]  /*8df0*/  LDL.LU R27, [R1+0x64] ;  /* 0x00006400011b7983 */ /* 0x001ea20000300800 */
[C---:B------:R-:W-:Y:S02]  /*8e00*/  ISETP.GT.U32.AND P6, PT, R21.reuse, R7, PT ;  /* 0x000000071500720c */ /* 0x040fe40003fc4070 */
[----:B------:R-:W-:Y:S01]  /*8e10*/  ISETP.GT.U32.AND P0, PT, R21, R8, PT ;  /* 0x000000081500720c */ /* 0x000fe20003f04070 */
[----:B------:R-:W-:-:S04]  /*8e20*/  IMAD.HI.U32 R9, R24, R11, RZ ;  /* 0x0000000b18097227 */ /* 0x000fc800078e00ff */
[----:B------:R-:W-:-:S06]  /*8e30*/  IMAD.MOV R9, RZ, RZ, -R9 ;  /* 0x000000ffff097224 */ /* 0x000fcc00078e0a09 */
[----:B------:R-:W-:Y:S02]  /*8e40*/  @!P6 IMAD.IADD R7, R7, 0x1, -R21 ;  /* 0x000000010707e824 */ /* 0x000fe400078e0a15 */
[C---:B------:R-:W-:Y:S02]  /*8e50*/  IMAD R9, R21.reuse, R9, R11 ;  /* 0x0000000915097224 */ /* 0x040fe400078e020b */
[----:B------:R-:W-:Y:S01]  /*8e60*/  @!P0 IMAD.IADD R8, R8, 0x1, -R21 ;  /* 0x0000000108088824 */ /* 0x000fe200078e0a15 */
[----:B------:R-:W-:Y:S01]  /*8e70*/  ISETP.GT.U32.AND P0, PT, R21, R7, PT ;  /* 0x000000071500720c */ /* 0x000fe20003f04070 */
[----:B------:R-:W-:-:S04]  /*8e80*/  IMAD.HI.U32 R11, R24, R10, RZ ;  /* 0x0000000a180b7227 */ /* 0x000fc800078e00ff */
[----:B------:R-:W-:Y:S01]  /*8e90*/  IMAD.MOV R11, RZ, RZ, -R11 ;  /* 0x000000ffff0b7224 */ /* 0x000fe200078e0a0b */
[----:B------:R-:W-:-:S03]  /*8ea0*/  ISETP.GT.U32.AND P1, PT, R21, R8, PT ;  /* 0x000000081500720c */ /* 0x000fc60003f24070 */
[----:B------:R-:W-:-:S04]  /*8eb0*/  IMAD R10, R21, R11, R10 ;  /* 0x0000000b150a7224 */ /* 0x000fc800078e020a */
[----:B------:R-:W-:Y:S01]  /*8ec0*/  @!P0 IMAD.IADD R7, R7, 0x1, -R21 ;  /* 0x0000000107078824 */ /* 0x000fe200078e0a15 */
[----:B---3--:R-:W-:Y:S02]  /*8ed0*/  IABS R11, R13 ;  /* 0x0000000d000b7213 */ /* 0x008fe40000000000 */
[----:B------:R-:W-:Y:S02]  /*8ee0*/  ISETP.GT.U32.AND P0, PT, R21, R9, PT ;  /* 0x000000091500720c */ /* 0x000fe40003f04070 */
[----:B----4-:R-:W-:Y:S01]  /*8ef0*/  IABS R6, R14 ;  /* 0x0000000e00067213 */ /* 0x010fe20000000000 */
[----:B------:R-:W-:-:S04]  /*8f00*/  IMAD.HI.U32 R14, R24, R11, RZ ;  /* 0x0000000b180e7227 */ /* 0x000fc800078e00ff */
[----:B-1----:R-:W-:Y:S02]  /*8f10*/  IMAD.MOV.U32 R5, RZ, RZ, R7 ;  /* 0x000000ffff057224 */ /* 0x002fe400078e0007 */
[----:B------:R-:W-:Y:S02]  /*8f20*/  IMAD.MOV R14, RZ, RZ, -R14 ;  /* 0x000000ffff0e7224 */ /* 0x000fe400078e0a0e */
[----:B------:R-:W-:Y:S02]  /*8f30*/  @!P1 IMAD.IADD R8, R8, 0x1, -R21 ;  /* 0x0000000108089824 */ /* 0x000fe400078e0a15 */
[----:B------:R-:W-:-:S04]  /*8f40*/  IMAD.HI.U32 R7, R24, R12, RZ ;  /* 0x0000000c18077227 */ /* 0x000fc800078e00ff */
[----:B------:R-:W-:Y:S02]  /*8f50*/  @!P4 IMAD.MOV R5, RZ, RZ, -R5 ;  /* 0x000000ffff05c224 */ /* 0x000fe400078e0a05 */
[----:B------:R-:W-:Y:S02]  /*8f60*/  IMAD R11, R21, R14, R11 ;  /* 0x0000000e150b7224 */ /* 0x000fe400078e020b */
[----:B------:R-:W-:Y:S02]  /*8f70*/  IMAD.MOV.U32 R14, RZ, RZ, R8 ;  /* 0x000000ffff0e7224 */ /* 0x000fe400078e0008 */
[----:B------:R-:W-:Y:S01]  /*8f80*/  IMAD.MOV R7, RZ, RZ, -R7 ;  /* 0x000000ffff077224 */ /* 0x000fe200078e0a07 */
[----:B------:R0:W-:Y:S01]  /*8f90*/  STL [R1+0x930], R5 ;  /* 0x0009300501007387 */ /* 0x0001e20000100800 */
[----:B------:R-:W-:Y:S02]  /*8fa0*/  @!P0 IMAD.IADD R9, R9, 0x1, -R21 ;  /* 0x0000000109098824 */ /* 0x000fe400078e0a15 */
[----:B------:R-:W-:-:S02]  /*8fb0*/  @!P5 IMAD.MOV R14, RZ, RZ, -R14 ;  /* 0x000000ffff0ed224 */ /* 0x000fc400078e0a0e */
[----:B------:R-:W-:Y:S01]  /*8fc0*/  IMAD R7, R21, R7, R12 ;  /* 0x0000000715077224 */ /* 0x000fe200078e020c */
[----:B0-----:R-:W3:Y:S01]  /*8fd0*/  LDL.LU R5, [R1+0x2768] ;  /* 0x0027680001057983 */ /* 0x001ee20000300800 */
[----:B--2---:R-:W-:-:S03]  /*8fe0*/  ISETP.GE.AND P0, PT, R27, RZ, PT ;  /* 0x000000ff1b00720c */ /* 0x004fc60003f06270 */
[----:B------:R-:W2:Y:S04]  /*8ff0*/  LDL.LU R27, [R1+0x2764] ;  /* 0x00276400011b7983 */ /* 0x000ea80000300800 */
[----:B------:R-:W4:Y:S04]  /*9000*/  LDL.LU R12, [R1+0x70] ;  /* 0x00007000010c7983 */ /* 0x000f280000300800 */
[----:B------:R-:W4:Y:S04]  /*9010*/  LDL R8, [R1+0x84] ;  /* 0x0000840001087983 */ /* 0x000f280000100800 */
[----:B------:R0:W-:Y:S04]  /*9020*/  STL [R1+0x92c], R14 ;  /* 0x00092c0e01007387 */ /* 0x0001e80000100800 */
[----:B0-----:R-:W3:Y:S01]  /*9030*/  LDL.LU R14, [R1+0x74] ;  /* 0x00007400010e7983 */ /* 0x001ee20000300800 */
[----:B------:R-:W-:-:S13]  /*9040*/  ISETP.GT.U32.AND P6, PT, R21, R2, PT ;  /* 0x000000021500720c */ /* 0x000fda0003fc4070 */
[----:B------:R-:W-:-:S05]  /*9050*/  @!P6 IMAD.IADD R2, R2, 0x1, -R21 ;  /* 0x000000010202e824 */ /* 0x000fca00078e0a15 */
[----:B------:R-:W-:-:S13]  /*9060*/  ISETP.GT.U32.AND P6, PT, R21, R2, PT ;  /* 0x000000021500720c */ /* 0x000fda0003fc4070 */
[----:B------:R-:W-:Y:S01]  /*9070*/  @!P6 IMAD.IADD R2, R2, 0x1, -R21 ;  /* 0x000000010202e824 */ /* 0x000fe200078e0a15 */
[----:B------:R-:W-:Y:S01]  /*9080*/  ISETP.GT.U32.AND P6, PT, R21, R10, PT ;  /* 0x0000000a1500720c */ /* 0x000fe20003fc4070 */
[----:B------:R-:W-:-:S04]  /*9090*/  IMAD.HI.U32 R13, R24, R6, RZ ;  /* 0x00000006180d7227 */ /* 0x000fc800078e00ff */
[----:B------:R-:W-:-:S08]  /*90a0*/  IMAD.MOV R13, RZ, RZ, -R13 ;  /* 0x000000ffff0d7224 */ /* 0x000fd000078e0a0d */
[----:B------:R-:W-:-:S05]  /*90b0*/  @!P6 IMAD.IADD R10, R10, 0x1, -R21 ;  /* 0x000000010a0ae824 */ /* 0x000fca00078e0a15 */
[C---:B------:R-:W-:Y:S01]  /*90c0*/  ISETP.GT.U32.AND P5, PT, R21.reuse, R10, PT ;  /* 0x0000000a1500720c */ /* 0x040fe20003fa4070 */
[----:B------:R-:W-:Y:S02]  /*90d0*/  IMAD R6, R21, R13, R6 ;  /* 0x0000000d15067224 */ /* 0x000fe400078e0206 */
[----:B------:R-:W-:Y:S02]  /*90e0*/  IMAD.MOV.U32 R13, RZ, RZ, R2 ;  /* 0x000000ffff0d7224 */ /* 0x000fe400078e0002 */
[----:B------:R-:W4:Y:S02]  /*90f0*/  LDL R2, [R1+0x88] ;  /* 0x0000880001027983 */ /* 0x000f240000100800 */
[----:B------:R-:W-:-:S05]  /*9100*/  @!P2 IMAD.MOV R13, RZ, RZ, -R13 ;  /* 0x000000ffff0da224 */ /* 0x000fca00078e0a0d */
[----:B------:R-:W-:Y:S01]  /*9110*/  STL [R1+0x928], R13 ;  /* 0x0009280d01007387 */ /* 0x000fe20000100800 */
[----:B------:R-:W-:Y:S01]  /*9120*/  @!P5 IMAD.IADD R10, R10, 0x1, -R21 ;  /* 0x000000010a0ad824 */ /* 0x000fe200078e0a15 */
[----:B---3--:R-:W-:Y:S02]  /*9130*/  ISETP.GE.AND P5, PT, R14, RZ, PT ;  /* 0x000000ff0e00720c */ /* 0x008fe40003fa6270 */
[----:B------:R-:W3:Y:S01]  /*9140*/  LDL.LU R14, [R1+0x90] ;  /* 0x00009000010e7983 */ /* 0x000ee20000300800 */
[----:B------:R-:W-:-:S13]  /*9150*/  ISETP.GT.U32.AND P2, PT, R21, R7, PT ;  /* 0x000000071500720c */ /* 0x000fda0003f44070 */
[--C-:B------:R-:W-:Y:S01]  /*9160*/  @!P2 IMAD.IADD R7, R7, 0x1, -R21.reuse ;  /* 0x000000010707a824 */ /* 0x100fe200078e0a15 */
[----:B--2---:R-:W-:Y:S02]  /*9170*/  ISETP.GE.AND P2, PT, R27, RZ, PT ;  /* 0x000000ff1b00720c */ /* 0x004fe40003f46270 */
[C---:B------:R-:W-:Y:S02]  /*9180*/  ISETP.GT.U32.AND P4, PT, R21.reuse, R5, PT ;  /* 0x000000051500720c */ /* 0x040fe40003f84070 */
[----:B------:R-:W-:Y:S01]  /*9190*/  ISETP.GT.U32.AND P1, PT, R21, R4, PT ;  /* 0x000000041500720c */ /* 0x000fe20003f24070 */
[----:B---3--:R0:W-:Y:S04]  /*91a0*/  STL [R1+0x275c], R14 ;  /* 0x00275c0e01007387 */ /* 0x0081e80000100800 */
[----:B0-----:R-:W2:Y:S04]  /*91b0*/  LDL.LU R14, [R1+0x7c] ;  /* 0x00007c00010e7983 */ /* 0x001ea80000300800 */
[----:B------:R-:W3:Y:S02]  /*91c0*/  LDL.LU R27, [R1+0x94] ;  /* 0x00009400011b7983 */ /* 0x000ee40000300800 */
[----:B------:R-:W-:-:S02]  /*91d0*/  @!P4 IMAD.IADD R5, R5, 0x1, -R21 ;  /* 0x000000010505c824 */ /* 0x000fc400078e0a15 */
[----:B------:R-:W-:-:S03]  /*91e0*/  @!P1 IMAD.IADD R4, R4, 0x1, -R21 ;  /* 0x0000000104049824 */ /* 0x000fc600078e0a15 */
[----:B------:R-:W-:Y:S02]  /*91f0*/  ISETP.GT.U32.AND P1, PT, R21, R5, PT ;  /* 0x000000051500720c */ /* 0x000fe40003f24070 */
[----:B----4-:R-:W-:-:S11]  /*9200*/  IABS R8, R8 ;  /* 0x0000000800087213 */ /* 0x010fd60000000000 */
[----:B------:R-:W-:Y:S01]  /*9210*/  @!P1 IMAD.IADD R5, R5, 0x1, -R21 ;  /* 0x0000000105059824 */ /* 0x000fe200078e0a15 */
[----:B------:R-:W-:Y:S01]  /*9220*/  ISETP.GE.AND P1, PT, R12, RZ, PT ;  /* 0x000000ff0c00720c */ /* 0x000fe20003f26270 */
[----:B------:R-:W-:-:S04]  /*9230*/  IMAD.HI.U32 R12, R24, R8, RZ ;  /* 0x00000008180c7227 */ /* 0x000fc800078e00ff */
[----:B------:R-:W-:-:S04]  /*9240*/  IMAD.MOV R12, RZ, RZ, -R12 ;  /* 0x000000ffff0c7224 */ /* 0x000fc800078e0a0c */
[C---:B------:R-:W-:Y:S01]  /*9250*/  IMAD R8, R21.reuse, R12, R8 ;  /* 0x0000000c15087224 */ /* 0x040fe200078e0208 */
[C---:B------:R-:W-:Y:S02]  /*9260*/  ISETP.GT.U32.AND P4, PT, R21.reuse, R9, PT ;  /* 0x000000091500720c */ /* 0x040fe40003f84070 */
[----:B------:R-:W-:-:S11]  /*9270*/  ISETP.GT.U32.AND P6, PT, R21, R4, PT ;  /* 0x000000041500720c */ /* 0x000fd60003fc4070 */
[----:B------:R-:W-:Y:S01]  /*9280*/  @!P4 IMAD.IADD R9, R9, 0x1, -R21 ;  /* 0x000000010909c824 */ /* 0x000fe200078e0a15 */
[----:B---3--:R0:W-:Y:S04]  /*9290*/  STL [R1+0x2760], R27 ;  /* 0x0027601b01007387 */ /* 0x0081e80000100800 */
[----:B------:R-:W3:Y:S01]  /*92a0*/  LDL.LU R12, [R1+0x8c] ;  /* 0x00008c00010c7983 */ /* 0x000ee20000300800 */
[----:B------:R-:W-:Y:S01]  /*92b0*/  ISETP.GT.U32.AND P4, PT, R21, R11, PT ;  /* 0x0000000b1500720c */ /* 0x000fe20003f84070 */
[----:B------:R-:W-:Y:S02]  /*92c0*/  @!P3 IMAD.MOV R9, RZ, RZ, -R9 ;  /* 0x000000ffff09b224 */ /* 0x000fe400078e0a09 */
[----:B------:R-:W-:-:S10]  /*92d0*/  @!P6 IMAD.IADD R4, R4, 0x1, -R21 ;  /* 0x000000010404e824 */ /* 0x000fd400078e0a15 */
[----:B------:R-:W-:Y:S01]  /*92e0*/  @!P4 IMAD.IADD R11, R11, 0x1, -R21 ;  /* 0x000000010b0bc824 */ /* 0x000fe200078e0a15 */
[----:B--2---:R-:W-:Y:S01]  /*92f0*/  ISETP.GE.AND P4, PT, R14, RZ, PT ;  /* 0x000000ff0e00720c */ /* 0x004fe20003f86270 */
[----:B------:R-:W-:Y:S02]  /*9300*/  IMAD.MOV.U32 R14, RZ, RZ, R5 ;  /* 0x000000ffff0e7224 */ /* 0x000fe400078e0005 */
[----:B------:R-:W2:Y:S02]  /*9310*/  LDL.LU R5, [R1+0x84] ;  /* 0x0000840001057983 */ /* 0x000ea40000300800 */
[----:B------:R-:W-:Y:S02]  /*9320*/  @!P0 IMAD.MOV R14, RZ, RZ, -R14 ;  /* 0x000000ffff0e8224 */ /* 0x000fe400078e0a0e */
[----:B------:R1:W-:Y:S01]  /*9330*/  STL [R1+0x924], R9 ;  /* 0x0009240901007387 */ /* 0x0003e20000100800 */
[C---:B------:R-:W-:Y:S01]  /*9340*/  ISETP.GT.U32.AND P3, PT, R21.reuse, R7, PT ;  /* 0x000000071500720c */ /* 0x040fe20003f64070 */
[----:B0-----:R-:W-:Y:S01]  /*9350*/  IMAD.MOV.U32 R27, RZ, RZ, R4 ;  /* 0x000000ffff1b7224 */ /* 0x001fe200078e0004 */
[C---:B------:R-:W-:Y:S01]  /*9360*/  ISETP.GT.U32.AND P0, PT, R21.reuse, R11, PT ;  /* 0x0000000b1500720c */ /* 0x040fe20003f04070 */
[----:B-1----:R-:W4:Y:S04]  /*9370*/  LDL.LU R9, [R1+0x88] ;  /* 0x0000880001097983 */ /* 0x002f280000300800 */
[----:B------:R0:W-:Y:S01]  /*9380*/  STL [R1+0x920], R14 ;  /* 0x0009200e01007387 */ /* 0x0001e20000100800 */
[----:B------:R-:W-:Y:S01]  /*9390*/  @!P1 IMAD.MOV R27, RZ, RZ, -R27 ;  /* 0x000000ffff1b9224 */ /* 0x000fe200078e0a1b */
[----:B------:R-:W-:Y:S01]  /*93a0*/  ISETP.GT.U32.AND P1, PT, R21, R8, PT ;  /* 0x000000081500720c */ /* 0x000fe20003f24070 */
[----:B0-----:R-:W-:-:S02]  /*93b0*/  IMAD.MOV.U32 R14, RZ, RZ, R10 ;  /* 0x000000ffff0e7224 */ /* 0x001fc400078e000a */
[----:B------:R-:W4:Y:S01]  /*93c0*/  LDL.LU R10, [R1+0x80] ;  /* 0x00008000010a7983 */ /* 0x000f220000300800 */
[----:B------:R-:W-:Y:S01]  /*93d0*/  IABS R2, R2 ;  /* 0x0000000200027213 */ /* 0x000fe20000000000 */
[----:B------:R-:W-:Y:S02]  /*93e0*/  @!P5 IMAD.MOV R14, RZ, RZ, -R14 ;  /* 0x000000ffff0ed224 */ /* 0x000fe400078e0a0e */
[----:B------:R0:W-:Y:S01]  /*93f0*/  STL [R1+0x91c], R27 ;  /* 0x00091c1b01007387 */ /* 0x0001e20000100800 */
[--C-:B------:R-:W-:Y:S02]  /*9400*/  @!P3 IMAD.IADD R7, R7, 0x1, -R21.reuse ;  /* 0x000000010707b824 */ /* 0x100fe400078e0a15 */
[----:B------:R-:W-:Y:S01]  /*9410*/  IMAD.HI.U32 R13, R24, R2, RZ ;  /* 0x00000002180d7227 */ /* 0x000fe200078e00ff */
[----:B0-----:R-:W4:Y:S03]  /*9420*/  LDL.LU R27, [R1+0x2760] ;  /* 0x00276000011b7983 */ /* 0x001f260000300800 */
[----:B------:R-:W-:-:S02]  /*9430*/  @!P0 IMAD.IADD R11, R11, 0x1, -R21 ;  /* 0x000000010b0b8824 */ /* 0x000fc400078e0a15 */
[----:B------:R-:W-:Y:S01]  /*9440*/  @!P2 IMAD.MOV R7, RZ, RZ, -R7 ;  /* 0x000000ffff07a224 */ /* 0x000fe200078e0a07 */
[----:B------:R0:W-:Y:S01]  /*9450*/  STL [R1+0x918], R14 ;  /* 0x0009180e01007387 */ /* 0x0001e20000100800 */
[----:B------:R-:W-:Y:S02]  /*9460*/  IMAD.MOV R13, RZ, RZ, -R13 ;  /* 0x000000ffff0d7224 */ /* 0x000fe400078e0a0d */
[----:B------:R-:W-:Y:S01]  /*9470*/  @!P1 IMAD.IADD R8, R8, 0x1, -R21 ;  /* 0x0000000108089824 */ /* 0x000fe200078e0a15 */
[----:B0-----:R-:W4:Y:S01]  /*9480*/  LDL.LU R14, [R1+0x275c] ;  /* 0x00275c00010e7983 */ /* 0x001f220000300800 */
[----:B------:R-:W-:-:S03]  /*9490*/  IMAD R2, R21, R13, R2 ;  /* 0x0000000d15027224 */ /* 0x000fc600078e0202 */
[----:B------:R-:W-:Y:S01]  /*94a0*/  STL [R1+0x914], R7 ;  /* 0x0009140701007387 */ /* 0x000fe20000100800 */
[----:B---3--:R-:W-:Y:S02]  /*94b0*/  IABS R4, R12 ;  /* 0x0000000c00047213 */ /* 0x008fe40000000000 */
[----:B------:R-:W-:Y:S01]  /*94c0*/  ISETP.GE.AND P1, PT, R12, RZ, PT ;  /* 0x000000ff0c00720c */ /* 0x000fe20003f26270 */
[----:B------:R-:W-:Y:S02]  /*94d0*/  IMAD.MOV.U32 R12, RZ, RZ, R11 ;  /* 0x000000ffff0c7224 */ /* 0x000fe400078e000b */
[----:B------:R-:W3:Y:S02]  /*94e0*/  LDL.LU R11, [R1+0xd0] ;  /* 0x0000d000010b7983 */ /* 0x000ee40000300800 */
[----:B------:R-:W-:Y:S02]  /*94f0*/  @!P4 IMAD.MOV R12, RZ, RZ, -R12 ;  /* 0x000000ffff0cc224 */ /* 0x000fe400078e0a0c */
[----:B------:R-:W3:Y:S04]  /*9500*/  LDL.LU R13, [R1+0xd4] ;  /* 0x0000d400010d7983 */ /* 0x000ee80000300800 */
[----:B------:R0:W-:Y:S04]  /*9510*/  STL [R1+0x908], R12 ;  /* 0x0009080c01007387 */ /* 0x0001e80000100800 */
[----:B0-----:R-:W3:Y:S01]  /*9520*/  LDL R12, [R1+0x98] ;  /* 0x00009800010c7983 */ /* 0x001ee20000100800 */
[----:B------:R-:W-:-:S02]  /*9530*/  ISETP.GT.U32.AND P6, PT, R21, R6, PT ;  /* 0x000000061500720c */ /* 0x000fc40003fc4070 */
[----:B------:R-:W-:Y:S02]  /*9540*/  ISETP.GT.U32.AND P3, PT, R21, R2, PT ;  /* 0x000000021500720c */ /* 0x000fe40003f64070 */
[----:B--2---:R-:W-:Y:S01]  /*9550*/  ISETP.GE.AND P0, PT, R5, RZ, PT ;  /* 0x000000ff0500720c */ /* 0x004fe20003f06270 */
[----:B------:R-:W-:-:S08]  /*9560*/  IMAD.HI.U32 R5, R24, R4, RZ ;  /* 0x0000000418057227 */ /* 0x000fd000078e00ff */
[----:B------:R-:W-:-:S05]  /*9570*/  @!P6 IMAD.IADD R6, R6, 0x1, -R21 ;  /* 0x000000010606e824 */ /* 0x000fca00078e0a15 */
[C---:B------:R-:W-:Y:S01]  /*9580*/  ISETP.GT.U32.AND P6, PT, R21.reuse, R6, PT ;  /* 0x000000061500720c */ /* 0x040fe20003fc4070 */
[----:B------:R-:W-:Y:S02]  /*9590*/  IMAD.MOV R5, RZ, RZ, -R5 ;  /* 0x000000ffff057224 */ /* 0x000fe400078e0a05 */
[----:B------:R-:W-:Y:S01]  /*95a0*/  @!P3 IMAD.IADD R2, R2, 0x1, -R21 ;  /* 0x000000010202b824 */ /* 0x000fe200078e0a15 */
[C---:B------:R-:W-:Y:S02]  /*95b0*/  ISETP.GT.U32.AND P3, PT, R21.reuse, R8, PT ;  /* 0x000000081500720c */ /* 0x040fe40003f64070 */
[----:B----4-:R-:W-:Y:S01]  /*95c0*/  ISETP.GE.AND P5, PT, R10, RZ, PT ;  /* 0x000000ff0a00720c */ /* 0x010fe20003fa6270 */
[C---:B------:R-:W-:Y:S01]  /*95d0*/  IMAD R5, R21.reuse, R5, R4 ;  /* 0x0000000515057224 */ /* 0x040fe200078e0204 */
[----:B------:R-:W-:-:S04]  /*95e0*/  ISETP.GT.U32.AND P2, PT, R21, R2, PT ;  /* 0x000000021500720c */ /* 0x000fc80003f44070 */
[----:B------:R-:W-:Y:S01]  /*95f0*/  ISETP.GT.U32.AND P4, PT, R21, R5, PT ;  /* 0x000000051500720c */ /* 0x000fe20003f84070 */
[----:B------:R-:W-:Y:S01]  /*9600*/  @!P6 IMAD.IADD R6, R6, 0x1, -R21 ;  /* 0x000000010606e824 */ /* 0x000fe200078e0a15 */
[----:B------:R-:W-:Y:S02]  /*9610*/  ISETP.GE.AND P6, PT, R9, RZ, PT ;  /* 0x000000ff0900720c */ /* 0x000fe40003fc6270 */
[----:B------:R-:W-:-:S03]  /*9620*/  IABS R10, R27 ;  /* 0x0000001b000a7213 */ /* 0x000fc60000000000 */
[----:B------:R-:W-:Y:S02]  /*9630*/  @!P5 IMAD.MOV R6, RZ, RZ, -R6 ;  /* 0x000000ffff06d224 */ /* 0x000fe400078e0a06 */
[----:B------:R-:W-:Y:S02]  /*9640*/  @!P3 IMAD.IADD R8, R8, 0x1, -R21 ;  /* 0x000000010808b824 */ /* 0x000fe400078e0a15 */
[----:B------:R-:W-:-:S04]  /*9650*/  IMAD.HI.U32 R7, R24, R10, RZ ;  /* 0x0000000a18077227 */ /* 0x000fc800078e00ff */
[----:B------:R-:W-:Y:S01]  /*9660*/  IMAD.MOV R7, RZ, RZ, -R7 ;  /* 0x000000ffff077224 */ /* 0x000fe200078e0a07 */
[----:B------:R-:W-:Y:S02]  /*9670*/  IABS R9, R14 ;  /* 0x0000000e00097213 */ /* 0x000fe40000000000 */
[----:B------:R-:W-:Y:S02]  /*9680*/  ISETP.GE.AND P5, PT, R14, RZ, PT ;  /* 0x000000ff0e00720c */ /* 0x000fe40003fa6270 */
[----:B------:R-:W2:Y:S01]  /*9690*/  LDL R14, [R1+0xa4] ;  /* 0x0000a400010e7983 */ /* 0x000ea20000100800 */
[----:B------:R-:W-:-:S03]  /*96a0*/  @!P2 IMAD.IADD R2, R2, 0x1, -R21 ;  /* 0x000000010202a824 */ /* 0x000fc600078e0a15 */
[----:B------:R0:W-:Y:S01]  /*96b0*/  STL [R1+0x904], R6 ;  /* 0x0009040601007387 */ /* 0x0001e20000100800 */
[----:B------:R-:W-:Y:S02]  /*96c0*/  IMAD R10, R21, R7, R10 ;  /* 0x00000007150a7224 */ /* 0x000fe400078e020a */
[----:B------:R-:W-:Y:S02]  /*96d0*/  @!P4 IMAD.IADD R5, R5, 0x1, -R21 ;  /* 0x000000010505c824 */ /* 0x000fe400078e0a15 */
[----:B0-----:R-:W-:Y:S01]  /*96e0*/  IMAD.MOV.U32 R6, RZ, RZ, R8 ;  /* 0x000000ffff067224 */ /* 0x001fe200078e0008 */
[----:B------:R-:W-:Y:S02]  /*96f0*/  ISETP.GE.AND P3, PT, R27, RZ, PT ;  /* 0x000000ff1b00720c */ /* 0x000fe40003f66270 */
[----:B------:R-:W4:Y:S01]  /*9700*/  LDL R27, [R1+0xa8] ;  /* 0x0000a800011b7983 */ /* 0x000f220000100800 */
[----:B------:R-:W-:-:S05]  /*9710*/  @!P0 IMAD.MOV R6, RZ, RZ, -R6 ;  /* 0x000000ffff068224 */ /* 0x000fca00078e0a06 */
[----:B------:R0:W-:Y:S01]  /*9720*/  STL [R1+0x8fc], R6 ;  /* 0x0008fc0601007387 */ /* 0x0001e20000100800 */
[----:B---3--:R-:W-:Y:S02]  /*9730*/  ISETP.GE.AND P4, PT, R13, RZ, PT ;  /* 0x000000ff0d00720c */ /* 0x008fe40003f86270 */
[----:B------:R-:W-:Y:S01]  /*9740*/  IABS R7, R13 ;  /* 0x0000000d00077213 */ /* 0x000fe20000000000 */
[----:B------:R-:W-:-:S04]  /*9750*/  IMAD.MOV.U32 R13, RZ, RZ, R2 ;  /* 0x000000ffff0d7224 */ /* 0x000fc800078e0002 */
[----:B------:R-:W-:Y:S01]  /*9760*/  @!P6 IMAD.MOV R13, RZ, RZ, -R13 ;  /* 0x000000ffff0de224 */ /* 0x000fe200078e0a0d */
[----:B0-----:R-:W-:-:S04]  /*9770*/  IABS R6, R12 ;  /* 0x0000000c00067213 */ /* 0x001fc80000000000 */
[----:B------:R0:W-:Y:S02]  /*9780*/  STL [R1+0x8f8], R13 ;  /* 0x0008f80d01007387 */ /* 0x0001e40000100800 */
[----:B0-----:R-:W-:-:S04]  /*9790*/  IMAD.HI.U32 R13, R24, R6, RZ ;  /* 0x00000006180d7227 */ /* 0x001fc800078e00ff */
[----:B------:R-:W-:-:S04]  /*97a0*/  IMAD.MOV R13, RZ, RZ, -R13 ;  /* 0x000000ffff0d7224 */ /* 0x000fc800078e0a0d */
[C---:B------:R-:W-:Y:S02]  /*97b0*/  IMAD R6, R21.reuse, R13, R6 ;  /* 0x0000000d15067224 */ /* 0x040fe400078e0206 */
[----:B------:R-:W3:Y:S01]  /*97c0*/  LDL R13, [R1+0xac] ;  /* 0x0000ac00010d7983 */ /* 0x000ee20000100800 */
[----:B------:R-:W-:Y:S01]  /*97d0*/  IMAD.HI.U32 R4, R24, R9, RZ ;  /* 0x0000000918047227 */ /* 0x000fe200078e00ff */
[----:B------:R-:W-:-:S03]  /*97e0*/  ISETP.GT.U32.AND P0, PT, R21, R5, PT ;  /* 0x000000051500720c */ /* 0x000fc60003f04070 */
[----:B------:R-:W-:Y:S02]  /*97f0*/  IMAD.MOV R4, RZ, RZ, -R4 ;  /* 0x000000ffff047224 */ /* 0x000fe400078e0a04 */
[----:B------:R-:W-:-:S04]  /*9800*/  IMAD.HI.U32 R12, R24, R7, RZ ;  /* 0x00000007180c7227 */ /* 0x000fc800078e00ff */
[----:B------:R-:W-:Y:S02]  /*9810*/  IMAD R9, R21, R4, R9 ;  /* 0x0000000415097224 */ /* 0x000fe400078e0209 */
[----:B------:R-:W-:-:S04]  /*9820*/  IMAD.MOV R12, RZ, RZ, -R12 ;  /* 0x000000ffff0c7224 */ /* 0x000fc800078e0a0c */
[----:B------:R-:W-:Y:S02]  /*9830*/  IMAD R7, R21, R12, R7 ;  /* 0x0000000c15077224 */ /* 0x000fe400078e0207 */
[----:B------:R-:W-:Y:S01]  /*9840*/  @!P0 IMAD.IADD R5, R5, 0x1, -R21 ;  /* 0x0000000105058824 */ /* 0x000fe200078e0a15 */
[----:B--2---:R-:W-:Y:S02]  /*9850*/  IABS R4, R14 ;  /* 0x0000000e00047213 */ /* 0x004fe40000000000 */
[----:B------:R-:W2:Y:S03]  /*9860*/  LDL R14, [R1+0xb0] ;  /* 0x0000b000010e7983 */ /* 0x000ea60000100800 */
[----:B------:R-:W-:-:S04]  /*9870*/  IMAD.HI.U32 R12, R24, R4, RZ ;  /* 0x00000004180c7227 */ /* 0x000fc800078e00ff */
[----:B------:R-:W-:Y:S01]  /*9880*/  IMAD.MOV R12, RZ, RZ, -R12 ;  /* 0x000000ffff0c7224 */ /* 0x000fe200078e0a0c */
[----:B----4-:R-:W-:Y:S02]  /*9890*/  IABS R8, R27 ;  /* 0x0000001b00087213 */ /* 0x010fe40000000000 */
[----:B------:R-:W4:Y:S01]  /*98a0*/  LDL R27, [R1+0xb4] ;  /* 0x0000b400011b7983 */ /* 0x000f220000100800 */
[----:B------:R-:W-:-:S03]  /*98b0*/  IMAD R4, R21, R12, R4 ;  /* 0x0000000c15047224 */ /* 0x000fc600078e0204 */
[----:B------:R0:W-:Y:S01]  /*98c0*/  STL [R1+0x2758], R18 ;  /* 0x0027581201007387 */ /* 0x0001e20000100800 */
[----:B---3--:R-:W-:Y:S01]  /*98d0*/  IABS R12, R13 ;  /* 0x0000000d000c7213 */ /* 0x008fe20000000000 */
[----:B------:R-:W-:-:S04]  /*98e0*/  IMAD.MOV.U32 R13, RZ, RZ, R5 ;  /* 0x000000ffff0d7224 */ /* 0x000fc800078e0005 */
[----:B------:R-:W-:-:S05]  /*98f0*/  @!P1 IMAD.MOV R13, RZ, RZ, -R13 ;  /* 0x000000ffff0d9224 */ /* 0x000fca00078e0a0d */
[----:B------:R1:W-:Y:S04]  /*9900*/  STL [R1+0x8e4], R13 ;  /* 0x0008e40d01007387 */ /* 0x0003e80000100800 */
[----:B0-----:R-:W3:Y:S01]  /*9910*/  LDL.LU R18, [R1+0x98] ;  /* 0x0000980001127983 */ /* 0x001ee20000300800 */
[----:B------:R-:W-:Y:S02]  /*9920*/  ISETP.GE.AND P2, PT, R11, RZ, PT ;  /* 0x000000ff0b00720c */ /* 0x000fe40003f46270 */
[----:B------:R-:W-:Y:S02]  /*9930*/  IABS R11, R11 ;  /* 0x0000000b000b7213 */ /* 0x000fe40000000000 */
[----:B------:R-:W-:-:S03]  /*9940*/  ISETP.GT.U32.AND P6, PT, R21, R9, PT ;  /* 0x000000091500720c */ /* 0x000fc60003fc4070 */
[----:B------:R-:W-:-:S04]  /*9950*/  IMAD.HI.U32 R2, R24, R11, RZ ;  /* 0x0000000b18027227 */ /* 0x000fc800078e00ff */
[----:B------:R-:W-:Y:S01]  /*9960*/  IMAD.MOV R2, RZ, RZ, -R2 ;  /* 0x000000ffff027224 */ /* 0x000fe200078e0a02 */
[----:B------:R-:W-:-:S03]  /*9970*/  ISETP.GT.U32.AND P0, PT, R21, R10, PT ;  /* 0x0000000a1500720c */ /* 0x000fc60003f04070 */
[----:B------:R-:W-:Y:S02]  /*9980*/  IMAD R2, R21, R2, R11 ;  /* 0x0000000215027224 */ /* 0x000fe400078e020b */
[----:B------:R-:W-:-:S03]  /*9990*/  @!P6 IMAD.IADD R9, R9, 0x1, -R21 ;  /* 0x000000010909e824 */ /* 0x000fc600078e0a15 */
[----:B------:R-:W-:-:S05]  /*99a0*/  ISETP.GT.U32.AND P6, PT, R21, R2, PT ;  /* 0x000000021500720c */ /* 0x000fca0003fc4070 */
[----:B------:R-:W-:Y:S01]  /*99b0*/  @!P0 IMAD.IADD R10, R10, 0x1, -R21 ;  /* 0x000000010a0a8824 */ /* 0x000fe200078e0a15 */
[----:B------:R-:W-:Y:S01]  /*99c0*/  ISETP.GT.U32.AND P0, PT, R21, R9, PT ;  /* 0x000000091500720c */ /* 0x000fe20003f04070 */
[----:B------:R-:W-:-:S06]  /*99d0*/  IMAD.HI.U32 R11, R24, R8, RZ ;  /* 0x00000008180b7227 */ /* 0x000fcc00078e00ff */
[----:B------:R-:W-:Y:S01]  /*99e0*/  @!P6 IMAD.IADD R2, R2, 0x1, -R21 ;  /* 0x000000010202e824 */ /* 0x000fe200078e0a15 */
[----:B------:R-:W-:Y:S01]  /*99f0*/  ISETP.GT.U32.AND P1, PT, R21, R10, PT ;  /* 0x0000000a1500720c */ /* 0x000fe20003f24070 */
[----:B------:R-:W-:-:S03]  /*9a00*/  IMAD.MOV R11, RZ, RZ, -R11 ;  /* 0x000000ffff0b7224 */ /* 0x000fc600078e0a0b */
[----:B------:R-:W-:Y:S02]  /*9a10*/  ISETP.GT.U32.AND P6, PT, R21, R2, PT ;  /* 0x000000021500720c */ /* 0x000fe40003fc4070 */
[----:B----4-:R-:W-:Y:S01]  /*9a20*/  IABS R5, R27 ;  /* 0x0000001b00057213 */ /* 0x010fe20000000000 */
[----:B------:R-:W-:Y:S01]  /*9a30*/  @!P0 IMAD.IADD R9, R9, 0x1, -R21 ;  /* 0x0000000109098824 */ /* 0x000fe200078e0a15 */
[C---:B------:R-:W-:Y:S01]  /*9a40*/  ISETP.GT.U32.AND P0, PT, R21.reuse, R7, PT ;  /* 0x000000071500720c */ /* 0x040fe20003f04070 */
[----:B------:R-:W-:Y:S01]  /*9a50*/  IMAD R8, R21, R11, R8 ;  /* 0x0000000b15087224 */ /* 0x000fe200078e0208 */
[----:B--2---:R-:W-:Y:S01]  /*9a60*/  IABS R11, R14 ;  /* 0x0000000e000b7213 */ /* 0x004fe20000000000 */
[----:B-1----:R-:W-:-:S04]  /*9a70*/  IMAD.HI.U32 R13, R24, R5, RZ ;  /* 0x00000005180d7227 */ /* 0x002fc800078e00ff */
[----:B------:R-:W-:Y:S02]  /*9a80*/  IMAD.MOV.U32 R27, RZ, RZ, R9 ;  /* 0x000000ffff1b7224 */ /* 0x000fe400078e0009 */
[----:B------:R-:W-:Y:S02]  /*9a90*/  IMAD.MOV R13, RZ, RZ, -R13 ;  /* 0x000000ffff0d7224 */ /* 0x000fe400078e0a0d */
[----:B------:R-:W-:-:S04]  /*9aa0*/  IMAD.HI.U32 R14, R24, R11, RZ ;  /* 0x0000000b180e7227 */ /* 0x000fc800078e00ff */
[----:B------:R-:W-:Y:S02]  /*9ab0*/  @!P6 IMAD.IADD R2, R2, 0x1, -R21 ;  /* 0x000000010202e824 */ /* 0x000fe400078e0a15 */
[----:B------:R-:W-:-:S04]  /*9ac0*/  IMAD.HI.U32 R9, R24, R12, RZ ;  /* 0x0000000c18097227 */ /* 0x000fc800078e00ff */
[----:B------:R-:W-:Y:S02]  /*9ad0*/  @!P5 IMAD.MOV R27, RZ, RZ, -R27 ;  /* 0x000000ffff1bd224 */ /* 0x000fe400078e0a1b */
[----:B------:R-:W-:Y:S02]  /*9ae0*/  @!P1 IMAD.IADD R10, R10, 0x1, -R21 ;  /* 0x000000010a0a9824 */ /* 0x000fe400078e0a15 */
[----:B------:R-:W-:Y:S02]  /*9af0*/  IMAD R5, R21, R13, R5 ;  /* 0x0000000d15057224 */ /* 0x000fe400078e0205 */
[----:B------:R-:W-:Y:S02]  /*9b00*/  IMAD.MOV R14, RZ, RZ, -R14 ;  /* 0x000000ffff0e7224 */ /* 0x000fe400078e0a0e */
[----:B------:R-:W-:Y:S01]  /*9b10*/  IMAD.MOV.U32 R13, RZ, RZ, R2 ;  /* 0x000000ffff0d7224 */ /* 0x000fe200078e0002 */
[----:B------:R0:W-:Y:S01]  /*9b20*/  STL [R1+0x8dc], R27 ;  /* 0x0008dc1b01007387 */ /* 0x0001e20000100800 */
[----:B------:R-:W-:-:S02]  /*9b30*/  IMAD.MOV R9, RZ, RZ, -R9 ;  /* 0x000000ffff097224 */ /* 0x000fc400078e0a09 */
[----:B------:R-:W-:Y:S02]  /*9b40*/  @!P0 IMAD.IADD R7, R7, 0x1, -R21 ;  /* 0x0000000107078824 */ /* 0x000fe400078e0a15 */
[----:B------:R-:W-:Y:S02]  /*9b50*/  @!P3 IMAD.MOV R10, RZ, RZ, -R10 ;  /* 0x000000ffff0ab224 */ /* 0x000fe400078e0a0a */
[----:B------:R-:W-:Y:S02]  /*9b60*/  @!P2 IMAD.MOV R13, RZ, RZ, -R13 ;  /* 0x000000ffff0da224 */ /* 0x000fe400078e0a0d */
[C---:B------:R-:W-:Y:S01]  /*9b70*/  IMAD R11, R21.reuse, R14, R11 ;  /* 0x0000000e150b7224 */ /* 0x040fe200078e020b */
[----:B0-----:R-:W2:Y:S01]  /*9b80*/  LDL R27, [R1+0xbc] ;  /* 0x0000bc00011b7983 */ /* 0x001ea20000100800 */
[C---:B------:R-:W-:Y:S01]  /*9b90*/  IMAD R9, R21.reuse, R9, R12 ;  /* 0x0000000915097224 */ /* 0x040fe200078e020c */
[----:B---3--:R-:W-:Y:S02]  /*9ba0*/  ISETP.GE.AND P0, PT, R18, RZ, PT ;  /* 0x000000ff1200720c */ /* 0x008fe40003f06270 */
[----:B------:R-:W3:Y:S04]  /*9bb0*/  LDL.LU R18, [R1+0x2758] ;  /* 0x0027580001127983 */ /* 0x000ee80000300800 */
[----:B------:R-:W4:Y:S04]  /*9bc0*/  LDL R14, [R1+0xb8] ;  /* 0x0000b800010e7983 */ /* 0x000f280000100800 */
[----:B------:R-:W3:Y:S04]  /*9bd0*/  LDL.LU R12, [R1+0xa4] ;  /* 0x0000a400010c7983 */ /* 0x000ee80000300800 */
[----:B------:R-:W-:Y:S04]  /*9be0*/  STL [R1+0x8c4], R10 ;  /* 0x0008c40a01007387 */ /* 0x000fe80000100800 */
[----:B------:R0:W-:Y:S04]  /*9bf0*/  STL [R1+0x8c0], R13 ;  /* 0x0008c00d01007387 */ /* 0x0001e80000100800 */
[----:B0-----:R-:W2:Y:S01]  /*9c00*/  LDL.LU R13, [R1+0xac] ;  /* 0x0000ac00010d7983 */ /* 0x001ea20000300800 */
[----:B------:R-:W-:-:S13]  /*9c10*/  ISETP.GT.U32.AND P6, PT, R21, R8, PT ;  /* 0x000000081500720c */ /* 0x000fda0003fc4070 */
[--C-:B------:R-:W-:Y:S01]  /*9c20*/  @!P6 IMAD.IADD R8, R8, 0x1, -R21.reuse ;  /* 0x000000010808e824 */ /* 0x100fe200078e0a15 */
[----:B--2---:R0:W-:Y:S04]  /*9c30*/  STL [R1+0x2754], R13 ;  /* 0x0027540d01007387 */ /* 0x0041e80000100800 */
[----:B0-----:R-:W2:Y:S01]  /*9c40*/  LDL.LU R13, [R1+0xa8] ;  /* 0x0000a800010d7983 */ /* 0x001ea20000300800 */
[C---:B------:R-:W-:Y:S02]  /*9c50*/  ISETP.GT.U32.AND P3, PT, R21.reuse, R8, PT ;  /* 0x000000081500720c */ /* 0x040fe40003f64070 */
[----:B----4-:R-:W-:Y:S02]  /*9c60*/  IABS R10, R14 ;  /* 0x0000000e000a7213 */ /* 0x010fe40000000000 */
[----:B------:R-:W-:Y:S01]  /*9c70*/  IABS R2, R27 ;  /* 0x0000001b00027213 */ /* 0x000fe20000000000 */
[----:B------:R-:W4:Y:S04]  /*9c80*/  LDL.LU R14, [R1+0xb0] ;  /* 0x0000b000010e7983 */ /* 0x000f280000300800 */
[----:B------:R-:W4:Y:S04]  /*9c90*/  LDL.LU R27, [R1+0xc0] ;  /* 0x0000c000011b7983 */ /* 0x000f280000300800 */
[----:B------:R-:W-:Y:S01]  /*9ca0*/  @!P3 IMAD.IADD R8, R8, 0x1, -R21 ;  /* 0x000000010808b824 */ /* 0x000fe200078e0a15 */
[----:B------:R-:W-:-:S02]  /*9cb0*/  ISETP.GT.U32.AND P5, PT, R21, R6, PT ;  /* 0x000000061500720c */ /* 0x000fc40003fa4070 */
[----:B------:R-:W-:Y:S02]  /*9cc0*/  ISETP.GT.U32.AND P1, PT, R21, R4, PT ;  /* 0x000000041500720c */ /* 0x000fe40003f24070 */
[----:B--2---:R-:W-:Y:S02]  /*9cd0*/  ISETP.GE.AND P3, PT, R13, RZ, PT ;  /* 0x000000ff0d00720c */ /* 0x004fe40003f66270 */
[----:B------:R-:W2:Y:S07]  /*9ce0*/  LDL.LU R13, [R1+0x2754] ;  /* 0x00275400010d7983 */ /* 0x000eae0000300800 */
[--C-:B------:R-:W-:Y:S01]  /*9cf0*/  @!P5 IMAD.IADD R6, R6, 0x1, -R21.reuse ;  /* 0x000000010606d824 */ /* 0x100fe200078e0a15 */
[----:B------:R-:W-:Y:S01]  /*9d00*/  ISETP.GT.U32.AND P5, PT, R21, R7, PT ;  /* 0x000000071500720c */ /* 0x000fe20003fa4070 */
[----:B------:R-:W-:-:S03]  /*9d10*/  @!P1 IMAD.IADD R4, R4, 0x1, -R21 ;  /* 0x0000000104049824 */ /* 0x000fc600078e0a15 */
[C---:B------:R-:W-:Y:S02]  /*9d20*/  ISETP.GT.U32.AND P1, PT, R21.reuse, R6, PT ;  /* 0x000000061500720c */ /* 0x040fe40003f24070 */
[C---:B------:R-:W-:Y:S02]  /*9d30*/  ISETP.GT.U32.AND P2, PT, R21.reuse, R9, PT ;  /* 0x000000091500720c */ /* 0x040fe40003f44070 */
[----:B------:R-:W-:-:S05]  /*9d40*/  ISETP.GT.U32.AND P6, PT, R21, R4, PT ;  /* 0x000000041500720c */ /* 0x000fca0003fc4070 */
[----:B------:R-:W-:Y:S01]  /*9d50*/  @!P5 IMAD.IADD R7, R7, 0x1, -R21 ;  /* 0x000000010707d824 */ /* 0x000fe200078e0a15 */
[----:B------:R-:W-:-:S03]  /*9d60*/  ISETP.GT.U32.AND P5, PT, R21, R11, PT ;  /* 0x0000000b1500720c */ /* 0x000fc60003fa4070 */
[--C-:B------:R-:W-:Y:S01]  /*9d70*/  @!P1 IMAD.IADD R6, R6, 0x1, -R21.reuse ;  /* 0x0000000106069824 */ /* 0x100fe200078e0a15 */
[----:B---3--:R-:W-:Y:S01]  /*9d80*/  ISETP.GE.AND P1, PT, R12, RZ, PT ;  /* 0x000000ff0c00720c */ /* 0x008fe20003f26270 */
[----:B------:R-:W-:Y:S01]  /*9d90*/  IMAD.HI.U32 R12, R24, R10, RZ ;  /* 0x0000000a180c7227 */ /* 0x000fe200078e00ff */
[----:B------:R0:W-:Y:S03]  /*9da0*/  STL [R1+0x2750], R2 ;  /* 0x0027500201007387 */ /* 0x0001e60000100800 */
[--C-:B------:R-:W-:Y:S02]  /*9db0*/  @!P2 IMAD.IADD R9, R9, 0x1, -R21.reuse ;  /* 0x000000010909a824 */ /* 0x100fe400078e0a15 */
[----:B------:R-:W-:Y:S01]  /*9dc0*/  IMAD.MOV R12, RZ, RZ, -R12 ;  /* 0x000000ffff0c7224 */ /* 0x000fe200078e0a0c */
[----:B------:R1:W-:Y:S01]  /*9dd0*/  STL [R1+0x274c], R24 ;  /* 0x00274c1801007387 */ /* 0x0003e20000100800 */
[----:B------:R-:W-:Y:S01]  /*9de0*/  @!P5 IMAD.IADD R11, R11, 0x1, -R21 ;  /* 0x000000010b0bd824 */ /* 0x000fe200078e0a15 */
[----:B----4-:R-:W-:Y:S01]  /*9df0*/  ISETP.GE.AND P5, PT, R14, RZ, PT ;  /* 0x000000ff0e00720c */ /* 0x010fe20003fa6270 */
[----:B------:R-:W-:Y:S01]  /*9e00*/  @!P4 IMAD.MOV R7, RZ, RZ, -R7 ;  /* 0x000000ffff07c224 */ /* 0x000fe200078e0a07 */
[----:B------:R-:W3:Y:S01]  /*9e10*/  LDL.LU R14, [R1+0xc8] ;  /* 0x0000c800010e7983 */ /* 0x000ee20000300800 */
[----:B------:R-:W-:-:S02]  /*9e20*/  IMAD R10, R21, R12, R10 ;  /* 0x0000000c150a7224 */ /* 0x000fc400078e020a */
[----:B------:R-:W-:Y:S01]  /*9e30*/  @!P6 IMAD.IADD R4, R4, 0x1, -R21 ;  /* 0x000000010404e824 */ /* 0x000fe200078e0a15 */
[----:B------:R-:W4:Y:S01]  /*9e40*/  LDL.LU R12, [R1+0xc4] ;  /* 0x0000c400010c7983 */ /* 0x000f220000300800 */
[----:B--2---:R-:W-:Y:S01]  /*9e50*/  ISETP.GE.AND P2, PT, R13, RZ, PT ;  /* 0x000000ff0d00720c */ /* 0x004fe20003f46270 */
[----:B------:R-:W-:-:S04]  /*9e60*/  IMAD.HI.U32 R13, R24, R2, RZ ;  /* 0x00000002180d7227 */ /* 0x000fc800078e00ff */
[----:B0-----:R-:W-:Y:S02]  /*9e70*/  IMAD.MOV.U32 R2, RZ, RZ, R6 ;  /* 0x000000ffff027224 */ /* 0x001fe400078e0006 */
[----:B------:R-:W2:Y:S02]  /*9e80*/  LDL R6, [R1+0xb8] ;  /* 0x0000b80001067983 */ /* 0x000ea40000100800 */
        /* <DEDUP_REMOVED lines=9> */
[----:B0-----:R-:W2:Y:S01]  /*9f20*/  LDL.LU R2, [R1+0x2750] ;  /* 0x0027500001027983 */ /* 0x001ea20000300800 */
        /* <DEDUP_REMOVED lines=10> */
[----:B------:R-:W-:-:S03]  /*9fd0*/  IABS R4, R27 ;  /* 0x0000001b00047213 */ /* 0x000fc60000000000 */
[----:B------:R-:W-:Y:S02]  /*9fe0*/  @!P2 IMAD.MOV R9, RZ, RZ, -R9 ;  /* 0x000000ffff09a224 */ /* 0x000fe400078e0a09 */
[--C-:B------:R-:W-:Y:S01]  /*9ff0*/  @!P1 IMAD.IADD R10, R10, 0x1, -R21.reuse ;  /* 0x000000010a0a9824 */ /* 0x100fe200078e0a15 */
[----:B------:R-:W-:Y:S02]  /*a000*/  ISETP.GE.AND P1, PT, R27, RZ, PT ;  /* 0x000000ff1b00720c */ /* 0x000fe40003f26270 */
[----:B------:R-:W4:Y:S01]  /*a010*/  LDL.LU R27, [R1+0xcc] ;  /* 0x0000cc00011b7983 */ /* 0x000f220000300800 */
[----:B------:R-:W-:-:S03]  /*a020*/  @!P6 IMAD.IADD R5, R5, 0x1, -R21 ;  /* 0x000000010505e824 */ /* 0x000fc600078e0a15 */
[----:B------:R-:W-:Y:S02]  /*a030*/  STL [R1+0x8a8], R9 ;  /* 0x0008a80901007387 */ /* 0x000fe40000100800 */
[----:B------:R-:W-:-:S13]  /*a040*/  ISETP.GT.U32.AND P6, PT, R21, R5, PT ;  /* 0x000000051500720c */ /* 0x000fda0003fc4070 */
[----:B------:R-:W-:Y:S01]  /*a050*/  @!P6 IMAD.IADD R5, R5, 0x1, -R21 ;  /* 0x000000010505e824 */ /* 0x000fe200078e0a15 */
[----:B---3--:R-:W-:Y:S01]  /*a060*/  ISETP.GE.AND P3, PT, R8, RZ, PT ;  /* 0x000000ff0800720c */ /* 0x008fe20003f66270 */
[C---:B--2---:R-:W-:Y:S02]  /*a070*/  IMAD R2, R21.reuse, R13, R2 ;  /* 0x0000000d15027224 */ /* 0x044fe400078e0202 */
[----:B------:R-:W-:Y:S02]  /*a080*/  IMAD.MOV.U32 R13, RZ, RZ, R11 ;  /* 0x000000ffff0d7224 */ /* 0x000fe400078e000b */
[----:B------:R-:W2:Y:S02]  /*a090*/  LDL.LU R11, [R1+0x104] ;  /* 0x00010400010b7983 */ /* 0x000ea40000300800 */
[----:B------:R-:W-:Y:S01]  /*a0a0*/  @!P5 IMAD.MOV R13, RZ, RZ, -R13 ;  /* 0x000000ffff0dd224 */ /* 0x000fe200078e0a0d */
[----:B------:R-:W-:-:S04]  /*a0b0*/  ISETP.GT.U32.AND P4, PT, R21, R2, PT ;  /* 0x000000021500720c */ /* 0x000fc80003f84070 */
[----:B------:R0:W-:Y:S04]  /*a0c0*/  STL [R1+0x8a4], R13 ;  /* 0x0008a40d01007387 */ /* 0x0001e80000100800 */
[----:B0-----:R-:W3:Y:S05]  /*a0d0*/  LDL.LU R13, [R1+0x108] ;  /* 0x00010800010d7983 */ /* 0x001eea0000300800 */
[----:B------:R-:W-:Y:S01]  /*a0e0*/  @!P4 IMAD.IADD R2, R2, 0x1, -R21 ;  /* 0x000000010202c824 */ /* 0x000fe200078e0a15 */
[----:B------:R-:W-:Y:S01]  /*a0f0*/  ISETP.GT.U32.AND P4, PT, R21, R10, PT ;  /* 0x0000000a1500720c */ /* 0x000fe20003f84070 */
[----:B------:R-:W-:Y:S01]  /*a100*/  @!P3 IMAD.MOV R5, RZ, RZ, -R5 ;  /* 0x000000ffff05b224 */ /* 0x000fe200078e0a05 */
[----:B------:R-:W-:-:S04]  /*a110*/  IABS R8, R14 ;  /* 0x0000000e00087213 */ /* 0x000fc80000000000 */
[----:B------:R0:W-:Y:S07]  /*a120*/  STL [R1+0x8a0], R5 ;  /* 0x0008a00501007387 */ /* 0x0001ee0000100800 */
[----:B------:R-:W-:Y:S01]  /*a130*/  @!P4 IMAD.IADD R10, R10, 0x1, -R21 ;  /* 0x000000010a0ac824 */ /* 0x000fe200078e0a15 */
[----:B------:R-:W-:Y:S02]  /*a140*/  ISETP.GE.AND P4, PT, R14, RZ, PT ;  /* 0x000000ff0e00720c */ /* 0x000fe40003f86270 */
[----:B------:R-:W2:Y:S01]  /*a150*/  LDL R14, [R1+0xdc] ;  /* 0x0000dc00010e7983 */ /* 0x000ea20000100800 */
[----:B------:R-:W-:Y:S01]  /*a160*/  ISETP.GE.AND P0, PT, R6, RZ, PT ;  /* 0x000000ff0600720c */ /* 0x000fe20003f06270 */
[----:B----4-:R-:W-:-:S04]  /*a170*/  IMAD.HI.U32 R6, R24, R4, RZ ;  /* 0x0000000418067227 */ /* 0x010fc800078e00ff */
[----:B------:R-:W-:Y:S01]  /*a180*/  IMAD.MOV R6, RZ, RZ, -R6 ;  /* 0x000000ffff067224 */ /* 0x000fe200078e0a06 */
[----:B------:R-:W-:-:S03]  /*a190*/  ISETP.GT.U32.AND P2, PT, R21, R2, PT ;  /* 0x000000021500720c */ /* 0x000fc60003f44070 */
[----:B------:R-:W-:-:S05]  /*a1a0*/  IMAD R6, R21, R6, R4 ;  /* 0x0000000615067224 */ /* 0x000fca00078e0204 */
[----:B------:R-:W-:Y:S01]  /*a1b0*/  ISETP.GT.U32.AND P5, PT, R21, R6, PT ;  /* 0x000000061500720c */ /* 0x000fe20003fa4070 */
[----:B0-----:R-:W-:Y:S01]  /*a1c0*/  IMAD.MOV.U32 R5, RZ, RZ, R10 ;  /* 0x000000ffff057224 */ /* 0x001fe200078e000a */
[----:B------:R-:W-:Y:S02]  /*a1d0*/  ISETP.GE.AND P6, PT, R7, RZ, PT ;  /* 0x000000ff0700720c */ /* 0x000fe40003fc6270 */
[----:B------:R-:W-:Y:S01]  /*a1e0*/  IABS R7, R12 ;  /* 0x0000000c00077213 */ /* 0x000fe20000000000 */
[----:B------:R-:W-:Y:S01]  /*a1f0*/  @!P0 IMAD.MOV R5, RZ, RZ, -R5 ;  /* 0x000000ffff058224 */ /* 0x000fe200078e0a05 */
[----:B------:R-:W-:Y:S01]  /*a200*/  ISETP.GE.AND P3, PT, R12, RZ, PT ;  /* 0x000000ff0c00720c */ /* 0x000fe20003f66270 */
[----:B------:R-:W-:Y:S01]  /*a210*/  @!P2 IMAD.IADD R2, R2, 0x1, -R21 ;  /* 0x000000010202a824 */ /* 0x000fe200078e0a15 */
[----:B------:R-:W4:Y:S01]  /*a220*/  LDL R12, [R1+0xd8] ;  /* 0x0000d800010c7983 */ /* 0x000f220000100800 */
[----:B------:R-:W-:-:S03]  /*a230*/  IMAD.HI.U32 R4, R24, R7, RZ ;  /* 0x0000000718047227 */ /* 0x000fc600078e00ff */
[----:B------:R0:W-:Y:S01]  /*a240*/  STL [R1+0x89c], R5 ;  /* 0x00089c0501007387 */ /* 0x0001e20000100800 */
[----:B------:R-:W-:Y:S02]  /*a250*/  @!P5 IMAD.IADD R6, R6, 0x1, -R21 ;  /* 0x000000010606d824 */ /* 0x000fe400078e0a15 */
[----:B------:R-:W-:-:S04]  /*a260*/  IMAD.MOV R4, RZ, RZ, -R4 ;  /* 0x000000ffff047224 */ /* 0x000fc800078e0a04 */
[----:B------:R-:W-:Y:S01]  /*a270*/  IMAD R7, R21, R4, R7 ;  /* 0x0000000415077224 */ /* 0x000fe200078e0207 */
[----:B------:R-:W-:Y:S01]  /*a280*/  IABS R4, R27 ;  /* 0x0000001b00047213 */ /* 0x000fe20000000000 */
[----:B------:R1:W-:Y:S01]  /*a290*/  STL [R1+0x2748], R27 ;  /* 0x0027481b01007387 */ /* 0x0003e20000100800 */
[----:B---3--:R-:W-:Y:S02]  /*a2a0*/  ISETP.GE.AND P5, PT, R13, RZ, PT ;  /* 0x000000ff0d00720c */ /* 0x008fe40003fa6270 */
[----:B0-----:R-:W-:Y:S01]  /*a2b0*/  IABS R5, R13 ;  /* 0x0000000d00057213 */ /* 0x001fe20000000000 */
[----:B------:R-:W-:-:S04]  /*a2c0*/  IMAD.MOV.U32 R13, RZ, RZ, R2 ;  /* 0x000000ffff0d7224 */ /* 0x000fc800078e0002 */
[----:B------:R-:W-:-:S05]  /*a2d0*/  @!P6 IMAD.MOV R13, RZ, RZ, -R13 ;  /* 0x000000ffff0de224 */ /* 0x000fca00078e0a0d */
[----:B------:R0:W-:Y:S04]  /*a2e0*/  STL [R1+0x898], R13 ;  /* 0x0008980d01007387 */ /* 0x0001e80000100800 */
[----:B-1----:R-:W3:Y:S01]  /*a2f0*/  LDL R27, [R1+0xe4] ;  /* 0x0000e400011b7983 */ /* 0x002ee20000100800 */
[----:B0-----:R-:W-:-:S04]  /*a300*/  IMAD.HI.U32 R13, R24, R4, RZ ;  /* 0x00000004180d7227 */ /* 0x001fc800078e00ff */
[----:B------:R-:W-:-:S04]  /*a310*/  IMAD.MOV R13, RZ, RZ, -R13 ;  /* 0x000000ffff0d7224 */ /* 0x000fc800078e0a0d */
[----:B------:R-:W-:Y:S02]  /*a320*/  IMAD R4, R21, R13, R4 ;  /* 0x0000000d15047224 */ /* 0x000fe400078e0204 */
[----:B------:R-:W3:Y:S01]  /*a330*/  LDL R13, [R1+0xe0] ;  /* 0x0000e000010d7983 */ /* 0x000ee20000100800 */
[----:B--2---:R-:W-:-:S03]  /*a340*/  IABS R10, R14 ;  /* 0x0000000e000a7213 */ /* 0x004fc60000000000 */
[----:B------:R-:W2:Y:S01]  /*a350*/  LDL R14, [R1+0xe8] ;  /* 0x0000e800010e7983 */ /* 0x000ea20000100800 */
[----:B------:R-:W-:Y:S01]  /*a360*/  ISETP.GT.U32.AND P0, PT, R21, R6, PT ;  /* 0x000000061500720c */ /* 0x000fe20003f04070 */
[----:B------:R-:W-:-:S04]  /*a370*/  IMAD.HI.U32 R9, R24, R8, RZ ;  /* 0x0000000818097227 */ /* 0x000fc800078e00ff */
[----:B------:R-:W-:Y:S01]  /*a380*/  IMAD.MOV R9, RZ, RZ, -R9 ;  /* 0x000000ffff097224 */ /* 0x000fe200078e0a09 */
[----:B------:R-:W-:-:S03]  /*a390*/  ISETP.GT.U32.AND P6, PT, R21, R7, PT ;  /* 0x000000071500720c */ /* 0x000fc60003fc4070 */
[----:B------:R-:W-:-:S04]  /*a3a0*/  IMAD R8, R21, R9, R8 ;  /* 0x0000000915087224 */ /* 0x000fc800078e0208 */
[--C-:B------:R-:W-:Y:S01]  /*a3b0*/  @!P0 IMAD.IADD R6, R6, 0x1, -R21.reuse ;  /* 0x0000000106068824 */ /* 0x100fe200078e0a15 */
[----:B------:R-:W-:Y:S02]  /*a3c0*/  ISETP.GT.U32.AND P0, PT, R21, R8, PT ;  /* 0x000000081500720c */ /* 0x000fe40003f04070 */
[----:B----4-:R-:W-:Y:S01]  /*a3d0*/  IABS R9, R12 ;  /* 0x0000000c00097213 */ /* 0x010fe20000000000 */
[----:B------:R-:W-:Y:S01]  /*a3e0*/  IMAD.HI.U32 R12, R24, R5, RZ ;  /* 0x00000005180c7227 */ /* 0x000fe200078e00ff */
[----:B------:R-:W-:Y:S02]  /*a3f0*/  ISETP.GE.AND P2, PT, R11, RZ, PT ;  /* 0x000000ff0b00720c */ /* 0x000fe40003f46270 */
[----:B------:R-:W-:Y:S01]  /*a400*/  IABS R11, R11 ;  /* 0x0000000b000b7213 */ /* 0x000fe20000000000 */
[----:B------:R-:W-:Y:S02]  /*a410*/  IMAD.MOV R12, RZ, RZ, -R12 ;  /* 0x000000ffff0c7224 */ /* 0x000fe400078e0a0c */
[----:B------:R-:W-:-:S02]  /*a420*/  @!P6 IMAD.IADD R7, R7, 0x1, -R21 ;  /* 0x000000010707e824 */ /* 0x000fc400078e0a15 */
        /* <DEDUP_REMOVED lines=13> */
[----:B---3--:R-:W-:Y:S01]  /*a500*/  IABS R11, R27 ;  /* 0x0000001b000b7213 */ /* 0x008fe20000000000 */
[----:B------:R-:W-:Y:S01]  /*a510*/  IMAD.MOV.U32 R27, RZ, RZ, R7 ;  /* 0x000000ffff1b7224 */ /* 0x000fe200078e0007 */
[----:B------:R-:W-:Y:S01]  /*a520*/  IABS R12, R13 ;  /* 0x0000000d000c7213 */ /* 0x000fe20000000000 */
[----:B------:R-:W-:Y:S01]  /*a530*/  IMAD.MOV.U32 R13, RZ, RZ, R6 ;  /* 0x000000ffff0d7224 */ /* 0x000fe200078e0006 */
[----:B--2---:R-:W-:-:S03]  /*a540*/  IABS R6, R14 ;  /* 0x0000000e00067213 */ /* 0x004fc60000000000 */
        /* <DEDUP_REMOVED lines=22> */
[----:B------:R-:W-:-:S04]  /*a6b0*/  @!P1 IMAD.IADD R8, R8, 0x1, -R21 ;  /* 0x0000000108089824 */ /* 0x000fc800078e0a15 */
[----:B------:R-:W-:Y:S02]  /*a6c0*/  @!P4 IMAD.MOV R8, RZ, RZ, -R8 ;  /* 0x000000ffff08c224 */ /* 0x000fe400078e0a08 */
[----:B------:R-:W-:-:S03]  /*a6d0*/  @!P0 IMAD.IADD R5, R5, 0x1, -R21 ;  /* 0x0000000105058824 */ /* 0x000fc600078e0a15 */
[----:B------:R4:W-:Y:S03]  /*a6e0*/  STL [R1+0x88c], R8 ;  /* 0x00088c0801007387 */ /* 0x0009e60000100800 */
[----:B------:R-:W-:Y:S01]  /*a6f0*/  @!P6 IMAD.IADD R2, R2, 0x1, -R21 ;  /* 0x000000010202e824 */ /* 0x000fe200078e0a15 */
[----:B--2---:R-:W-:-:S03]  /*a700*/  ISETP.GE.AND P0, PT, R27, RZ, PT ;  /* 0x000000ff1b00720c */ /* 0x004fc60003f06270 */
        /* <DEDUP_REMOVED lines=31> */
[----:B------:R-:W-:Y:S01]  /*a900*/  IMAD.HI.U32 R13, R24, R2, RZ ;  /* 0x00000002180d7227 */ /* 0x000fe200078e00ff */
[----:B------:R-:W-:-:S03]  /*a910*/  ISETP.GT.U32.AND P3, PT, R21, R11, PT ;  /* 0x0000000b1500720c */ /* 0x000fc60003f64070 */
[----:B------:R-:W-:Y:S02]  /*a920*/  IMAD.MOV R12, RZ, RZ, -R12 ;  /* 0x000000ffff0c7224 */ /* 0x000fe400078e0a0c */
[----:B0-----:R-:W-:Y:S02]  /*a930*/  IMAD.MOV.U32 R2, RZ, RZ, R4 ;  /* 0x000000ffff027224 */ /* 0x001fe400078e0004 */
[----:B------:R-:W-:Y:S02]  /*a940*/  @!P5 IMAD.MOV R5, RZ, RZ, -R5 ;  /* 0x000000ffff05d224 */ /* 0x000fe400078e0a05 */
[----:B------:R-:W-:Y:S02]  /*a950*/  @!P0 IMAD.MOV R2, RZ, RZ, -R2 ;  /* 0x000000ffff028224 */ /* 0x000fe400078e0a02 */
[----:B------:R-:W-:Y:S02]  /*a960*/  IMAD R8, R21, R12, R8 ;  /* 0x0000000c15087224 */ /* 0x000fe400078e0208 */
[--C-:B------:R-:W-:Y:S01]  /*a970*/  @!P6 IMAD.IADD R9, R9, 0x1, -R21.reuse ;  /* 0x000000010909e824 */ /* 0x100fe200078e0a15 */
[----:B------:R-:W2:Y:S04]  /*a980*/  LDL.LU R12, [R1+0xf8] ;  /* 0x0000f800010c7983 */ /* 0x000ea80000300800 */
[----:B------:R0:W-:Y:S01]  /*a990*/  STL [R1+0x87c], R5 ;  /* 0x00087c0501007387 */ /* 0x0001e20000100800 */
[----:B------:R-:W-:-:S03]  /*a9a0*/  @!P3 IMAD.IADD R11, R11, 0x1, -R21 ;  /* 0x000000010b0bb824 */ /* 0x000fc600078e0a15 */
[----:B0-----:R-:W2:Y:S04]  /*a9b0*/  LDL.LU R5, [R1+0xf0] ;  /* 0x0000f00001057983 */ /* 0x001ea80000300800 */
[----:B------:R0:W-:Y:S02]  /*a9c0*/  STL [R1+0x878], R2 ;  /* 0x0008780201007387 */ /* 0x0001e40000100800 */
[----:B0-----:R-:W-:Y:S02]  /*a9d0*/  IMAD.MOV.U32 R2, RZ, RZ, R9 ;  /* 0x000000ffff027224 */ /* 0x001fe400078e0009 */
[----:B------:R-:W2:Y:S02]  /*a9e0*/  LDL.LU R9, [R1+0xec] ;  /* 0x0000ec0001097983 */ /* 0x000ea40000300800 */
[----:B------:R-:W-:Y:S01]  /*a9f0*/  @!P1 IMAD.MOV R2, RZ, RZ, -R2 ;  /* 0x000000ffff029224 */ /* 0x000fe200078e0a02 */
[----:B---3--:R-:W-:Y:S01]  /*aa00*/  ISETP.GE.AND P3, PT, R14, RZ, PT ;  /* 0x000000ff0e00720c */ /* 0x008fe20003f66270 */
[----:B------:R-:W-:-:S02]  /*aa10*/  IMAD.MOV.U32 R14, RZ, RZ, R10 ;  /* 0x000000ffff0e7224 */ /* 0x000fc400078e000a */
        /* <DEDUP_REMOVED lines=30> */
[----:B------:R-:W-:Y:S01]  /*ac00*/  ISETP.GE.AND P6, PT, R5, RZ, PT ;  /* 0x000000ff0500720c */ /* 0x000fe20003fc6270 */
[----:B------:R-:W-:Y:S01]  /*ac10*/  @!P5 IMAD.IADD R2, R2, 0x1, -R21 ;  /* 0x000000010202d824 */ /* 0x000fe200078e0a15 */
[----:B------:R-:W-:Y:S01]  /*ac20*/  ISETP.GT.U32.AND P5, PT, R21, R8, PT ;  /* 0x000000081500720c */ /* 0x000fe20003fa4070 */
        /* <DEDUP_REMOVED lines=8> */
[----:B------:R-:W-:-:S03]  /*acb0*/  @!P5 IMAD.IADD R8, R8, 0x1, -R21 ;  /* 0x000000010808d824 */ /* 0x000fc600078e0a15 */
[----:B------:R-:W2:Y:S01]  /*acc0*/  LDL R12, [R1+0x10c] ;  /* 0x00010c00010c7983 */ /* 0x000ea20000100800 */
[----:B------:R-:W-:Y:S02]  /*acd0*/  IABS R10, R14 ;  /* 0x0000000e000a7213 */ /* 0x000fe40000000000 */
[----:B------:R-:W-:Y:S02]  /*ace0*/  ISETP.GT.U32.AND P3, PT, R21, R5, PT ;  /* 0x000000051500720c */ /* 0x000fe40003f64070 */
[----:B------:R-:W-:Y:S02]  /*acf0*/  ISETP.GE.AND P5, PT, R14, RZ, PT ;  /* 0x000000ff0e00720c */ /* 0x000fe40003fa6270 */
[----:B------:R-:W2:Y:S01]  /*ad00*/  LDL R14, [R1+0x110] ;  /* 0x00011000010e7983 */ /* 0x000ea20000100800 */
[----:B------:R-:W-:-:S04]  /*ad10*/  IMAD.HI.U32 R4, R24, R9, RZ ;  /* 0x0000000918047227 */ /* 0x000fc800078e00ff */
[----:B------:R-:W-:-:S04]  /*ad20*/  IMAD.MOV R4, RZ, RZ, -R4 ;  /* 0x000000ffff047224 */ /* 0x000fc800078e0a04 */
[----:B------:R-:W-:Y:S02]  /*ad30*/  IMAD R9, R21, R4, R9 ;  /* 0x0000000415097224 */ /* 0x000fe400078e0209 */
[----:B------:R-:W-:Y:S01]  /*ad40*/  @!P3 IMAD.IADD R5, R5, 0x1, -R21 ;  /* 0x000000010505b824 */ /* 0x000fe200078e0a15 */
[----:B------:R-:W-:Y:S02]  /*ad50*/  ISETP.GT.U32.AND P2, PT, R21, R2, PT ;  /* 0x000000021500720c */ /* 0x000fe40003f44070 */
[----:B----4-:R-:W-:Y:S02]  /*ad60*/  ISETP.GE.AND P3, PT, R27, RZ, PT ;  /* 0x000000ff1b00720c */ /* 0x010fe40003f66270 */
[----:B------:R-:W-:Y:S02]  /*ad70*/  IABS R4, R27 ;  /* 0x0000001b00047213 */ /* 0x000fe40000000000 */
[----:B------:R-:W4:Y:S01]  /*ad80*/  LDL.LU R27, [R1+0x114] ;  /* 0x00011400011b7983 */ /* 0x000f220000300800 */
[----:B------:R-:W-:-:S04]  /*ad90*/  IMAD.HI.U32 R7, R24, R10, RZ ;  /* 0x0000000a18077227 */ /* 0x000fc800078e00ff */
[----:B------:R-:W-:Y:S02]  /*ada0*/  IMAD.MOV R7, RZ, RZ, -R7 ;  /* 0x000000ffff077224 */ /* 0x000fe400078e0a07 */
[----:B------:R-:W-:Y:S02]  /*adb0*/  @!P2 IMAD.IADD R2, R2, 0x1, -R21 ;  /* 0x000000010202a824 */ /* 0x000fe400078e0a15 */
[----:B------:R-:W-:Y:S02]  /*adc0*/  IMAD R10, R21, R7, R10 ;  /* 0x00000007150a7224 */ /* 0x000fe400078e020a */
[----:B0-----:R-:W-:Y:S01]  /*add0*/  IMAD.MOV.U32 R6, RZ, RZ, R8 ;  /* 0x000000ffff067224 */ /* 0x001fe200078e0008 */
[----:B---3--:R-:W-:Y:S01]  /*ade0*/  IABS R7, R13 ;  /* 0x0000000d00077213 */ /* 0x008fe20000000000 */
[----:B------:R-:W-:Y:S02]  /*adf0*/  IMAD.MOV.U32 R13, RZ, RZ, R2 ;  /* 0x000000ffff0d7224 */ /* 0x000fe400078e0002 */
[----:B------:R-:W-:-:S02]  /*ae00*/  @!P0 IMAD.MOV R6, RZ, RZ, -R6 ;  /* 0x000000ffff068224 */ /* 0x000fc400078e0a06 */
[----:B------:R-:W-:-:S03]  /*ae10*/  @!P6 IMAD.MOV R13, RZ, RZ, -R13 ;  /* 0x000000ffff0de224 */ /* 0x000fc600078e0a0d */
[----:B------:R-:W-:Y:S04]  /*ae20*/  STL [R1+0x850], R6 ;  /* 0x0008500601007387 */ /* 0x000fe80000100800 */
[----:B------:R0:W-:Y:S02]  /*ae30*/  STL [R1+0x84c], R13 ;  /* 0x00084c0d01007387 */ /* 0x0001e40000100800 */
[----:B0-----:R-:W-:-:S04]  /*ae40*/  IMAD.HI.U32 R13, R24, R7, RZ ;  /* 0x00000007180d7227 */ /* 0x001fc800078e00ff */
[----:B------:R-:W-:Y:S01]  /*ae50*/  IMAD.MOV R13, RZ, RZ, -R13 ;  /* 0x000000ffff0d7224 */ /* 0x000fe200078e0a0d */
[----:B------:R-:W-:-:S03]  /*ae60*/  ISETP.GT.U32.AND P0, PT, R21, R5, PT ;  /* 0x000000051500720c */ /* 0x000fc60003f04070 */
[----:B------:R-:W-:Y:S02]  /*ae70*/  IMAD R7, R21, R13, R7 ;  /* 0x0000000d15077224 */ /* 0x000fe400078e0207 */
[----:B------:R-:W3:Y:S01]  /*ae80*/  LDL R13, [R1+0x118] ;  /* 0x00011800010d7983 */ /* 0x000ee20000100800 */
[----:B--2---:R-:W-:Y:S01]  /*ae90*/  IABS R6, R12 ;  /* 0x0000000c00067213 */ /* 0x004fe20000000000 */
[----:B------:R-:W-:Y:S01]  /*aea0*/  IMAD.HI.U32 R12, R24, R4, RZ ;  /* 0x00000004180c7227 */ /* 0x000fe200078e00ff */
[----:B------:R-:W-:Y:S02]  /*aeb0*/  IABS R8, R14 ;  /* 0x0000000e00087213 */ /* 0x000fe40000000000 */
[----:B------:R-:W2:Y:S01]  /*aec0*/  LDL R14, [R1+0x11c] ;  /* 0x00011c00010e7983 */ /* 0x000ea20000100800 */
[----:B------:R-:W-:Y:S02]  /*aed0*/  IMAD.MOV R12, RZ, RZ, -R12 ;  /* 0x000000ffff0c7224 */ /* 0x000fe400078e0a0c */
[----:B------:R-:W-:-:S02]  /*aee0*/  @!P0 IMAD.IADD R5, R5, 0x1, -R21 ;  /* 0x0000000105058824 */ /* 0x000fc400078e0a15 */
[C---:B------:R-:W-:Y:S02]  /*aef0*/  IMAD R4, R21.reuse, R12, R4 ;  /* 0x0000000c15047224 */ /* 0x040fe400078e0204 */
[----:B------:R-:W-:Y:S01]  /*af00*/  IMAD.HI.U32 R12, R24, R6, RZ ;  /* 0x00000006180c7227 */ /* 0x000fe200078e00ff */
[----:B------:R-:W-:Y:S03]  /*af10*/  STL [R1+0x273c], R7 ;  /* 0x00273c0701007387 */ /* 0x000fe60000100800 */
[----:B------:R-:W-:Y:S02]  /*af20*/  IMAD.MOV R12, RZ, RZ, -R12 ;  /* 0x000000ffff0c7224 */ /* 0x000fe400078e0a0c */
[----:B------:R-:W-:Y:S02]  /*af30*/  @!P1 IMAD.MOV R5, RZ, RZ, -R5 ;  /* 0x000000ffff059224 */ /* 0x000fe400078e0a05 */
[----:B------:R-:W-:Y:S01]  /*af40*/  IMAD R6, R21, R12, R6 ;  /* 0x0000000c15067224 */ /* 0x000fe200078e0206 */
[----:B----4-:R0:W-:Y:S01]  /*af50*/  STL [R1+0x2738], R27 ;  /* 0x0027381b01007387 */ /* 0x0101e20000100800 */
[----:B------:R-:W-:-:S03]  /*af60*/  IABS R12, R27 ;  /* 0x0000001b000c7213 */ /* 0x000fc60000000000 */
[----:B------:R1:W-:Y:S04]  /*af70*/  STL [R1+0x830], R5 ;  /* 0x0008300501007387 */ /* 0x0003e80000100800 */
[----:B0-----:R-:W4:Y:S01]  /*af80*/  LDL.LU R27, [R1+0x100] ;  /* 0x00010000011b7983 */ /* 0x001f220000300800 */
[----:B------:R-:W-:Y:S02]  /*af90*/  ISETP.GE.AND P2, PT, R11, RZ, PT ;  /* 0x000000ff0b00720c */ /* 0x000fe40003f46270 */
[----:B------:R-:W-:Y:S02]  /*afa0*/  IABS R11, R11 ;  /* 0x0000000b000b7213 */ /* 0x000fe40000000000 */
[C---:B------:R-:W-:Y:S02]  /*afb0*/  ISETP.GT.U32.AND P6, PT, R21.reuse, R9, PT ;  /* 0x000000091500720c */ /* 0x040fe40003fc4070 */
[----:B------:R-:W-:Y:S01]  /*afc0*/  ISETP.GT.U32.AND P0, PT, R21, R10, PT ;  /* 0x0000000a1500720c */ /* 0x000fe20003f04070 */
[----:B------:R-:W-:-:S04]  /*afd0*/  IMAD.HI.U32 R2, R24, R11, RZ ;  /* 0x0000000b18027227 */ /* 0x000fc800078e00ff */
[----:B------:R-:W-:-:S04]  /*afe0*/  IMAD.MOV R2, RZ, RZ, -R2 ;  /* 0x000000ffff027224 */ /* 0x000fc800078e0a02 */
[----:B------:R-:W-:Y:S02]  /*aff0*/  IMAD R2, R21, R2, R11 ;  /* 0x0000000215027224 */ /* 0x000fe400078e020b */
[----:B------:R-:W-:Y:S02]  /*b000*/  @!P6 IMAD.IADD R9, R9, 0x1, -R21 ;  /* 0x000000010909e824 */ /* 0x000fe400078e0a15 */
[----:B------:R-:W-:-:S04]  /*b010*/  IMAD.HI.U32 R11, R24, R8, RZ ;  /* 0x00000008180b7227 */ /* 0x000fc800078e00ff */
[----:B------:R-:W-:Y:S01]  /*b020*/  @!P0 IMAD.IADD R10, R10, 0x1, -R21 ;  /* 0x000000010a0a8824 */ /* 0x000fe200078e0a15 */
[----:B------:R-:W-:Y:S01]  /*b030*/  ISETP.GT.U32.AND P0, PT, R21, R9, PT ;  /* 0x000000091500720c */ /* 0x000fe20003f04070 */
[----:B------:R-:W-:-:S04]  /*b040*/  IMAD.MOV R11, RZ, RZ, -R11 ;  /* 0x000000ffff0b7224 */ /* 0x000fc800078e0a0b */
[C---:B------:R-:W-:Y:S01]  /*b050*/  IMAD R8, R21.reuse, R11, R8 ;  /* 0x0000000b15087224 */ /* 0x040fe200078e0208 */
[----:B------:R-:W-:Y:S02]  /*b060*/  ISETP.GT.U32.AND P1, PT, R21, R10, PT ;  /* 0x0000000a1500720c */ /* 0x000fe40003f24070 */
[----:B---3--:R-:W-:-:S05]  /*b070*/  IABS R11, R13 ;  /* 0x0000000d000b7213 */ /* 0x008fca0000000000 */
[----:B-1----:R-:W-:Y:S01]  /*b080*/  IMAD.MOV.U32 R5, RZ, RZ, R11 ;  /* 0x000000ffff057224 */ /* 0x002fe200078e000b */
[----:B--2---:R-:W-:Y:S01]  /*b090*/  IABS R13, R14 ;  /* 0x0000000e000d7213 */ /* 0x004fe20000000000 */
[----:B------:R-:W-:Y:S01]  /*b0a0*/  @!P0 IMAD.IADD R9, R9, 0x1, -R21 ;  /* 0x0000000109098824 */ /* 0x000fe200078e0a15 */
[----:B------:R-:W-:Y:S01]  /*b0b0*/  ISETP.GT.U32.AND P0, PT, R21, R4, PT ;  /* 0x000000041500720c */ /* 0x000fe20003f04070 */
[----:B------:R-:W-:-:S04]  /*b0c0*/  IMAD.HI.U32 R14, R24, R5, RZ ;  /* 0x00000005180e7227 */ /* 0x000fc800078e00ff */
[----:B------:R-:W-:Y:S02]  /*b0d0*/  IMAD.MOV.U32 R7, RZ, RZ, R9 ;  /* 0x000000ffff077224 */ /* 0x000fe400078e0009 */
        /* <DEDUP_REMOVED lines=11> */
[----:B0-----:R-:W2:Y:S01]  /*b190*/  LDL.LU R7, [R1+0x273c] ;  /* 0x00273c0001077983 */ /* 0x001ea20000300800 */
[----:B----4-:R-:W-:-:S03]  /*b1a0*/  ISETP.GE.AND P0, PT, R27, RZ, PT ;  /* 0x000000ff1b00720c */ /* 0x010fc60003f06270 */
[----:B------:R-:W3:Y:S04]  /*b1b0*/  LDL.LU R27, [R1+0x2738] ;  /* 0x00273800011b7983 */ /* 0x000ee80000300800 */
[----:B------:R-:W4:Y:S04]  /*b1c0*/  LDL.LU R12, [R1+0x10c] ;  /* 0x00010c00010c7983 */ /* 0x000f280000300800 */
[----:B------:R-:W4:Y:S04]  /*b1d0*/  LDL R10, [R1+0x120] ;  /* 0x00012000010a7983 */ /* 0x000f280000100800 */
[----:B------:R0:W-:Y:S04]  /*b1e0*/  STL [R1+0x824], R14 ;  /* 0x0008240e01007387 */ /* 0x0001e80000100800 */
[----:B0-----:R-:W2:Y:S01]  /*b1f0*/  LDL.LU R14, [R1+0x110] ;  /* 0x00011000010e7983 */ /* 0x001ea20000300800 */
[----:B------:R-:W-:-:S13]  /*b200*/  ISETP.GT.U32.AND P6, PT, R21, R2, PT ;  /* 0x000000021500720c */ /* 0x000fda0003fc4070 */
[----:B------:R-:W-:-:S05]  /*b210*/  @!P6 IMAD.IADD R2, R2, 0x1, -R21 ;  /* 0x000000010202e824 */ /* 0x000fca00078e0a15 */
[----:B------:R-:W-:Y:S01]  /*b220*/  ISETP.GT.U32.AND P6, PT, R21, R2, PT ;  /* 0x000000021500720c */ /* 0x000fe20003fc4070 */
[----:B------:R-:W-:-:S12]  /*b230*/  IMAD.MOV.U32 R11, RZ, RZ, R13 ;  /* 0x000000ffff0b7224 */ /* 0x000fd800078e000d */
        /* <DEDUP_REMOVED lines=12> */
[----:B--2---:R-:W-:Y:S02]  /*b300*/  ISETP.GE.AND P5, PT, R14, RZ, PT ;  /* 0x000000ff0e00720c */ /* 0x004fe40003fa6270 */
[----:B------:R-:W2:Y:S01]  /*b310*/  LDL.LU R14, [R1+0x12c] ;  /* 0x00012c00010e7983 */ /* 0x000ea20000300800 */
[----:B------:R-:W-:-:S13]  /*b320*/  ISETP.GT.U32.AND P2, PT, R21, R9, PT ;  /* 0x000000091500720c */ /* 0x000fda0003f44070 */
[--C-:B------:R-:W-:Y:S01]  /*b330*/  @!P2 IMAD.IADD R9, R9, 0x1, -R21.reuse ;  /* 0x000000010909a824 */ /* 0x100fe200078e0a15 */
[----:B---3--:R-:W-:Y:S02]  /*b340*/  ISETP.GE.AND P2, PT, R27, RZ, PT ;  /* 0x000000ff1b00720c */ /* 0x008fe40003f46270 */
[C---:B------:R-:W-:Y:S02]  /*b350*/  ISETP.GT.U32.AND P4, PT, R21.reuse, R7, PT ;  /* 0x000000071500720c */ /* 0x040fe40003f84070 */
[----:B------:R-:W-:Y:S01]  /*b360*/  ISETP.GT.U32.AND P1, PT, R21, R6, PT ;  /* 0x000000061500720c */ /* 0x000fe20003f24070 */
[----:B--2---:R0:W-:Y:S04]  /*b370*/  STL [R1+0x2730], R14 ;  /* 0x0027300e01007387 */ /* 0x0041e80000100800 */
        /* <DEDUP_REMOVED lines=12> */
[C---:B------:R-:W-:Y:S01]  /*b440*/  ISETP.GT.U32.AND P6, PT, R21.reuse, R6, PT ;  /* 0x000000061500720c */ /* 0x040fe20003fc4070 */
[----:B---3--:R0:W-:Y:S04]  /*b450*/  STL [R1+0x2734], R27 ;  /* 0x0027341b01007387 */ /* 0x0081e80000100800 */
[----:B------:R-:W3:Y:S06]  /*b460*/  LDL.LU R12, [R1+0x128] ;  /* 0x00012800010c7983 */ /* 0x000eec0000300800 */
[--C-:B------:R-:W-:Y:S01]  /*b470*/  @!P4 IMAD.IADD R4, R4, 0x1, -R21.reuse ;  /* 0x000000010404c824 */ /* 0x100fe200078e0a15 */
[C---:B------:R-:W-:Y:S01]  /*b480*/  ISETP.GT.U32.AND P4, PT, R21.reuse, R5, PT ;  /* 0x000000051500720c */ /* 0x040fe20003f84070 */
[----:B------:R-:W-:Y:S01]  /*b490*/  @!P6 IMAD.IADD R6, R6, 0x1, -R21 ;  /* 0x000000010606e824 */ /* 0x000fe200078e0a15 */
[----:B------:R-:W-:Y:S01]  /*b4a0*/  ISETP.GT.U32.AND P6, PT, R21, R11, PT ;  /* 0x0000000b1500720c */ /* 0x000fe20003fc4070 */
[----:B------:R-:W-:-:S02]  /*b4b0*/  @!P0 IMAD.MOV R7, RZ, RZ, -R7 ;  /* 0x000000ffff078224 */ /* 0x000fc400078e0a07 */
[----:B------:R-:W-:-:S03]  /*b4c0*/  @!P3 IMAD.MOV R4, RZ, RZ, -R4 ;  /* 0x000000ffff04b224 */ /* 0x000fc600078e0a04 */
[----:B------:R1:W-:Y:S01]  /*b4d0*/  STL [R1+0x818], R7 ;  /* 0x0008180701007387 */ /* 0x0003e20000100800 */
[----:B0-----:R-:W-:-:S03]  /*b4e0*/  IMAD.MOV.U32 R27, RZ, RZ, R6 ;  /* 0x000000ffff1b7224 */ /* 0x001fc600078e0006 */
[----:B------:R-:W-:Y:S01]  /*b4f0*/  STL [R1+0x81c], R4 ;  /* 0x00081c0401007387 */ /* 0x000fe20000100800 */
[--C-:B------:R-:W-:Y:S01]  /*b500*/  @!P4 IMAD.IADD R5, R5, 0x1, -R21.reuse ;  /* 0x000000010505c824 */ /* 0x100fe200078e0a15 */
[----:B--2---:R-:W-:Y:S02]  /*b510*/  ISETP.GE.AND P4, PT, R14, RZ, PT ;  /* 0x000000ff0e00720c */ /* 0x004fe40003f86270 */
[----:B-1----:R-:W2:Y:S01]  /*b520*/  LDL.LU R7, [R1+0x124] ;  /* 0x0001240001077983 */ /* 0x002ea20000300800 */
[----:B------:R-:W-:-:S03]  /*b530*/  @!P6 IMAD.IADD R11, R11, 0x1, -R21 ;  /* 0x000000010b0be824 */ /* 0x000fc600078e0a15 */
[----:B------:R-:W4:Y:S01]  /*b540*/  LDL.LU R6, [R1+0x120] ;  /* 0x0001200001067983 */ /* 0x000f220000300800 */
[C---:B------:R-:W-:Y:S01]  /*b550*/  ISETP.GT.U32.AND P3, PT, R21.reuse, R9, PT ;  /* 0x000000091500720c */ /* 0x040fe20003f64070 */
[----:B------:R-:W-:Y:S02]  /*b560*/  IMAD.MOV.U32 R14, RZ, RZ, R8 ;  /* 0x000000ffff0e7224 */ /* 0x000fe400078e0008 */
[----:B------:R-:W2:Y:S01]  /*b570*/  LDL.LU R8, [R1+0x11c] ;  /* 0x00011c0001087983 */ /* 0x000ea20000300800 */
[C---:B------:R-:W-:Y:S01]  /*b580*/  ISETP.GT.U32.AND P0, PT, R21.reuse, R5, PT ;  /* 0x000000051500720c */ /* 0x040fe20003f04070 */
[----:B------:R-:W-:Y:S01]  /*b590*/  @!P1 IMAD.MOV R27, RZ, RZ, -R27 ;  /* 0x000000ffff1b9224 */ /* 0x000fe200078e0a1b */
[C---:B------:R-:W-:Y:S02]  /*b5a0*/  ISETP.GT.U32.AND P6, PT, R21.reuse, R11, PT ;  /* 0x0000000b1500720c */ /* 0x040fe40003fc4070 */
[----:B------:R-:W-:Y:S02]  /*b5b0*/  ISETP.GT.U32.AND P1, PT, R21, R10, PT ;  /* 0x0000000a1500720c */ /* 0x000fe40003f24070 */
[----:B------:R-:W-:Y:S01]  /*b5c0*/  IABS R2, R2 ;  /* 0x0000000200027213 */ /* 0x000fe20000000000 */
[----:B------:R0:W-:Y:S01]  /*b5d0*/  STL [R1+0x814], R27 ;  /* 0x0008141b01007387 */ /* 0x0001e20000100800 */
[----:B------:R-:W-:-:S02]  /*b5e0*/  @!P5 IMAD.MOV R14, RZ, RZ, -R14 ;  /* 0x000000ffff0ed224 */ /* 0x000fc400078e0a0e */
[--C-:B------:R-:W-:Y:S02]  /*b5f0*/  @!P3 IMAD.IADD R9, R9, 0x1, -R21.reuse ;  /* 0x000000010909b824 */ /* 0x100fe400078e0a15 */
[----:B------:R-:W-:Y:S01]  /*b600*/  IMAD.HI.U32 R13, R24, R2, RZ ;  /* 0x00000002180d7227 */ /* 0x000fe200078e00ff */
[----:B0-----:R-:W2:Y:S03]  /*b610*/  LDL.LU R27, [R1+0x2734] ;  /* 0x00273400011b7983 */ /* 0x001ea60000300800 */
[----:B------:R-:W-:Y:S02]  /*b620*/  @!P0 IMAD.IADD R5, R5, 0x1, -R21 ;  /* 0x0000000105058824 */ /* 0x000fe400078e0a15 */
[----:B------:R-:W-:Y:S01]  /*b630*/  @!P2 IMAD.MOV R9, RZ, RZ, -R9 ;  /* 0x000000ffff09a224 */ /* 0x000fe200078e0a09 */
[----:B------:R0:W-:Y:S01]  /*b640*/  STL [R1+0x810], R14 ;  /* 0x0008100e01007387 */ /* 0x0001e20000100800 */
[----:B------:R-:W-:-:S02]  /*b650*/  @!P6 IMAD.IADD R11, R11, 0x1, -R21 ;  /* 0x000000010b0be824 */ /* 0x000fc400078e0a15 */
[----:B------:R-:W-:Y:S02]  /*b660*/  IMAD.MOV R13, RZ, RZ, -R13 ;  /* 0x000000ffff0d7224 */ /* 0x000fe400078e0a0d */
[----:B------:R-:W-:Y:S01]  /*b670*/  @!P1 IMAD.IADD R10, R10, 0x1, -R21 ;  /* 0x000000010a0a9824 */ /* 0x000fe200078e0a15 */
[----:B0-----:R-:W2:Y:S01]  /*b680*/  LDL.LU R14, [R1+0x2730] ;  /* 0x00273000010e7983 */ /* 0x001ea20000300800 */
[----:B------:R-:W-:-:S03]  /*b690*/  IMAD R2, R21, R13, R2 ;  /* 0x0000000d15027224 */ /* 0x000fc600078e0202 */
[----:B------:R0:W-:Y:S02]  /*b6a0*/  STL [R1+0x80c], R9 ;  /* 0x00080c0901007387 */ /* 0x0001e40000100800 */
[----:B0-----:R-:W-:Y:S02]  /*b6b0*/  IMAD.MOV.U32 R9, RZ, RZ, R11 ;  /* 0x000000ffff097224 */ /* 0x001fe400078e000b */
[----:B------:R-:W2:Y:S04]  /*b6c0*/  LDL.LU R11, [R1+0x16c] ;  /* 0x00016c00010b7983 */ /* 0x000ea80000300800 */
[----:B------:R-:W2:Y:S01]  /*b6d0*/  LDL.LU R13, [R1+0x170] ;  /* 0x00017000010d7983 */ /* 0x000ea20000300800 */
[----:B---3--:R-:W-:Y:S02]  /*b6e0*/  IABS R4, R12 ;  /* 0x0000000c00047213 */ /* 0x008fe40000000000 */
[----:B------:R-:W-:Y:S01]  /*b6f0*/  ISETP.GE.AND P1, PT, R12, RZ, PT ;  /* 0x000000ff0c00720c */ /* 0x000fe20003f26270 */
[----:B------:R-:W-:-:S04]  /*b700*/  IMAD.MOV.U32 R12, RZ, RZ, R5 ;  /* 0x000000ffff0c7224 */ /* 0x000fc800078e0005 */
[----:B------:R-:W-:-:S05]  /*b710*/  @!P4 IMAD.MOV R12, RZ, RZ, -R12 ;  /* 0x000000ffff0cc224 */ /* 0x000fca00078e0a0c */
[----:B------:R0:W-:Y:S04]  /*b720*/  STL [R1+0x808], R12 ;  /* 0x0008080c01007387 */ /* 0x0001e80000100800 */
[----:B0-----:R-:W3:Y:S01]  /*b730*/  LDL R12, [R1+0x134] ;  /* 0x00013400010c7983 */ /* 0x001ee20000100800 */
[----:B------:R-:W-:Y:S02]  /*b740*/  ISETP.GT.U32.AND P3, PT, R21, R2, PT ;  /* 0x000000021500720c */ /* 0x000fe40003f64070 */
[----:B----4-:R-:W-:Y:S01]  /*b750*/  ISETP.GE.AND P0, PT, R6, RZ, PT ;  /* 0x000000ff0600720c */ /* 0x010fe20003f06270 */
[----:B------:R-:W-:Y:S01]  /*b760*/  IMAD.HI.U32 R6, R24, R4, RZ ;  /* 0x0000000418067227 */ /* 0x000fe200078e00ff */
[----:B--2---:R-:W-:-:S03]  /*b770*/  ISETP.GE.AND P5, PT, R8, RZ, PT ;  /* 0x000000ff0800720c */ /* 0x004fc60003fa6270 */
[----:B------:R-:W-:-:S06]  /*b780*/  IMAD.MOV R6, RZ, RZ, -R6 ;  /* 0x000000ffff067224 */ /* 0x000fcc00078e0a06 */
[----:B------:R-:W-:Y:S01]  /*b790*/  @!P3 IMAD.IADD R2, R2, 0x1, -R21 ;  /* 0x000000010202b824 */ /* 0x000fe200078e0a15 */
[C---:B------:R-:W-:Y:S01]  /*b7a0*/  ISETP.GT.U32.AND P3, PT, R21.reuse, R10, PT ;  /* 0x0000000a1500720c */ /* 0x040fe20003f64070 */
[----:B------:R-:W-:-:S03]  /*b7b0*/  IMAD R4, R21, R6, R4 ;  /* 0x0000000615047224 */ /* 0x000fc600078e0204 */
[C---:B------:R-:W-:Y:S02]  /*b7c0*/  ISETP.GT.U32.AND P2, PT, R21.reuse, R2, PT ;  /* 0x000000021500720c */ /* 0x040fe40003f44070 */
[----:B------:R-:W-:Y:S02]  /*b7d0*/  ISETP.GT.U32.AND P4, PT, R21, R4, PT ;  /* 0x000000041500720c */ /* 0x000fe40003f84070 */
[----:B------:R-:W-:Y:S01]  /*b7e0*/  IABS R8, R27 ;  /* 0x0000001b00087213 */ /* 0x000fe20000000000 */
[----:B------:R-:W-:Y:S01]  /*b7f0*/  @!P5 IMAD.MOV R9, RZ, RZ, -R9 ;  /* 0x000000ffff09d224 */ /* 0x000fe200078e0a09 */
[----:B------:R-:W-:-:S03]  /*b800*/  ISETP.GE.AND P6, PT, R7, RZ, PT ;  /* 0x000000ff0700720c */ /* 0x000fc60003fc6270 */
        /* <DEDUP_REMOVED lines=11> */
[----:B------:R-:W-:-:S03]  /*b8c0*/  ISETP.GE.AND P4, PT, R13, RZ, PT ;  /* 0x000000ff0d00720c */ /* 0x000fc60003f86270 */
[----:B------:R-:W-:Y:S01]  /*b8d0*/  @!P0 IMAD.MOV R9, RZ, RZ, -R9 ;  /* 0x000000ffff098224 */ /* 0x000fe200078e0a09 */
[----:B------:R-:W-:Y:S01]  /*b8e0*/  IABS R5, R13 ;  /* 0x0000000d00057213 */ /* 0x000fe20000000000 */
[----:B------:R-:W-:Y:S01]  /*b8f0*/  IMAD.MOV.U32 R13, RZ, RZ, R2 ;  /* 0x000000ffff0d7224 */ /* 0x000fe200078e0002 */
[----:B------:R-:W-:Y:S02]  /*b900*/  ISETP.GE.AND P3, PT, R27, RZ, PT ;  /* 0x000000ff1b00720c */ /* 0x000fe40003f66270 */
[----:B------:R-:W4:Y:S01]  /*b910*/  LDL R27, [R1+0x144] ;  /* 0x00014400011b7983 */ /* 0x000f220000100800 */
[----:B------:R-:W-:-:S03]  /*b920*/  @!P6 IMAD.MOV R13, RZ, RZ, -R13 ;  /* 0x000000ffff0de224 */ /* 0x000fc600078e0a0d */
[----:B------:R3:W-:Y:S04]  /*b930*/  STL [R1+0x800], R9 ;  /* 0x0008000901007387 */ /* 0x0007e80000100800 */
[----:B------:R0:W-:Y:S01]  /*b940*/  STL [R1+0x7fc], R13 ;  /* 0x0007fc0d01007387 */ /* 0x0001e20000100800 */
[----:B---3--:R-:W-:-:S05]  /*b950*/  IABS R9, R12 ;  /* 0x0000000c00097213 */ /* 0x008fca0000000000 */
        /* <DEDUP_REMOVED lines=10> */
[----:B------:R-:W-:Y:S01]  /*ba00*/  IMAD R5, R21, R12, R5 ;  /* 0x0000000c15057224 */ /* 0x000fe200078e0205 */
[----:B--2---:R-:W-:Y:S01]  /*ba10*/  IABS R6, R14 ;  /* 0x0000000e00067213 */ /* 0x004fe20000000000 */
[----:B------:R-:W-:Y:S01]  /*ba20*/  @!P0 IMAD.IADD R4, R4, 0x1, -R21 ;  /* 0x0000000104048824 */ /* 0x000fe200078e0a15 */
[----:B------:R-:W2:Y:S03]  /*ba30*/  LDL R14, [R1+0x14c] ;  /* 0x00014c00010e7983 */ /* 0x000ea60000100800 */
[----:B------:R-:W-:-:S04]  /*ba40*/  IMAD.HI.U32 R12, R24, R6, RZ ;  /* 0x00000006180c7227 */ /* 0x000fc800078e00ff */
[----:B------:R-:W-:-:S04]  /*ba50*/  IMAD.MOV R12, RZ, RZ, -R12 ;  /* 0x000000ffff0c7224 */ /* 0x000fc800078e0a0c */
[----:B------:R-:W-:Y:S01]  /*ba60*/  IMAD R6, R21, R12, R6 ;  /* 0x0000000c15067224 */ /* 0x000fe200078e0206 */
[----:B----4-:R-:W-:Y:S02]  /*ba70*/  IABS R10, R27 ;  /* 0x0000001b000a7213 */ /* 0x010fe40000000000 */
[----:B------:R-:W4:Y:S04]  /*ba80*/  LDL R27, [R1+0x150] ;  /* 0x00015000011b7983 */ /* 0x000f280000100800 */
        /* <DEDUP_REMOVED lines=45> */
[----:B------:R-:W-:Y:S01]  /*bd60*/  IMAD R7, R21, R7, R12 ;  /* 0x0000000715077224 */ /* 0x000fe200078e020c */
        /* <DEDUP_REMOVED lines=46> */
[----:B------:R-:W2:Y:S02]  /*c050*/  LDL.LU R9, [R1+0x158] ;  /* 0x0001580001097983 */ /* 0x000ea40000300800 */
[----:B------:R-:W-:Y:S02]  /*c060*/  @!P0 IMAD.MOV R2, RZ, RZ, -R2 ;  /* 0x000000ffff028224 */ /* 0x000fe400078e0a02 */
[----:B------:R-:W-:Y:S04]  /*c070*/  STL [R1+0x7d4], R5 ;  /* 0x0007d40501007387 */ /* 0x000fe80000100800 */
[----:B------:R0:W-:Y:S01]  /*c080*/  STL [R1+0x7cc], R2 ;  /* 0x0007cc0201007387 */ /* 0x0001e20000100800 */
[----:B-1----:R-:W-:-:S02]  /*c090*/  IMAD.MOV.U32 R24, RZ, RZ, R10 ;  /* 0x000000ffff187224 */ /* 0x002fc400078e000a */
[----:B0-----:R-:W-:Y:S02]  /*c0a0*/  IMAD.MOV.U32 R2, RZ, RZ, R6 ;  /* 0x000000ffff027224 */ /* 0x001fe400078e0006 */
[----:B------:R-:W4:Y:S02]  /*c0b0*/  LDL.LU R6, [R1+0x154] ;  /* 0x0001540001067983 */ /* 0x000f240000300800 */
[----:B------:R-:W-:Y:S02]  /*c0c0*/  @!P1 IMAD.MOV R2, RZ, RZ, -R2 ;  /* 0x000000ffff029224 */ /* 0x000fe400078e0a02 */
[----:B------:R-:W3:Y:S04]  /*c0d0*/  LDL.LU R10, [R1+0x150] ;  /* 0x00015000010a7983 */ /* 0x000ee80000300800 */
        /* <DEDUP_REMOVED lines=20> */
[----:B------:R-:W-:Y:S02]  /*c220*/  @!P6 IMAD.IADD R4, R4, 0x1, -R21 ;  /* 0x000000010404e824 */ /* 0x000fe400078e0a15 */
[C---:B--2---:R-:W-:Y:S02]  /*c230*/  IMAD R2, R21.reuse, R13, R2 ;  /* 0x0000000d15027224 */ /* 0x044fe400078e0202 */
[----:B------:R-:W-:Y:S02]  /*c240*/  IMAD.MOV.U32 R13, RZ, RZ, R11 ;  /* 0x000000ffff0d7224 */ /* 0x000fe400078e000b */
[----:B------:R-:W2:Y:S02]  /*c250*/  LDL.LU R11, [R1+0x1a4] ;  /* 0x0001a400010b7983 */ /* 0x000ea40000300800 */
[----:B------:R-:W-:Y:S01]  /*c260*/  @!P5 IMAD.MOV R13, RZ, RZ, -R13 ;  /* 0x000000ffff0dd224 */ /* 0x000fe200078e0a0d */
[----:B------:R-:W-:-:S04]  /*c270*/  ISETP.GT.U32.AND P4, PT, R21, R2, PT ;  /* 0x000000021500720c */ /* 0x000fc80003f84070 */
[----:B------:R0:W-:Y:S01]  /*c280*/  STL [R1+0x7b8], R13 ;  /* 0x0007b80d01007387 */ /* 0x0001e20000100800 */
[----:B---3--:R-:W-:-:S03]  /*c290*/  ISETP.GE.AND P3, PT, R10, RZ, PT ;  /* 0x000000ff0a00720c */ /* 0x008fc60003f66270 */
[----:B0-----:R-:W3:Y:S05]  /*c2a0*/  LDL.LU R13, [R1+0x1a8] ;  /* 0x0001a800010d7983 */ /* 0x001eea0000300800 */
[----:B------:R-:W-:Y:S01]  /*c2b0*/  @!P4 IMAD.IADD R2, R2, 0x1, -R21 ;  /* 0x000000010202c824 */ /* 0x000fe200078e0a15 */
[----:B------:R-:W-:-:S04]  /*c2c0*/  ISETP.GT.U32.AND P4, PT, R21, R8, PT ;  /* 0x000000081500720c */ /* 0x000fc80003f84070 */
[----:B------:R-:W-:Y:S01]  /*c2d0*/  @!P3 IMAD.MOV R4, RZ, RZ, -R4 ;  /* 0x000000ffff04b224 */ /* 0x000fe200078e0a04 */
[----:B------:R-:W-:-:S04]  /*c2e0*/  IABS R10, R14 ;  /* 0x0000000e000a7213 */ /* 0x000fc80000000000 */
[----:B------:R0:W-:Y:S04]  /*c2f0*/  STL [R1+0x7b4], R4 ;  /* 0x0007b40401007387 */ /* 0x0001e80000100800 */
[----:B------:R-:W-:Y:S01]  /*c300*/  @!P4 IMAD.IADD R8, R8, 0x1, -R21 ;  /* 0x000000010808c824 */ /* 0x000fe200078e0a15 */
[----:B------:R-:W-:Y:S02]  /*c310*/  ISETP.GE.AND P4, PT, R14, RZ, PT ;  /* 0x000000ff0e00720c */ /* 0x000fe40003f86270 */
[----:B------:R-:W2:Y:S01]  /*c320*/  LDL R14, [R1+0x178] ;  /* 0x00017800010e7983 */ /* 0x000ea20000100800 */
[----:B----4-:R-:W-:Y:S01]  /*c330*/  ISETP.GE.AND P0, PT, R6, RZ, PT ;  /* 0x000000ff0600720c */ /* 0x010fe20003f06270 */
[----:B------:R-:W-:-:S04]  /*c340*/  IMAD.HI.U32 R6, R24, R5, RZ ;  /* 0x0000000518067227 */ /* 0x000fc800078e00ff */
[----:B------:R-:W-:Y:S01]  /*c350*/  IMAD.MOV R6, RZ, RZ, -R6 ;  /* 0x000000ffff067224 */ /* 0x000fe200078e0a06 */
[----:B------:R-:W-:-:S03]  /*c360*/  ISETP.GT.U32.AND P2, PT, R21, R2, PT ;  /* 0x000000021500720c */ /* 0x000fc60003f44070 */
[----:B------:R-:W-:-:S05]  /*c370*/  IMAD R5, R21, R6, R5 ;  /* 0x0000000615057224 */ /* 0x000fca00078e0205 */
[----:B------:R-:W-:Y:S01]  /*c380*/  ISETP.GT.U32.AND P5, PT, R21, R5, PT ;  /* 0x000000051500720c */ /* 0x000fe20003fa4070 */
[----:B------:R-:W-:Y:S01]  /*c390*/  IMAD.HI.U32 R7, R24, R10, RZ ;  /* 0x0000000a18077227 */ /* 0x000fe200078e00ff */
[----:B------:R-:W-:Y:S02]  /*c3a0*/  ISETP.GE.AND P6, PT, R9, RZ, PT ;  /* 0x000000ff0900720c */ /* 0x000fe40003fc6270 */
[----:B------:R-:W-:Y:S01]  /*c3b0*/  IABS R9, R12 ;  /* 0x0000000c00097213 */ /* 0x000fe20000000000 */
[----:B------:R-:W-:Y:S02]  /*c3c0*/  IMAD.MOV R7, RZ, RZ, -R7 ;  /* 0x000000ffff077224 */ /* 0x000fe400078e0a07 */
[----:B------:R-:W-:Y:S02]  /*c3d0*/  @!P2 IMAD.IADD R2, R2, 0x1, -R21 ;  /* 0x000000010202a824 */ /* 0x000fe400078e0a15 */
[----:B------:R-:W-:Y:S01]  /*c3e0*/  IMAD.HI.U32 R6, R24, R9, RZ ;  /* 0x0000000918067227 */ /* 0x000fe200078e00ff */
[----:B------:R-:W-:-:S02]  /*c3f0*/  ISETP.GE.AND P3, PT, R12, RZ, PT ;  /* 0x000000ff0c00720c */ /* 0x000fc40003f66270 */
[----:B------:R-:W4:Y:S01]  /*c400*/  LDL R12, [R1+0x174] ;  /* 0x00017400010c7983 */ /* 0x000f220000100800 */
[----:B0-----:R-:W-:Y:S02]  /*c410*/  IMAD R4, R21, R7, R10 ;  /* 0x0000000715047224 */ /* 0x001fe400078e020a */
[----:B------:R-:W-:Y:S02]  /*c420*/  @!P5 IMAD.IADD R5, R5, 0x1, -R21 ;  /* 0x000000010505d824 */ /* 0x000fe400078e0a15 */
[----:B------:R-:W-:Y:S02]  /*c430*/  IMAD.MOV R6, RZ, RZ, -R6 ;  /* 0x000000ffff067224 */ /* 0x000fe400078e0a06 */
[----:B------:R-:W-:Y:S02]  /*c440*/  @!P0 IMAD.MOV R8, RZ, RZ, -R8 ;  /* 0x000000ffff088224 */ /* 0x000fe400078e0a08 */
[----:B------:R-:W-:Y:S01]  /*c450*/  IMAD R6, R21, R6, R9 ;  /* 0x0000000615067224 */ /* 0x000fe200078e0209 */
[----:B------:R-:W-:-:S02]  /*c460*/  IABS R9, R27 ;  /* 0x0000001b00097213 */ /* 0x000fc40000000000 */
[----:B------:R-:W-:Y:S04]  /*c470*/  STL [R1+0x7a4], R8 ;  /* 0x0007a40801007387 */ /* 0x000fe80000100800 */
[----:B------:R0:W-:Y:S01]  /*c480*/  STL [R1+0x271c], R27 ;  /* 0x00271c1b01007387 */ /* 0x0001e20000100800 */
[----:B---3--:R-:W-:Y:S02]  /*c490*/  ISETP.GE.AND P5, PT, R13, RZ, PT ;  /* 0x000000ff0d00720c */ /* 0x008fe40003fa6270 */
[----:B------:R-:W-:Y:S01]  /*c4a0*/  IABS R7, R13 ;  /* 0x0000000d00077213 */ /* 0x000fe20000000000 */
[----:B------:R-:W-:-:S04]  /*c4b0*/  IMAD.MOV.U32 R13, RZ, RZ, R2 ;  /* 0x000000ffff0d7224 */ /* 0x000fc800078e0002 */
[----:B------:R-:W-:-:S05]  /*c4c0*/  @!P6 IMAD.MOV R13, RZ, RZ, -R13 ;  /* 0x000000ffff0de224 */ /* 0x000fca00078e0a0d */
[----:B------:R1:W-:Y:S04]  /*c4d0*/  STL [R1+0x7a0], R13 ;  /* 0x0007a00d01007387 */ /* 0x0003e80000100800 */
[----:B0-----:R-:W3:Y:S01]  /*c4e0*/  LDL R27, [R1+0x180] ;  /* 0x00018000011b7983 */ /* 0x001ee20000100800 */
[----:B-1----:R-:W-:-:S04]  /*c4f0*/  IMAD.HI.U32 R13, R24, R9, RZ ;  /* 0x00000009180d7227 */ /* 0x002fc800078e00ff */
[----:B------:R-:W-:-:S04]  /*c500*/  IMAD.MOV R13, RZ, RZ, -R13 ;  /* 0x000000ffff0d7224 */ /* 0x000fc800078e0a0d */
[----:B------:R-:W-:Y:S02]  /*c510*/  IMAD R9, R21, R13, R9 ;  /* 0x0000000d15097224 */ /* 0x000fe400078e0209 */
[----:B------:R-:W3:Y:S01]  /*c520*/  LDL R13, [R1+0x17c] ;  /* 0x00017c00010d7983 */ /* 0x000ee20000100800 */
[----:B--2---:R-:W-:-:S03]  /*c530*/  IABS R10, R14 ;  /* 0x0000000e000a7213 */ /* 0x004fc60000000000 */
[----:B------:R-:W2:Y:S01]  /*c540*/  LDL R14, [R1+0x184] ;  /* 0x00018400010e7983 */ /* 0x000ea20000100800 */
[C---:B------:R-:W-:Y:S02]  /*c550*/  ISETP.GT.U32.AND P0, PT, R21.reuse, R5, PT ;  /* 0x000000051500720c */ /* 0x040fe40003f04070 */
[----:B------:R-:W-:Y:S02]  /*c560*/  ISETP.GT.U32.AND P6, PT, R21, R6, PT ;  /* 0x000000061500720c */ /* 0x000fe40003fc4070 */
[----:B------:R-:W-:Y:S02]  /*c570*/  ISETP.GE.AND P2, PT, R11, RZ, PT ;  /* 0x000000ff0b00720c */ /* 0x000fe40003f46270 */
[----:B----4-:R-:W-:-:S07]  /*c580*/  IABS R8, R12 ;  /* 0x0000000c00087213 */ /* 0x010fce0000000000 */
[----:B------:R-:W-:Y:S01]  /*c590*/  @!P0 IMAD.IADD R5, R5, 0x1, -R21 ;  /* 0x0000000105058824 */ /* 0x000fe200078e0a15 */
[----:B------:R-:W-:Y:S01]  /*c5a0*/  ISETP.GT.U32.AND P0, PT, R21, R4, PT ;  /* 0x000000041500720c */ /* 0x000fe20003f04070 */
[----:B------:R-:W-:Y:S01]  /*c5b0*/  IMAD.HI.U32 R12, R24, R7, RZ ;  /* 0x00000007180c7227 */ /* 0x000fe200078e00ff */
[----:B------:R-:W-:-:S03]  /*c5c0*/  IABS R11, R11 ;  /* 0x0000000b000b7213 */ /* 0x000fc60000000000 */
        /* <DEDUP_REMOVED lines=11> */
[C---:B------:R-:W-:Y:S02]  /*c680*/  IMAD R8, R21.reuse, R12, R8 ;  /* 0x0000000c15087224 */ /* 0x040fe400078e0208 */
        /* <DEDUP_REMOVED lines=76> */
[----:B------:R-:W2:Y:S04]  /*cb50*/  LDL.LU R9, [R1+0x18c] ;  /* 0x00018c0001097983 */ /* 0x000ea80000300800 */
[----:B------:R-:W-:Y:S04]  /*cb60*/  STL [R1+0x4a4], R7 ;  /* 0x0004a40701007387 */ /* 0x000fe80000100800 */
[----:B------:R0:W-:Y:S01]  /*cb70*/  STL [R1+0x4b0], R2 ;  /* 0x0004b00201007387 */ /* 0x0001e20000100800 */
[----:B------:R-:W-:-:S02]  /*cb80*/  @!P3 IMAD.IADD R11, R11, 0x1, -R21 ;  /* 0x000000010b0bb824 */ /* 0x000fc400078e0a15 */
[----:B0-----:R-:W-:Y:S02]  /*cb90*/  IMAD.MOV.U32 R2, RZ, RZ, R8 ;  /* 0x000000ffff027224 */ /* 0x001fe400078e0008 */
[----:B------:R-:W2:Y:S02]  /*cba0*/  LDL.LU R8, [R1+0x188] ;  /* 0x0001880001087983 */ /* 0x000ea40000300800 */
        /* <DEDUP_REMOVED lines=14> */
[--C-:B------:R-:W-:Y:S02]  /*cc90*/  @!P0 IMAD.IADD R11, R11, 0x1, -R21.reuse ;  /* 0x000000010b0b8824 */ /* 0x100fe400078e0a15 */
        /* <DEDUP_REMOVED lines=28> */
[----:B------:R-:W-:Y:S01]  /*ce60*/  STL [R1+0x4e4], R5 ;  /* 0x0004e40501007387 */ /* 0x000fe20000100800 */
[----:B------:R-:W-:-:S03]  /*ce70*/  @!P5 IMAD.IADD R4, R4, 0x1, -R21 ;  /* 0x000000010404d824 */ /* 0x000fc600078e0a15 */
[----:B------:R-:W2:Y:S01]  /*ce80*/  LDL R12, [R1+0x1a0] ;  /* 0x0001a000010c7983 */ /* 0x000ea20000100800 */
[----:B------:R-:W-:Y:S02]  /*ce90*/  IABS R10, R14 ;  /* 0x0000000e000a7213 */ /* 0x000fe40000000000 */
[----:B------:R-:W-:Y:S02]  /*cea0*/  ISETP.GT.U32.AND P3, PT, R21, R6, PT ;  /* 0x000000061500720c */ /* 0x000fe40003f64070 */
[----:B------:R-:W-:Y:S02]  /*ceb0*/  ISETP.GE.AND P5, PT, R14, RZ, PT ;  /* 0x000000ff0e00720c */ /* 0x000fe40003fa6270 */
[----:B------:R-:W2:Y:S01]  /*cec0*/  LDL R14, [R1+0x1ac] ;  /* 0x0001ac00010e7983 */ /* 0x000ea20000100800 */
[----:B------:R-:W-:-:S05]  /*ced0*/  @!P0 IMAD.MOV R4, RZ, RZ, -R4 ;  /* 0x000000ffff048224 */ /* 0x000fca00078e0a04 */
[----:B------:R0:W-:Y:S03]  /*cee0*/  STL [R1+0x4e8], R4 ;  /* 0x0004e80401007387 */ /* 0x0001e60000100800 */
[----:B------:R-:W-:Y:S01]  /*cef0*/  @!P3 IMAD.IADD R6, R6, 0x1, -R21 ;  /* 0x000000010606b824 */ /* 0x000fe200078e0a15 */
[----:B----4-:R-:W-:Y:S02]  /*cf00*/  ISETP.GE.AND P3, PT, R27, RZ, PT ;  /* 0x000000ff1b00720c */ /* 0x010fe40003f66270 */
[----:B0-----:R-:W-:Y:S02]  /*cf10*/  IABS R4, R27 ;  /* 0x0000001b00047213 */ /* 0x001fe40000000000 */
[----:B------:R-:W4:Y:S01]  /*cf20*/  LDL.LU R27, [R1+0x1b0] ;  /* 0x0001b000011b7983 */ /* 0x000f220000300800 */
[----:B------:R-:W-:Y:S01]  /*cf30*/  ISETP.GT.U32.AND P2, PT, R21, R2, PT ;  /* 0x000000021500720c */ /* 0x000fe20003f44070 */
[----:B------:R-:W-:-:S04]  /*cf40*/  IMAD.HI.U32 R7, R24, R9, RZ ;  /* 0x0000000918077227 */ /* 0x000fc800078e00ff */
[----:B------:R-:W-:-:S04]  /*cf50*/  IMAD.MOV R7, RZ, RZ, -R7 ;  /* 0x000000ffff077224 */ /* 0x000fc800078e0a07 */
[----:B------:R-:W-:-:S04]  /*cf60*/  IMAD R7, R21, R7, R9 ;  /* 0x0000000715077224 */ /* 0x000fc800078e0209 */
[----:B------:R-:W-:Y:S01]  /*cf70*/  @!P2 IMAD.IADD R2, R2, 0x1, -R21 ;  /* 0x000000010202a824 */ /* 0x000fe200078e0a15 */
[----:B---3--:R-:W-:-:S03]  /*cf80*/  IABS R9, R13 ;  /* 0x0000000d00097213 */ /* 0x008fc60000000000 */
[----:B------:R-:W-:-:S04]  /*cf90*/  IMAD.MOV.U32 R13, RZ, RZ, R2 ;  /* 0x000000ffff0d7224 */ /* 0x000fc800078e0002 */
[----:B------:R-:W-:Y:S02]  /*cfa0*/  @!P6 IMAD.MOV R13, RZ, RZ, -R13 ;  /* 0x000000ffff0de224 */ /* 0x000fe400078e0a0d */
[----:B------:R-:W-:-:S03]  /*cfb0*/  IMAD.HI.U32 R8, R24, R10, RZ ;  /* 0x0000000a18087227 */ /* 0x000fc600078e00ff */
[----:B------:R0:W-:Y:S01]  /*cfc0*/  STL [R1+0x4f0], R13 ;  /* 0x0004f00d01007387 */ /* 0x0001e20000100800 */
[----:B------:R-:W-:Y:S01]  /*cfd0*/  ISETP.GT.U32.AND P0, PT, R21, R6, PT ;  /* 0x000000061500720c */ /* 0x000fe20003f04070 */
[----:B------:R-:W-:Y:S02]  /*cfe0*/  IMAD.MOV R8, RZ, RZ, -R8 ;  /* 0x000000ffff087224 */ /* 0x000fe400078e0a08 */
[----:B0-----:R-:W-:-:S04]  /*cff0*/  IMAD.HI.U32 R13, R24, R9, RZ ;  /* 0x00000009180d7227 */ /* 0x001fc800078e00ff */
[----:B------:R-:W-:Y:S02]  /*d000*/  IMAD.MOV R13, RZ, RZ, -R13 ;  /* 0x000000ffff0d7224 */ /* 0x000fe400078e0a0d */
[C---:B------:R-:W-:Y:S01]  /*d010*/  IMAD R5, R21.reuse, R8, R10 ;  /* 0x0000000815057224 */ /* 0x040fe200078e020a */
[----:B--2---:R-:W-:Y:S01]  /*d020*/  IABS R8, R12 ;  /* 0x0000000c00087213 */ /* 0x004fe20000000000 */
[----:B------:R-:W-:Y:S02]  /*d030*/  IMAD R9, R21, R13, R9 ;  /* 0x0000000d15097224 */ /* 0x000fe400078e0209 */
[----:B------:R-:W-:Y:S01]  /*d040*/  IMAD.HI.U32 R12, R24, R4, RZ ;  /* 0x00000004180c7227 */ /* 0x000fe200078e00ff */
[----:B------:R-:W2:Y:S01]  /*d050*/  LDL R13, [R1+0x1b4] ;  /* 0x0001b400010d7983 */ /* 0x000ea20000100800 */
[----:B------:R-:W-:Y:S02]  /*d060*/  IABS R10, R14 ;  /* 0x0000000e000a7213 */ /* 0x000fe40000000000 */
[----:B------:R-:W-:Y:S01]  /*d070*/  IMAD.MOV R12, RZ, RZ, -R12 ;  /* 0x000000ffff0c7224 */ /* 0x000fe200078e0a0c */
[----:B------:R-:W3:Y:S01]  /*d080*/  LDL R14, [R1+0x1b8] ;  /* 0x0001b800010e7983 */ /* 0x000ee20000100800 */
[----:B------:R-:W-:-:S02]  /*d090*/  @!P0 IMAD.IADD R6, R6, 0x1, -R21 ;  /* 0x0000000106068824 */ /* 0x000fc400078e0a15 */
[----:B------:R-:W-:Y:S01]  /*d0a0*/  IMAD R4, R21, R12, R4 ;  /* 0x0000000c15047224 */ /* 0x000fe200078e0204 */
[----:B------:R0:W-:Y:S01]  /*d0b0*/  STL [R1+0x2710], R9 ;  /* 0x0027100901007387 */ /* 0x0001e20000100800 */
[----:B------:R-:W-:-:S04]  /*d0c0*/  IMAD.HI.U32 R12, R24, R8, RZ ;  /* 0x00000008180c7227 */ /* 0x000fc800078e00ff */
[----:B------:R-:W-:Y:S02]  /*d0d0*/  IMAD.MOV R12, RZ, RZ, -R12 ;  /* 0x000000ffff0c7224 */ /* 0x000fe400078e0a0c */
[----:B0-----:R-:W-:-:S04]  /*d0e0*/  IMAD.MOV.U32 R9, RZ, RZ, R6 ;  /* 0x000000ffff097224 */ /* 0x001fc800078e0006 */
[----:B------:R-:W-:Y:S02]  /*d0f0*/  @!P1 IMAD.MOV R9, RZ, RZ, -R9 ;  /* 0x000000ffff099224 */ /* 0x000fe400078e0a09 */
[----:B------:R-:W-:Y:S01]  /*d100*/  IMAD R8, R21, R12, R8 ;  /* 0x0000000c15087224 */ /* 0x000fe200078e0208 */
[----:B----4-:R0:W-:Y:S01]  /*d110*/  STL [R1+0x270c], R27 ;  /* 0x00270c1b01007387 */ /* 0x0101e20000100800 */
[----:B------:R-:W-:-:S03]  /*d120*/  IABS R12, R27 ;  /* 0x0000001b000c7213 */ /* 0x000fc60000000000 */
[----:B------:R1:W-:Y:S04]  /*d130*/  STL [R1+0x4f8], R9 ;  /* 0x0004f80901007387 */ /* 0x0003e80000100800 */
[----:B0-----:R-:W4:Y:S01]  /*d140*/  LDL.LU R27, [R1+0x19c] ;  /* 0x00019c00011b7983 */ /* 0x001f220000300800 */
[----:B------:R-:W-:Y:S02]  /*d150*/  ISETP.GT.U32.AND P6, PT, R21, R7, PT ;  /* 0x000000071500720c */ /* 0x000fe40003fc4070 */
[----:B------:R-:W-:Y:S02]  /*d160*/  ISETP.GE.AND P2, PT, R11, RZ, PT ;  /* 0x000000ff0b00720c */ /* 0x000fe40003f46270 */
[----:B------:R-:W-:Y:S02]  /*d170*/  IABS R11, R11 ;  /* 0x0000000b000b7213 */ /* 0x000fe40000000000 */
[----:B------:R-:W-:-:S03]  /*d180*/  ISETP.GT.U32.AND P0, PT, R21, R5, PT ;  /* 0x000000051500720c */ /* 0x000fc60003f04070 */
[----:B------:R-:W-:-:S04]  /*d190*/  IMAD.HI.U32 R2, R24, R11, RZ ;  /* 0x0000000b18027227 */ /* 0x000fc800078e00ff */
[----:B------:R-:W-:Y:S02]  /*d1a0*/  IMAD.MOV R2, RZ, RZ, -R2 ;  /* 0x000000ffff027224 */ /* 0x000fe400078e0a02 */
[----:B------:R-:W-:Y:S02]  /*d1b0*/  @!P6 IMAD.IADD R7, R7, 0x1, -R21 ;  /* 0x000000010707e824 */ /* 0x000fe400078e0a15 */
[----:B------:R-:W-:Y:S02]  /*d1c0*/  IMAD R2, R21, R2, R11 ;  /* 0x0000000215027224 */ /* 0x000fe400078e020b */
[----:B------:R-:W-:Y:S01]  /*d1d0*/  @!P0 IMAD.IADD R5, R5, 0x1, -R21 ;  /* 0x0000000105058824 */ /* 0x000fe200078e0a15 */
[----:B------:R-:W-:Y:S01]  /*d1e0*/  ISETP.GT.U32.AND P0, PT, R21, R7, PT ;  /* 0x000000071500720c */ /* 0x000fe20003f04070 */
[----:B------:R-:W-:-:S04]  /*d1f0*/  IMAD.HI.U32 R11, R24, R10, RZ ;  /* 0x0000000a180b7227 */ /* 0x000fc800078e00ff */
[----:B------:R-:W-:Y:S01]  /*d200*/  IMAD.MOV R11, RZ, RZ, -R11 ;  /* 0x000000ffff0b7224 */ /* 0x000fe200078e0a0b */
[----:B------:R-:W-:-:S03]  /*d210*/  ISETP.GT.U32.AND P1, PT, R21, R5, PT ;  /* 0x000000051500720c */ /* 0x000fc60003f24070 */
[----:B------:R-:W-:-:S04]  /*d220*/  IMAD R10, R21, R11, R10 ;  /* 0x0000000b150a7224 */ /* 0x000fc800078e020a */
[----:B------:R-:W-:Y:S01]  /*d230*/  @!P0 IMAD.IADD R7, R7, 0x1, -R21 ;  /* 0x0000000107078824 */ /* 0x000fe200078e0a15 */
[----:B--2---:R-:W-:Y:S02]  /*d240*/  IABS R11, R13 ;  /* 0x0000000d000b7213 */ /* 0x004fe40000000000 */
[----:B------:R-:W-:Y:S02]  /*d250*/  ISETP.GT.U32.AND P0, PT, R21, R4, PT ;  /* 0x000000041500720c */ /* 0x000fe40003f04070 */
[----:B---3--:R-:W-:Y:S01]  /*d260*/  IABS R6, R14 ;  /* 0x0000000e00067213 */ /* 0x008fe20000000000 */
        /* <DEDUP_REMOVED lines=58> */
[----:B------:R-:W-:Y:S01]  /*d610*/  @!P4 IMAD.IADD R4, R4, 0x1, -R21 ;  /* 0x000000010404c824 */ /* 0x000fe200078e0a15 */
[----:B------:R-:W-:Y:S01]  /*d620*/  ISETP.GT.U32.AND P4, PT, R21, R11, PT ;  /* 0x0000000b1500720c */ /* 0x000fe20003f84070 */
[----:B------:R-:W-:-:S02]  /*d630*/  @!P0 IMAD.MOV R9, RZ, RZ, -R9 ;  /* 0x000000ffff098224 */ /* 0x000fc400078e0a09 */
[----:B------:R-:W-:Y:S02]  /*d640*/  @!P3 IMAD.MOV R4, RZ, RZ, -R4 ;  /* 0x000000ffff04b224 */ /* 0x000fe400078e0a04 */
[--C-:B------:R-:W-:Y:S01]  /*d650*/  @!P6 IMAD.IADD R8, R8, 0x1, -R21.reuse ;  /* 0x000000010808e824 */ /* 0x100fe200078e0a15 */
[----:B------:R1:W-:Y:S03]  /*d660*/  STL [R1+0x52c], R9 ;  /* 0x00052c0901007387 */ /* 0x0003e60000100800 */
[----:B0-----:R-:W-:Y:S01]  /*d670*/  IMAD.MOV.U32 R27, RZ, RZ, R8 ;  /* 0x000000ffff1b7224 */ /* 0x001fe200078e0008 */
[----:B------:R-:W-:Y:S01]  /*d680*/  STL [R1+0x524], R4 ;  /* 0x0005240401007387 */ /* 0x000fe20000100800 */
[----:B------:R-:W-:Y:S02]  /*d690*/  ISETP.GT.U32.AND P3, PT, R21, R7, PT ;  /* 0x000000071500720c */ /* 0x000fe40003f64070 */
[----:B------:R-:W-:Y:S01]  /*d6a0*/  @!P4 IMAD.IADD R11, R11, 0x1, -R21 ;  /* 0x000000010b0bc824 */ /* 0x000fe200078e0a15 */
[----:B-1----:R-:W4:Y:S01]  /*d6b0*/  LDL.LU R9, [R1+0x1c0] ;  /* 0x0001c00001097983 */ /* 0x002f220000300800 */
[----:B--2---:R-:W-:-:S03]  /*d6c0*/  ISETP.GE.AND P4, PT, R14, RZ, PT ;  /* 0x000000ff0e00720c */ /* 0x004fc60003f86270 */
[----:B------:R-:W2:Y:S01]  /*d6d0*/  LDL.LU R8, [R1+0x1bc] ;  /* 0x0001bc0001087983 */ /* 0x000ea20000300800 */
[----:B------:R-:W-:Y:S01]  /*d6e0*/  IMAD.MOV.U32 R14, RZ, RZ, R10 ;  /* 0x000000ffff0e7224 */ /* 0x000fe200078e000a */
[C---:B------:R-:W-:Y:S01]  /*d6f0*/  ISETP.GT.U32.AND P0, PT, R21.reuse, R11, PT ;  /* 0x0000000b1500720c */ /* 0x040fe20003f04070 */
[----:B------:R-:W-:Y:S01]  /*d700*/  @!P1 IMAD.MOV R27, RZ, RZ, -R27 ;  /* 0x000000ffff1b9224 */ /* 0x000fe200078e0a1b */
[----:B------:R-:W-:Y:S01]  /*d710*/  ISETP.GT.U32.AND P1, PT, R21, R5, PT ;  /* 0x000000051500720c */ /* 0x000fe20003f24070 */
[----:B------:R-:W-:Y:S01]  /*d720*/  @!P5 IMAD.MOV R14, RZ, RZ, -R14 ;  /* 0x000000ffff0ed224 */ /* 0x000fe200078e0a0e */
[----:B------:R-:W4:Y:S01]  /*d730*/  LDL.LU R10, [R1+0x1b8] ;  /* 0x0001b800010a7983 */ /* 0x000f220000300800 */
[----:B------:R-:W-:-:S03]  /*d740*/  IABS R2, R2 ;  /* 0x0000000200027213 */ /* 0x000fc60000000000 */
[----:B------:R0:W-:Y:S01]  /*d750*/  STL [R1+0x538], R27 ;  /* 0x0005381b01007387 */ /* 0x0001e20000100800 */
[--C-:B------:R-:W-:Y:S02]  /*d760*/  @!P3 IMAD.IADD R7, R7, 0x1, -R21.reuse ;  /* 0x000000010707b824 */ /* 0x100fe400078e0a15 */
[----:B------:R-:W-:Y:S01]  /*d770*/  IMAD.HI.U32 R13, R24, R2, RZ ;  /* 0x00000002180d7227 */ /* 0x000fe200078e00ff */
[----:B0-----:R-:W4:Y:S04]  /*d780*/  LDL.LU R27, [R1+0x2708] ;  /* 0x00270800011b7983 */ /* 0x001f280000300800 */
[----:B------:R0:W-:Y:S01]  /*d790*/  STL [R1+0x53c], R14 ;  /* 0x00053c0e01007387 */ /* 0x0001e20000100800 */
[----:B------:R-:W-:Y:S02]  /*d7a0*/  @!P0 IMAD.IADD R11, R11, 0x1, -R21 ;  /* 0x000000010b0b8824 */ /* 0x000fe400078e0a15 */
[----:B------:R-:W-:Y:S01]  /*d7b0*/  @!P2 IMAD.MOV R7, RZ, RZ, -R7 ;  /* 0x000000ffff07a224 */ /* 0x000fe200078e0a07 */
[----:B0-----:R-:W4:Y:S01]  /*d7c0*/  LDL.LU R14, [R1+0x2704] ;  /* 0x00270400010e7983 */ /* 0x001f220000300800 */
[----:B------:R-:W-:-:S02]  /*d7d0*/  IMAD.MOV R13, RZ, RZ, -R13 ;  /* 0x000000ffff0d7224 */ /* 0x000fc400078e0a0d */
[----:B------:R-:W-:Y:S01]  /*d7e0*/  @!P1 IMAD.IADD R5, R5, 0x1, -R21 ;  /* 0x0000000105059824 */ /* 0x000fe200078e0a15 */
[----:B------:R-:W-:Y:S01]  /*d7f0*/  STL [R1+0x544], R7 ;  /* 0x0005440701007387 */ /* 0x000fe20000100800 */
[----:B------:R-:W-:Y:S01]  /*d800*/  IMAD R2, R21, R13, R2 ;  /* 0x0000000d15027224 */ /* 0x000fe200078e0202 */
[----:B---3--:R-:W-:Y:S02]  /*d810*/  IABS R4, R12 ;  /* 0x0000000c00047213 */ /* 0x008fe40000000000 */
[----:B------:R-:W-:Y:S01]  /*d820*/  ISETP.GE.AND P1, PT, R12, RZ, PT ;  /* 0x000000ff0c00720c */ /* 0x000fe20003f26270 */
[----:B------:R-:W-:Y:S02]  /*d830*/  IMAD.MOV.U32 R12, RZ, RZ, R11 ;  /* 0x000000ffff0c7224 */ /* 0x000fe400078e000b */
[----:B------:R-:W3:Y:S02]  /*d840*/  LDL.LU R11, [R1+0x20c] ;  /* 0x00020c00010b7983 */ /* 0x000ee40000300800 */
[----:B------:R-:W-:-:S02]  /*d850*/  @!P4 IMAD.MOV R12, RZ, RZ, -R12 ;  /* 0x000000ffff0cc224 */ /* 0x000fc400078e0a0c */
[----:B------:R-:W3:Y:S04]  /*d860*/  LDL.LU R13, [R1+0x210] ;  /* 0x00021000010d7983 */ /* 0x000ee80000300800 */
[----:B------:R0:W-:Y:S04]  /*d870*/  STL [R1+0x54c], R12 ;  /* 0x00054c0c01007387 */ /* 0x0001e80000100800 */
[----:B0-----:R-:W3:Y:S01]  /*d880*/  LDL R12, [R1+0x1d0] ;  /* 0x0001d000010c7983 */ /* 0x001ee20000100800 */
[C---:B------:R-:W-:Y:S02]  /*d890*/  ISETP.GT.U32.AND P6, PT, R21.reuse, R6, PT ;  /* 0x000000061500720c */ /* 0x040fe40003fc4070 */
[----:B------:R-:W-:-:S02]  /*d8a0*/  ISETP.GT.U32.AND P3, PT, R21, R2, PT ;  /* 0x000000021500720c */ /* 0x000fc40003f64070 */
[----:B--2---:R-:W-:Y:S01]  /*d8b0*/  ISETP.GE.AND P0, PT, R8, RZ, PT ;  /* 0x000000ff0800720c */ /* 0x004fe20003f06270 */
[----:B------:R-:W-:-:S08]  /*d8c0*/  IMAD.HI.U32 R8, R24, R4, RZ ;  /* 0x0000000418087227 */ /* 0x000fd000078e00ff */
[----:B------:R-:W-:-:S05]  /*d8d0*/  @!P6 IMAD.IADD R6, R6, 0x1, -R21 ;  /* 0x000000010606e824 */ /* 0x000fca00078e0a15 */
[C---:B------:R-:W-:Y:S01]  /*d8e0*/  ISETP.GT.U32.AND P6, PT, R21.reuse, R6, PT ;  /* 0x000000061500720c */ /* 0x040fe20003fc4070 */
[----:B------:R-:W-:Y:S02]  /*d8f0*/  IMAD.MOV R8, RZ, RZ, -R8 ;  /* 0x000000ffff087224 */ /* 0x000fe400078e0a08 */
[----:B------:R-:W-:Y:S02]  /*d900*/  @!P3 IMAD.IADD R2, R2, 0x1, -R21 ;  /* 0x000000010202b824 */ /* 0x000fe400078e0a15 */
[C---:B------:R-:W-:Y:S01]  /*d910*/  IMAD R4, R21.reuse, R8, R4 ;  /* 0x0000000815047224 */ /* 0x040fe200078e0204 */
[----:B----4-:R-:W-:Y:S02]  /*d920*/  ISETP.GE.AND P5, PT, R10, RZ, PT ;  /* 0x000000ff0a00720c */ /* 0x010fe40003fa6270 */
[C---:B------:R-:W-:Y:S02]  /*d930*/  ISETP.GT.U32.AND P2, PT, R21.reuse, R2, PT ;  /* 0x000000021500720c */ /* 0x040fe40003f44070 */
[----:B------:R-:W-:-:S03]  /*d940*/  ISETP.GT.U32.AND P4, PT, R21, R4, PT ;  /* 0x000000041500720c */ /* 0x000fc60003f84070 */
[----:B------:R-:W-:Y:S01]  /*d950*/  @!P6 IMAD.IADD R6, R6, 0x1, -R21 ;  /* 0x000000010606e824 */ /* 0x000fe200078e0a15 */
[----:B------:R-:W-:Y:S02]  /*d960*/  ISETP.GE.AND P6, PT, R9, RZ, PT ;  /* 0x000000ff0900720c */ /* 0x000fe40003fc6270 */
[----:B------:R-:W-:Y:S02]  /*d970*/  IABS R9, R14 ;  /* 0x0000000e00097213 */ /* 0x000fe40000000000 */
[----:B------:R-:W-:Y:S02]  /*d980*/  ISETP.GT.U32.AND P3, PT, R21, R5, PT ;  /* 0x000000051500720c */ /* 0x000fe40003f64070 */
[----:B------:R-:W-:Y:S01]  /*d990*/  IABS R10, R27 ;  /* 0x0000001b000a7213 */ /* 0x000fe20000000000 */
[----:B------:R-:W-:-:S04]  /*d9a0*/  IMAD.HI.U32 R7, R24, R9, RZ ;  /* 0x0000000918077227 */ /* 0x000fc800078e00ff */
[----:B------:R-:W-:Y:S02]  /*d9b0*/  IMAD.MOV R7, RZ, RZ, -R7 ;  /* 0x000000ffff077224 */ /* 0x000fe400078e0a07 */
[----:B------:R-:W-:-:S04]  /*d9c0*/  IMAD.HI.U32 R8, R24, R10, RZ ;  /* 0x0000000a18087227 */ /* 0x000fc800078e00ff */
[----:B------:R-:W-:Y:S02]  /*d9d0*/  @!P2 IMAD.IADD R2, R2, 0x1, -R21 ;  /* 0x000000010202a824 */ /* 0x000fe400078e0a15 */
[----:B------:R-:W-:Y:S02]  /*d9e0*/  @!P5 IMAD.MOV R6, RZ, RZ, -R6 ;  /* 0x000000ffff06d224 */ /* 0x000fe400078e0a06 */
[----:B------:R-:W-:Y:S02]  /*d9f0*/  IMAD R7, R21, R7, R9 ;  /* 0x0000000715077224 */ /* 0x000fe400078e0209 */
[--C-:B------:R-:W-:Y:S02]  /*da00*/  @!P4 IMAD.IADD R4, R4, 0x1, -R21.reuse ;  /* 0x000000010404c824 */ /* 0x100fe400078e0a15 */
[----:B------:R-:W-:Y:S01]  /*da10*/  @!P3 IMAD.IADD R5, R5, 0x1, -R21 ;  /* 0x000000010505b824 */ /* 0x000fe200078e0a15 */
[----:B------:R-:W-:Y:S01]  /*da20*/  ISETP.GE.AND P5, PT, R14, RZ, PT ;  /* 0x000000ff0e00720c */ /* 0x000fe20003fa6270 */
[----:B------:R-:W-:Y:S01]  /*da30*/  IMAD.MOV R8, RZ, RZ, -R8 ;  /* 0x000000ffff087224 */ /* 0x000fe200078e0a08 */
[----:B------:R-:W2:Y:S01]  /*da40*/  LDL R14, [R1+0x1d4] ;  /* 0x0001d400010e7983 */ /* 0x000ea20000100800 */
[----:B------:R-:W-:-:S03]  /*da50*/  @!P0 IMAD.MOV R5, RZ, RZ, -R5 ;  /* 0x000000ffff058224 */ /* 0x000fc600078e0a05 */
[----:B------:R0:W-:Y:S01]  /*da60*/  STL [R1+0x558], R6 ;  /* 0x0005580601007387 */ /* 0x0001e20000100800 */
[----:B------:R-:W-:-:S03]  /*da70*/  ISETP.GE.AND P3, PT, R27, RZ, PT ;  /* 0x000000ff1b00720c */ /* 0x000fc60003f66270 */
[----:B------:R-:W4:Y:S01]  /*da80*/  LDL R27, [R1+0x1e0] ;  /* 0x0001e000011b7983 */ /* 0x000f220000100800 */
[----:B0-----:R-:W-:-:S03]  /*da90*/  IMAD R6, R21, R8, R10 ;  /* 0x0000000815067224 */ /* 0x001fc600078e020a */
[----:B------:R-:W-:Y:S01]  /*daa0*/  STL [R1+0x55c], R5 ;  /* 0x00055c0501007387 */ /* 0x000fe20000100800 */
[----:B---3--:R-:W-:Y:S02]  /*dab0*/  ISETP.GE.AND P4, PT, R13, RZ, PT ;  /* 0x000000ff0d00720c */ /* 0x008fe40003f86270 */
[----:B------:R-:W-:Y:S01]  /*dac0*/  IABS R9, R13 ;  /* 0x0000000d00097213 */ /* 0x000fe20000000000 */
[----:B------:R-:W-:-:S04]  /*dad0*/  IMAD.MOV.U32 R13, RZ, RZ, R2 ;  /* 0x000000ffff0d7224 */ /* 0x000fc800078e0002 */
[----:B------:R-:W-:Y:S01]  /*dae0*/  @!P6 IMAD.MOV R13, RZ, RZ, -R13 ;  /* 0x000000ffff0de224 */ /* 0x000fe200078e0a0d */
[----:B------:R-:W-:-:S04]  /*daf0*/  IABS R8, R12 ;  /* 0x0000000c00087213 */ /* 0x000fc80000000000 */
[----:B------:R0:W-:Y:S02]  /*db00*/  STL [R1+0x564], R13 ;  /* 0x0005640d01007387 */ /* 0x0001e40000100800 */
[----:B0-----:R-:W-:-:S04]  /*db10*/  IMAD.HI.U32 R13, R24, R8, RZ ;  /* 0x00000008180d7227 */ /* 0x001fc800078e00ff */
[----:B------:R-:W-:-:S04]  /*db20*/  IMAD.MOV R13, RZ, RZ, -R13 ;  /* 0x000000ffff0d7224 */ /* 0x000fc800078e0a0d */
[C---:B------:R-:W-:Y:S02]  /*db30*/  IMAD R8, R21.reuse, R13, R8 ;  /* 0x0000000d15087224 */ /* 0x040fe400078e0208 */
[----:B------:R-:W3:Y:S01]  /*db40*/  LDL R13, [R1+0x1e4] ;  /* 0x0001e400010d7983 */ /* 0x000ee20000100800 */
[----:B------:R-:W-:Y:S01]  /*db50*/  IMAD.HI.U32 R12, R24, R9, RZ ;  /* 0x00000009180c7227 */ /* 0x000fe200078e00ff */
[----:B------:R-:W-:-:S03]  /*db60*/  ISETP.GT.U32.AND P0, PT, R21, R4, PT ;  /* 0x000000041500720c */ /* 0x000fc60003f04070 */
[----:B------:R-:W-:-:S04]  /*db70*/  IMAD.MOV R12, RZ, RZ, -R12 ;  /* 0x000000ffff0c7224 */ /* 0x000fc800078e0a0c */
[----:B------:R-:W-:-:S06]  /*db80*/  IMAD R9, R21, R12, R9 ;  /* 0x0000000c15097224 */ /* 0x000fcc00078e0209 */
[----:B------:R-:W-:Y:S01]  /*db90*/  @!P0 IMAD.IADD R4, R4, 0x1, -R21 ;  /* 0x0000000104048824 */ /* 0x000fe200078e0a15 */
[----:B--2---:R-:W-:Y:S02]  /*dba0*/  IABS R5, R14 ;  /* 0x0000000e00057213 */ /* 0x004fe40000000000 */
[----:B------:R-:W2:Y:S03]  /*dbb0*/  LDL R14, [R1+0x1e8] ;  /* 0x0001e800010e7983 */ /* 0x000ea60000100800 */
[----:B------:R-:W-:Y:S01]  /*dbc0*/  IMAD.HI.U32 R12, R24, R5, RZ ;  /* 0x00000005180c7227 */ /* 0x000fe200078e00ff */
[----:B----4-:R-:W-:Y:S02]  /*dbd0*/  IABS R10, R27 ;  /* 0x0000001b000a7213 */ /* 0x010fe40000000000 */
[----:B------:R-:W4:Y:S01]  /*dbe0*/  LDL R27, [R1+0x1ec] ;  /* 0x0001ec00011b7983 */ /* 0x000f220000100800 */
[----:B------:R-:W-:-:S04]  /*dbf0*/  IMAD.MOV R12, RZ, RZ, -R12 ;  /* 0x000000ffff0c7224 */ /* 0x000fc800078e0a0c */
[----:B------:R-:W-:Y:S01]  /*dc00*/  IMAD R5, R21, R12, R5 ;  /* 0x0000000c15057224 */ /* 0x000fe200078e0205 */
        /* <DEDUP_REMOVED lines=143> */
[----:B------:R-:W-:Y:S02]  /*e500*/  ISETP.GT.U32.AND P5, PT, R21, R5, PT ;  /* 0x000000051500720c */ /* 0x000fe40003fa4070 */
        /* <DEDUP_REMOVED lines=13> */
[----:B------:R-:W-:-:S04]  /*e5e0*/  IMAD.HI.U32 R8, R24, R10, RZ ;  /* 0x0000000a18087227 */ /* 0x000fc800078e00ff */
[----:B------:R-:W-:-:S04]  /*e5f0*/  IMAD.MOV R8, RZ, RZ, -R8 ;  /* 0x000000ffff087224 */ /* 0x000fc800078e0a08 */
[----:B0-----:R-:W-:Y:S01]  /*e600*/  IMAD R4, R21, R8, R10 ;  /* 0x0000000815047224 */ /* 0x001fe200078e020a */
[----:B---3--:R-:W-:Y:S02]  /*e610*/  ISETP.GE.AND P5, PT, R13, RZ, PT ;  /* 0x000000ff0d00720c */ /* 0x008fe40003fa6270 */
[----:B-1----:R-:W-:Y:S01]  /*e620*/  IABS R6, R13 ;  /* 0x0000000d00067213 */ /* 0x002fe20000000000 */
[----:B------:R-:W-:-:S04]  /*e630*/  IMAD.MOV.U32 R13, RZ, RZ, R2 ;  /* 0x000000ffff0d7224 */ /* 0x000fc800078e0002 */
[----:B------:R-:W-:-:S05]  /*e640*/  @!P6 IMAD.MOV R13, RZ, RZ, -R13 ;  /* 0x000000ffff0de224 */ /* 0x000fca00078e0a0d */
[----:B------:R0:W-:Y:S04]  /*e650*/  STL [R1+0x5e8], R13 ;  /* 0x0005e80d01007387 */ /* 0x0001e80000100800 */
[----:B------:R-:W3:Y:S01]  /*e660*/  LDL R27, [R1+0x21c] ;  /* 0x00021c00011b7983 */ /* 0x000ee20000100800 */
[----:B0-----:R-:W-:-:S04]  /*e670*/  IMAD.HI.U32 R13, R24, R9, RZ ;  /* 0x00000009180d7227 */ /* 0x001fc800078e00ff */
[----:B------:R-:W-:-:S04]  /*e680*/  IMAD.MOV R13, RZ, RZ, -R13 ;  /* 0x000000ffff0d7224 */ /* 0x000fc800078e0a0d */
[----:B------:R-:W-:Y:S02]  /*e690*/  IMAD R9, R21, R13, R9 ;  /* 0x0000000d15097224 */ /* 0x000fe400078e0209 */
[----:B------:R-:W3:Y:S01]  /*e6a0*/  LDL R13, [R1+0x218] ;  /* 0x00021800010d7983 */ /* 0x000ee20000100800 */
[----:B--2---:R-:W-:-:S03]  /*e6b0*/  IABS R10, R14 ;  /* 0x0000000e000a7213 */ /* 0x004fc60000000000 */
[----:B------:R-:W2:Y:S01]  /*e6c0*/  LDL R14, [R1+0x220] ;  /* 0x00022000010e7983 */ /* 0x000ea20000100800 */
[C---:B------:R-:W-:Y:S02]  /*e6d0*/  ISETP.GT.U32.AND P0, PT, R21.reuse, R5, PT ;  /* 0x000000051500720c */ /* 0x040fe40003f04070 */
[----:B------:R-:W-:Y:S02]  /*e6e0*/  ISETP.GT.U32.AND P6, PT, R21, R7, PT ;  /* 0x000000071500720c */ /* 0x000fe40003fc4070 */
[----:B----4-:R-:W-:Y:S01]  /*e6f0*/  IABS R8, R12 ;  /* 0x0000000c00087213 */ /* 0x010fe20000000000 */
[----:B------:R-:W-:Y:S01]  /*e700*/  IMAD.HI.U32 R12, R24, R6, RZ ;  /* 0x00000006180c7227 */ /* 0x000fe200078e00ff */
[----:B------:R-:W-:-:S07]  /*e710*/  ISETP.GE.AND P2, PT, R11, RZ, PT ;  /* 0x000000ff0b00720c */ /* 0x000fce0003f46270 */
[--C-:B------:R-:W-:Y:S01]  /*e720*/  @!P0 IMAD.IADD R5, R5, 0x1, -R21.reuse ;  /* 0x0000000105058824 */ /* 0x100fe200078e0a15 */
[----:B------:R-:W-:Y:S02]  /*e730*/  ISETP.GT.U32.AND P0, PT, R21, R4, PT ;  /* 0x000000041500720c */ /* 0x000fe40003f04070 */
[----:B------:R-:W-:Y:S01]  /*e740*/  IABS R11, R11 ;  /* 0x0000000b000b7213 */ /* 0x000fe20000000000 */
        /* <DEDUP_REMOVED lines=148> */
[----:B----4-:R-:W-:Y:S02]  /*f090*/  ISETP.GE.AND P3, PT, R27, RZ, PT ;  /* 0x000000ff1b00720c */ /* 0x010fe40003f66270 */
[----:B------:R-:W-:Y:S02]  /*f0a0*/  IABS R9, R27 ;  /* 0x0000001b00097213 */ /* 0x000fe40000000000 */
[----:B------:R-:W4:Y:S01]  /*f0b0*/  LDL.LU R27, [R1+0x24c] ;  /* 0x00024c00011b7983 */ /* 0x000f220000300800 */
[----:B------:R-:W-:Y:S01]  /*f0c0*/  ISETP.GT.U32.AND P2, PT, R21, R2, PT ;  /* 0x000000021500720c */ /* 0x000fe20003f44070 */
[----:B------:R-:W-:-:S04]  /*f0d0*/  IMAD.HI.U32 R8, R24, R10, RZ ;  /* 0x0000000a18087227 */ /* 0x000fc800078e00ff */
[----:B------:R-:W-:-:S04]  /*f0e0*/  IMAD.MOV R8, RZ, RZ, -R8 ;  /* 0x000000ffff087224 */ /* 0x000fc800078e0a08 */
[----:B0-----:R-:W-:-:S04]  /*f0f0*/  IMAD R5, R21, R8, R10 ;  /* 0x0000000815057224 */ /* 0x001fc800078e020a */
[----:B------:R-:W-:Y:S01]  /*f100*/  @!P2 IMAD.IADD R2, R2, 0x1, -R21 ;  /* 0x000000010202a824 */ /* 0x000fe200078e0a15 */
[----:B---3--:R-:W-:-:S03]  /*f110*/  IABS R8, R13 ;  /* 0x0000000d00087213 */ /* 0x008fc60000000000 */
        /* <DEDUP_REMOVED lines=8> */
[----:B--2---:R-:W-:Y:S01]  /*f1a0*/  IABS R4, R12 ;  /* 0x0000000c00047213 */ /* 0x004fe20000000000 */
[----:B------:R-:W-:-:S04]  /*f1b0*/  IMAD.HI.U32 R12, R24, R9, RZ ;  /* 0x00000009180c7227 */ /* 0x000fc800078e00ff */
[C---:B------:R-:W-:Y:S02]  /*f1c0*/  IMAD R8, R21.reuse, R13, R8 ;  /* 0x0000000d15087224 */ /* 0x040fe400078e0208 */
[----:B------:R-:W2:Y:S01]  /*f1d0*/  LDL R13, [R1+0x250] ;  /* 0x00025000010d7983 */ /* 0x000ea20000100800 */
[----:B------:R-:W-:Y:S01]  /*f1e0*/  IABS R10, R14 ;  /* 0x0000000e000a7213 */ /* 0x000fe20000000000 */
[----:B------:R-:W-:Y:S02]  /*f1f0*/  IMAD.MOV R12, RZ, RZ, -R12 ;  /* 0x000000ffff0c7224 */ /* 0x000fe400078e0a0c */
[----:B------:R-:W3:Y:S01]  /*f200*/  LDL R14, [R1+0x254] ;  /* 0x00025400010e7983 */ /* 0x000ee20000100800 */
        /* <DEDUP_REMOVED lines=27> */
[----:B------:R-:W-:Y:S02]  /*f3c0*/  ISETP.GT.U32.AND P0, PT, R21, R9, PT ;  /* 0x000000091500720c */ /* 0x000fe40003f04070 */
[----:B--2---:R-:W-:Y:S02]  /*f3d0*/  IABS R11, R13 ;  /* 0x0000000d000b7213 */ /* 0x004fe40000000000 */
[----:B---3--:R-:W-:-:S03]  /*f3e0*/  IABS R6, R14 ;  /* 0x0000000e00067213 */ /* 0x008fc60000000000 */
        /* <DEDUP_REMOVED lines=68> */
[----:B0-----:R-:W-:Y:S01]  /*f830*/  IMAD.MOV.U32 R27, RZ, RZ, R4 ;  /* 0x000000ffff1b7224 */ /* 0x001fe200078e0004 */
[----:B------:R-:W-:-:S02]  /*f840*/  ISETP.GT.U32.AND P3, PT, R21, R7, PT ;  /* 0x000000071500720c */ /* 0x000fc40003f64070 */
[C---:B------:R-:W-:Y:S01]  /*f850*/  ISETP.GT.U32.AND P0, PT, R21.reuse, R11, PT ;  /* 0x0000000b1500720c */ /* 0x040fe20003f04070 */
[----:B------:R-:W-:Y:S01]  /*f860*/  @!P1 IMAD.MOV R27, RZ, RZ, -R27 ;  /* 0x000000ffff1b9224 */ /* 0x000fe200078e0a1b */
[----:B-1----:R-:W4:Y:S04]  /*f870*/  LDL.LU R9, [R1+0x25c] ;  /* 0x00025c0001097983 */ /* 0x002f280000300800 */
[----:B------:R0:W-:Y:S01]  /*f880*/  STL [R1+0x694], R14 ;  /* 0x0006940e01007387 */ /* 0x0001e20000100800 */
[----:B------:R-:W-:Y:S01]  /*f890*/  ISETP.GT.U32.AND P1, PT, R21, R5, PT ;  /* 0x000000051500720c */ /* 0x000fe20003f24070 */
[----:B0-----:R-:W-:Y:S02]  /*f8a0*/  IMAD.MOV.U32 R14, RZ, RZ, R10 ;  /* 0x000000ffff0e7224 */ /* 0x001fe400078e000a */
[----:B------:R-:W4:Y:S02]  /*f8b0*/  LDL.LU R10, [R1+0x254] ;  /* 0x00025400010a7983 */ /* 0x000f240000300800 */
[----:B------:R-:W-:-:S02]  /*f8c0*/  @!P5 IMAD.MOV R14, RZ, RZ, -R14 ;  /* 0x000000ffff0ed224 */ /* 0x000fc400078e0a0e */
[----:B------:R0:W-:Y:S01]  /*f8d0*/  STL [R1+0x69c], R27 ;  /* 0x00069c1b01007387 */ /* 0x0001e20000100800 */
[----:B------:R-:W-:Y:S01]  /*f8e0*/  IABS R2, R2 ;  /* 0x0000000200027213 */ /* 0x000fe20000000000 */
[----:B------:R-:W-:Y:S02]  /*f8f0*/  @!P3 IMAD.IADD R7, R7, 0x1, -R21 ;  /* 0x000000010707b824 */ /* 0x000fe400078e0a15 */
[----:B0-----:R-:W4:Y:S04]  /*f900*/  LDL.LU R27, [R1+0x26dc] ;  /* 0x0026dc00011b7983 */ /* 0x001f280000300800 */
[----:B------:R0:W-:Y:S01]  /*f910*/  STL [R1+0x6a4], R14 ;  /* 0x0006a40e01007387 */ /* 0x0001e20000100800 */
[----:B------:R-:W-:-:S03]  /*f920*/  IMAD.HI.U32 R13, R24, R2, RZ ;  /* 0x00000002180d7227 */ /* 0x000fc600078e00ff */
[----:B0-----:R-:W4:Y:S01]  /*f930*/  LDL.LU R14, [R1+0x26d8] ;  /* 0x0026d800010e7983 */ /* 0x001f220000300800 */
[----:B------:R-:W-:Y:S02]  /*f940*/  @!P0 IMAD.IADD R11, R11, 0x1, -R21 ;  /* 0x000000010b0b8824 */ /* 0x000fe400078e0a15 */
[----:B------:R-:W-:Y:S02]  /*f950*/  @!P2 IMAD.MOV R7, RZ, RZ, -R7 ;  /* 0x000000ffff07a224 */ /* 0x000fe400078e0a07 */
[----:B------:R-:W-:Y:S02]  /*f960*/  IMAD.MOV R13, RZ, RZ, -R13 ;  /* 0x000000ffff0d7224 */ /* 0x000fe400078e0a0d */
[----:B------:R-:W-:Y:S01]  /*f970*/  @!P1 IMAD.IADD R5, R5, 0x1, -R21 ;  /* 0x0000000105059824 */ /* 0x000fe200078e0a15 */
[----:B------:R-:W-:Y:S01]  /*f980*/  STL [R1+0x6b0], R7 ;  /* 0x0006b00701007387 */ /* 0x000fe20000100800 */
[----:B------:R-:W-:Y:S01]  /*f990*/  IMAD R2, R21, R13, R2 ;  /* 0x0000000d15027224 */ /* 0x000fe200078e0202 */
[----:B---3--:R-:W-:-:S02]  /*f9a0*/  IABS R4, R12 ;  /* 0x0000000c00047213 */ /* 0x008fc40000000000 */
        /* <DEDUP_REMOVED lines=21> */
[----:B------:R-:W-:Y:S02]  /*fb00*/  ISETP.GT.U32.AND P3, PT, R21, R5, PT ;  /* 0x000000051500720c */ /* 0x000fe40003f64070 */
[----:B------:R-:W-:-:S03]  /*fb10*/  IABS R10, R27 ;  /* 0x0000001b000a7213 */ /* 0x000fc60000000000 */
[----:B------:R-:W-:Y:S01]  /*fb20*/  @!P2 IMAD.IADD R2, R2, 0x1, -R21 ;  /* 0x000000010202a824 */ /* 0x000fe200078e0a15 */
[----:B------:R-:W-:-:S05]  /*fb30*/  IABS R9, R14 ;  /* 0x0000000e00097213 */ /* 0x000fca0000000000 */
[----:B------:R-:W-:-:S04]  /*fb40*/  IMAD.HI.U32 R7, R24, R9, RZ ;  /* 0x0000000918077227 */ /* 0x000fc800078e00ff */
[----:B------:R-:W-:Y:S02]  /*fb50*/  IMAD.MOV R7, RZ, RZ, -R7 ;  /* 0x000000ffff077224 */ /* 0x000fe400078e0a07 */
[----:B------:R-:W-:-:S04]  /*fb60*/  IMAD.HI.U32 R8, R24, R10, RZ ;  /* 0x0000000a18087227 */ /* 0x000fc800078e00ff */
        /* <DEDUP_REMOVED lines=56> */
[----:B------:R-:W-:Y:S01]  /*fef0*/  ISETP.GT.U32.AND P6, PT, R21, R2, PT ;  /* 0x000000021500720c */ /* 0x000fe20003fc4070 */
[----:B------:R-:W-:Y:S01]  /*ff00*/  @!P0 IMAD.IADD R7, R7, 0x1, -R21 ;  /* 0x0000000107078824 */ /* 0x000fe200078e0a15 */
[C---:B------:R-:W-:Y:S01]  /*ff10*/  ISETP.GT.U32.AND P0, PT, R21.reuse, R9, PT ;  /* 0x000000091500720c */ /* 0x040fe20003f04070 */
[----:B------:R-:W-:Y:S01]  /*ff20*/  IMAD R10, R21, R11, R10 ;  /* 0x0000000b150a7224 */ /* 0x000fe200078e020a */
[----:B--2---:R-:W-:Y:S02]  /*ff30*/  IABS R11, R14 ;  /* 0x0000000e000b7213 */ /* 0x004fe40000000000 */
[----:B----4-:R-:W-:Y:S01]  /*ff40*/  IABS R4, R27 ;  /* 0x0000001b00047213 */ /* 0x010fe20000000000 */
[----:B------:R-:W-:-:S04]  /*ff50*/  IMAD.MOV.U32 R27, RZ, RZ, R7 ;  /* 0x000000ffff1b7224 */ /* 0x000fc800078e0007 */
[----:B-1----:R-:W-:-:S04]  /*ff60*/  IMAD.HI.U32 R13, R24, R4, RZ ;  /* 0x00000004180d7227 */ /* 0x002fc800078e00ff */
        /* <DEDUP_REMOVED lines=113> */
[----:B------:R-:W-:Y:S01]  /*10680*/  IMAD R5, R21, R8, R5 ;  /* 0x0000000815057224 */ /* 0x000fe200078e0205 */
[----:B------:R-:W-:Y:S02]  /*10690*/  ISETP.GE.AND P6, PT, R9, RZ, PT ;  /* 0x000000ff0900720c */ /* 0x000fe40003fc6270 */
[----:B------:R-:W-:Y:S02]  /*106a0*/  IABS R9, R12 ;  /* 0x0000000c00097213 */ /* 0x000fe40000000000 */
[----:B------:R-:W-:-:S03]  /*106b0*/  ISETP.GT.U32.AND P5, PT, R21, R5, PT ;  /* 0x000000051500720c */ /* 0x000fc60003fa4070 */
[----:B------:R-:W-:-:S04]  /*106c0*/  IMAD.HI.U32 R7, R24, R9, RZ ;  /* 0x0000000918077227 */ /* 0x000fc800078e00ff */
[----:B------:R-:W-:Y:S02]  /*106d0*/  IMAD.MOV R7, RZ, RZ, -R7 ;  /* 0x000000ffff077224 */ /* 0x000fe400078e0a07 */
[----:B------:R-:W-:-:S04]  /*106e0*/  IMAD.HI.U32 R8, R24, R10, RZ ;  /* 0x0000000a18087227 */ /* 0x000fc800078e00ff */
[----:B------:R-:W-:Y:S02]  /*106f0*/  @!P2 IMAD.IADD R2, R2, 0x1, -R21 ;  /* 0x000000010202a824 */ /* 0x000fe400078e0a15 */
[----:B------:R-:W-:Y:S02]  /*10700*/  IMAD R7, R21, R7, R9 ;  /* 0x0000000715077224 */ /* 0x000fe400078e0209 */
[----:B------:R-:W-:Y:S01]  /*10710*/  @!P5 IMAD.IADD R5, R5, 0x1, -R21 ;  /* 0x000000010505d824 */ /* 0x000fe200078e0a15 */
[----:B------:R-:W-:Y:S01]  /*10720*/  ISETP.GE.AND P3, PT, R12, RZ, PT ;  /* 0x000000ff0c00720c */ /* 0x000fe20003f66270 */
[----:B------:R-:W-:Y:S01]  /*10730*/  IMAD.MOV R8, RZ, RZ, -R8 ;  /* 0x000000ffff087224 */ /* 0x000fe200078e0a08 */
[----:B------:R-:W4:Y:S01]  /*10740*/  LDL R12, [R1+0x2a4] ;  /* 0x0002a400010c7983 */ /* 0x000f220000100800 */
[----:B------:R-:W-:Y:S02]  /*10750*/  @!P0 IMAD.MOV R6, RZ, RZ, -R6 ;  /* 0x000000ffff068224 */ /* 0x000fe400078e0a06 */
[----:B0-----:R-:W-:Y:S01]  /*10760*/  IMAD R4, R21, R8, R10 ;  /* 0x0000000815047224 */ /* 0x001fe200078e020a */
        /* <DEDUP_REMOVED lines=18> */
[----:B------:R-:W-:-:S07]  /*10890*/  IABS R11, R11 ;  /* 0x0000000b000b7213 */ /* 0x000fce0000000000 */
[----:B------:R-:W-:Y:S01]  /*108a0*/  @!P0 IMAD.IADD R5, R5, 0x1, -R21 ;  /* 0x0000000105058824 */ /* 0x000fe200078e0a15 */
[----:B------:R-:W-:Y:S02]  /*108b0*/  ISETP.GT.U32.AND P0, PT, R21, R4, PT ;  /* 0x000000041500720c */ /* 0x000fe40003f04070 */
[----:B----4-:R-:W-:Y:S01]  /*108c0*/  IABS R6, R12 ;  /* 0x0000000c00067213 */ /* 0x010fe20000000000 */
        /* <DEDUP_REMOVED lines=426> */
[----:B------:R-:W-:Y:S01]  /*12370*/  @!P1 IMAD.IADD R5, R5, 0x1, -R21 ;  /* 0x0000000105059824 */ /* 0x000fe200078e0a15 */
[----:B------:R-:W-:-:S02]  /*12380*/  ISETP.GT.U32.AND P2, PT, R21, R7, PT ;  /* 0x000000071500720c */ /* 0x000fc40003f44070 */
[C---:B------:R-:W-:Y:S02]  /*12390*/  ISETP.GT.U32.AND P1, PT, R21.reuse, R8, PT ;  /* 0x000000081500720c */ /* 0x040fe40003f24070 */
[----:B------:R-:W-:-:S07]  /*123a0*/  ISETP.GT.U32.AND P6, PT, R21, R5, PT ;  /* 0x000000051500720c */ /* 0x000fce0003fc4070 */
[--C-:B------:R-:W-:Y:S01]  /*123b0*/  @!P5 IMAD.IADD R9, R9, 0x1, -R21.reuse ;  /* 0x000000010909d824 */ /* 0x100fe200078e0a15 */
[----:B------:R-:W-:Y:S01]  /*123c0*/  ISETP.GT.U32.AND P5, PT, R21, R11, PT ;  /* 0x0000000b1500720c */ /* 0x000fe20003fa4070 */
[--C-:B------:R-:W-:Y:S02]  /*123d0*/  @!P2 IMAD.IADD R7, R7, 0x1, -R21.reuse ;  /* 0x000000010707a824 */ /* 0x100fe400078e0a15 */
[----:B------:R-:W-:Y:S01]  /*123e0*/  @!P1 IMAD.IADD R8, R8, 0x1, -R21 ;  /* 0x0000000108089824 */ /* 0x000fe200078e0a15 */
[----:B---3--:R-:W-:Y:S01]  /*123f0*/  ISETP.GE.AND P1, PT, R12, RZ, PT ;  /* 0x000000ff0c00720c */ /* 0x008fe20003f26270 */
[----:B------:R-:W-:Y:S01]  /*12400*/  IMAD.HI.U32 R12, R24, R6, RZ ;  /* 0x00000006180c7227 */ /* 0x000fe200078e00ff */
[----:B------:R0:W-:Y:S03]  /*12410*/  STL [R1+0x26a0], R2 ;  /* 0x0026a00201007387 */ /* 0x0001e60000100800 */
[----:B------:R-:W-:-:S02]  /*12420*/  @!P4 IMAD.MOV R9, RZ, RZ, -R9 ;  /* 0x000000ffff09c224 */ /* 0x000fc400078e0a09 */
[----:B------:R-:W-:Y:S02]  /*12430*/  IMAD.MOV R12, RZ, RZ, -R12 ;  /* 0x000000ffff0c7224 */ /* 0x000fe400078e0a0c */
[--C-:B------:R-:W-:Y:S01]  /*12440*/  @!P5 IMAD.IADD R11, R11, 0x1, -R21.reuse ;  /* 0x000000010b0bd824 */ /* 0x100fe200078e0a15 */
[----:B----4-:R-:W-:Y:S02]  /*12450*/  ISETP.GE.AND P5, PT, R14, RZ, PT ;  /* 0x000000ff0e00720c */ /* 0x010fe40003fa6270 */
[----:B------:R-:W3:Y:S01]  /*12460*/  LDL.LU R14, [R1+0x338] ;  /* 0x00033800010e7983 */ /* 0x000ee20000300800 */
[----:B------:R-:W-:Y:S02]  /*12470*/  @!P6 IMAD.IADD R5, R5, 0x1, -R21 ;  /* 0x000000010505e824 */ /* 0x000fe400078e0a15 */
[----:B------:R-:W-:Y:S01]  /*12480*/  IMAD R6, R21, R12, R6 ;  /* 0x0000000c15067224 */ /* 0x000fe200078e0206 */
[----:B--2---:R-:W-:Y:S01]  /*12490*/  ISETP.GE.AND P2, PT, R13, RZ, PT ;  /* 0x000000ff0d00720c */ /* 0x004fe20003f46270 */
[----:B------:R-:W-:-:S04]  /*124a0*/  IMAD.HI.U32 R13, R24, R2, RZ ;  /* 0x00000002180d7227 */ /* 0x000fc800078e00ff */
[----:B0-----:R-:W-:Y:S02]  /*124b0*/  IMAD.MOV.U32 R2, RZ, RZ, R8 ;  /* 0x000000ffff027224 */ /* 0x001fe400078e0008 */
[----:B------:R-:W2:Y:S02]  /*124c0*/  LDL.LU R8, [R1+0x324] ;  /* 0x0003240001087983 */ /* 0x000ea40000300800 */
[----:B------:R-:W-:Y:S02]  /*124d0*/  @!P0 IMAD.MOV R2, RZ, RZ, -R2 ;  /* 0x000000ffff028224 */ /* 0x000fe400078e0a02 */
[----:B------:R0:W-:Y:S04]  /*124e0*/  STL [R1+0x710], R9 ;  /* 0x0007100901007387 */ /* 0x0001e80000100800 */
[----:B0-----:R-:W4:Y:S04]  /*124f0*/  LDL.LU R9, [R1+0x328] ;  /* 0x0003280001097983 */ /* 0x001f280000300800 */
[----:B------:R-:W3:Y:S04]  /*12500*/  LDL.LU R12, [R1+0x32c] ;  /* 0x00032c00010c7983 */ /* 0x000ee80000300800 */
[----:B------:R0:W-:Y:S02]  /*12510*/  STL [R1+0x700], R2 ;  /* 0x0007000201007387 */ /* 0x0001e40000100800 */
[----:B0-----:R-:W-:-:S04]  /*12520*/  IMAD.MOV.U32 R2, RZ, RZ, R5 ;  /* 0x000000ffff027224 */ /* 0x001fc800078e0005 */
[----:B------:R-:W-:-:S05]  /*12530*/  @!P1 IMAD.MOV R2, RZ, RZ, -R2 ;  /* 0x000000ffff029224 */ /* 0x000fca00078e0a02 */
[----:B------:R0:W-:Y:S04]  /*12540*/  STL [R1+0x6f8], R2 ;  /* 0x0006f80201007387 */ /* 0x0001e80000100800 */
[----:B0-----:R-:W2:Y:S01]  /*12550*/  LDL.LU R2, [R1+0x26a0] ;  /* 0x0026a00001027983 */ /* 0x001ea20000300800 */
[----:B------:R-:W-:Y:S01]  /*12560*/  IMAD.MOV R13, RZ, RZ, -R13 ;  /* 0x000000ffff0d7224 */ /* 0x000fe200078e0a0d */
[C---:B------:R-:W-:Y:S02]  /*12570*/  ISETP.GT.U32.AND P6, PT, R21.reuse, R4, PT ;  /* 0x000000041500720c */ /* 0x040fe40003fc4070 */
[C---:B------:R-:W-:Y:S02]  /*12580*/  ISETP.GT.U32.AND P4, PT, R21.reuse, R7, PT ;  /* 0x000000071500720c */ /* 0x040fe40003f84070 */
[C---:B------:R-:W-:Y:S01]  /*12590*/  ISETP.GT.U32.AND P0, PT, R21.reuse, R11, PT ;  /* 0x0000000b1500720c */ /* 0x040fe20003f04070 */
[----:B------:R-:W-:Y:S01]  /*125a0*/  @!P3 IMAD.MOV R10, RZ, RZ, -R10 ;  /* 0x000000ffff0ab224 */ /* 0x000fe200078e0a0a */
[----:B------:R-:W-:-:S07]  /*125b0*/  ISETP.GT.U32.AND P1, PT, R21, R6, PT ;  /* 0x000000061500720c */ /* 0x000fce0003f24070 */
[----:B------:R-:W-:-:S05]  /*125c0*/  @!P6 IMAD.IADD R4, R4, 0x1, -R21 ;  /* 0x000000010404e824 */ /* 0x000fca00078e0a15 */
[C---:B------:R-:W-:Y:S01]  /*125d0*/  ISETP.GT.U32.AND P6, PT, R21.reuse, R4, PT ;  /* 0x000000041500720c */ /* 0x040fe20003fc4070 */
[----:B--2---:R-:W-:Y:S02]  /*125e0*/  IMAD R2, R21, R13, R2 ;  /* 0x0000000d15027224 */ /* 0x004fe400078e0202 */
[----:B------:R-:W2:Y:S01]  /*125f0*/  LDL.LU R13, [R1+0x334] ;  /* 0x00033400010d7983 */ /* 0x000ea20000300800 */
[----:B------:R-:W-:Y:S01]  /*12600*/  ISETP.GE.AND P3, PT, R8, RZ, PT ;  /* 0x000000ff0800720c */ /* 0x000fe20003f66270 */
[--C-:B------:R-:W-:Y:S02]  /*12610*/  @!P4 IMAD.IADD R7, R7, 0x1, -R21.reuse ;  /* 0x000000010707c824 */ /* 0x100fe400078e0a15 */
[----:B------:R-:W-:-:S06]  /*12620*/  @!P0 IMAD.IADD R11, R11, 0x1, -R21 ;  /* 0x000000010b0b8824 */ /* 0x000fcc00078e0a15 */
[----:B------:R-:W-:Y:S02]  /*12630*/  @!P6 IMAD.IADD R4, R4, 0x1, -R21 ;  /* 0x000000010404e824 */ /* 0x000fe400078e0a15 */
[----:B------:R-:W-:Y:S01]  /*12640*/  @!P2 IMAD.MOV R7, RZ, RZ, -R7 ;  /* 0x000000ffff07a224 */ /* 0x000fe200078e0a07 */
[----:B------:R-:W-:Y:S01]  /*12650*/  IABS R5, R27 ;  /* 0x0000001b00057213 */ /* 0x000fe20000000000 */
[----:B------:R-:W-:Y:S01]  /*12660*/  @!P1 IMAD.IADD R6, R6, 0x1, -R21 ;  /* 0x0000000106069824 */ /* 0x000fe200078e0a15 */
[----:B------:R-:W-:Y:S01]  /*12670*/  STL [R1+0x6ec], R10 ;  /* 0x0006ec0a01007387 */ /* 0x000fe20000100800 */
[----:B------:R-:W-:Y:S01]  /*12680*/  @!P5 IMAD.MOV R11, RZ, RZ, -R11 ;  /* 0x000000ffff0bd224 */ /* 0x000fe200078e0a0b */
[----:B------:R-:W-:Y:S01]  /*12690*/  ISETP.GE.AND P1, PT, R27, RZ, PT ;  /* 0x000000ff1b00720c */ /* 0x000fe20003f26270 */
[----:B------:R-:W-:Y:S01]  /*126a0*/  @!P3 IMAD.MOV R4, RZ, RZ, -R4 ;  /* 0x000000ffff04b224 */ /* 0x000fe200078e0a04 */
[----:B------:R-:W2:Y:S01]  /*126b0*/  LDL.LU R27, [R1+0x33c] ;  /* 0x00033c00011b7983 */ /* 0x000ea20000300800 */
[----:B---3--:R-:W-:-:S03]  /*126c0*/  ISETP.GE.AND P6, PT, R12, RZ, PT ;  /* 0x000000ff0c00720c */ /* 0x008fc60003fc6270 */
[----:B------:R-:W-:Y:S01]  /*126d0*/  STL [R1+0x6e0], R7 ;  /* 0x0006e00701007387 */ /* 0x000fe20000100800 */
[----:B----4-:R-:W-:-:S03]  /*126e0*/  ISETP.GE.AND P0, PT, R9, RZ, PT ;  /* 0x000000ff0900720c */ /* 0x010fc60003f06270 */
[----:B------:R-:W3:Y:S04]  /*126f0*/  LDL.LU R12, [R1+0x370] ;  /* 0x00037000010c7983 */ /* 0x000ee80000300800 */
[----:B------:R0:W-:Y:S04]  /*12700*/  STL [R1+0x6dc], R11 ;  /* 0x0006dc0b01007387 */ /* 0x0001e80000100800 */
[----:B0-----:R-:W4:Y:S04]  /*12710*/  LDL.LU R11, [R1+0x374] ;  /* 0x00037400010b7983 */ /* 0x001f280000300800 */
[----:B------:R0:W-:Y:S01]  /*12720*/  STL [R1+0x6d4], R4 ;  /* 0x0006d40401007387 */ /* 0x0001e20000100800 */
[----:B--2---:R-:W-:-:S02]  /*12730*/  IABS R9, R13 ;  /* 0x0000000d00097213 */ /* 0x004fc40000000000 */
[----:B------:R-:W-:Y:S02]  /*12740*/  ISETP.GE.AND P3, PT, R13, RZ, PT ;  /* 0x000000ff0d00720c */ /* 0x000fe40003f66270 */
[----:B------:R-:W2:Y:S01]  /*12750*/  LDL R13, [R1+0x340] ;  /* 0x00034000010d7983 */ /* 0x000ea20000100800 */
[----:B------:R-:W-:Y:S01]  /*12760*/  ISETP.GT.U32.AND P4, PT, R21, R2, PT ;  /* 0x000000021500720c */ /* 0x000fe20003f84070 */
[----:B------:R-:W-:Y:S01]  /*12770*/  IMAD.HI.U32 R8, R24, R5, RZ ;  /* 0x0000000518087227 */ /* 0x000fe200078e00ff */
[----:B------:R-:W-:-:S03]  /*12780*/  IABS R10, R14 ;  /* 0x0000000e000a7213 */ /* 0x000fc60000000000 */
[----:B------:R-:W-:-:S08]  /*12790*/  IMAD.MOV R8, RZ, RZ, -R8 ;  /* 0x000000ffff087224 */ /* 0x000fd000078e0a08 */
[----:B------:R-:W-:Y:S01]  /*127a0*/  @!P4 IMAD.IADD R2, R2, 0x1, -R21 ;  /* 0x000000010202c824 */ /* 0x000fe200078e0a15 */
[----:B------:R-:W-:-:S04]  /*127b0*/  ISETP.GT.U32.AND P4, PT, R21, R6, PT ;  /* 0x000000061500720c */ /* 0x000fc80003f84070 */
[C---:B------:R-:W-:Y:S01]  /*127c0*/  ISETP.GT.U32.AND P2, PT, R21.reuse, R2, PT ;  /* 0x000000021500720c */ /* 0x040fe20003f44070 */
[----:B------:R-:W-:Y:S02]  /*127d0*/  IMAD R8, R21, R8, R5 ;  /* 0x0000000815087224 */ /* 0x000fe400078e0205 */
[----:B------:R-:W-:-:S04]  /*127e0*/  IMAD.HI.U32 R5, R24, R9, RZ ;  /* 0x0000000918057227 */ /* 0x000fc800078e00ff */
[----:B------:R-:W-:-:S04]  /*127f0*/  IMAD.HI.U32 R7, R24, R10, RZ ;  /* 0x0000000a18077227 */ /* 0x000fc800078e00ff */
[----:B------:R-:W-:Y:S02]  /*12800*/  IMAD.MOV R5, RZ, RZ, -R5 ;  /* 0x000000ffff057224 */ /* 0x000fe400078e0a05 */
[----:B------:R-:W-:Y:S02]  /*12810*/  IMAD.MOV R7, RZ, RZ, -R7 ;  /* 0x000000ffff077224 */ /* 0x000fe400078e0a07 */
[--C-:B------:R-:W-:Y:S01]  /*12820*/  @!P4 IMAD.IADD R6, R6, 0x1, -R21.reuse ;  /* 0x000000010606c824 */ /* 0x100fe200078e0a15 */
[----:B------:R-:W-:Y:S01]  /*12830*/  ISETP.GE.AND P4, PT, R14, RZ, PT ;  /* 0x000000ff0e00720c */ /* 0x000fe20003f86270 */
[----:B------:R-:W-:Y:S01]  /*12840*/  @!P2 IMAD.IADD R2, R2, 0x1, -R21 ;  /* 0x000000010202a824 */ /* 0x000fe200078e0a15 */
[----:B------:R-:W3:Y:S01]  /*12850*/  LDL R14, [R1+0x34c] ;  /* 0x00034c00010e7983 */ /* 0x000ee20000100800 */
[C---:B0-----:R-:W-:Y:S02]  /*12860*/  IMAD R4, R21.reuse, R5, R9 ;  /* 0x0000000515047224 */ /* 0x041fe400078e0209 */
[----:B------:R-:W-:-:S02]  /*12870*/  IMAD R9, R21, R7, R10 ;  /* 0x0000000715097224 */ /* 0x000fc400078e020a */
[----:B------:R-:W-:Y:S01]  /*12880*/  @!P0 IMAD.MOV R6, RZ, RZ, -R6 ;  /* 0x000000ffff068224 */ /* 0x000fe200078e0a06 */
[----:B------:R-:W-:-:S04]  /*12890*/  IABS R10, R27 ;  /* 0x0000001b000a7213 */ /* 0x000fc80000000000 */
[----:B------:R-:W-:Y:S04]  /*128a0*/  STL [R1+0x6cc], R6 ;  /* 0x0006cc0601007387 */ /* 0x000fe80000100800 */
[----:B------:R0:W-:Y:S01]  /*128b0*/  STL [R1+0x269c], R27 ;  /* 0x00269c1b01007387 */ /* 0x0001e20000100800 */
[----:B--2---:R-:W-:Y:S01]  /*128c0*/  IABS R7, R13 ;  /* 0x0000000d00077213 */ /* 0x004fe20000000000 */
[----:B------:R-:W-:-:S04]  /*128d0*/  IMAD.MOV.U32 R13, RZ, RZ, R2 ;  /* 0x000000ffff0d7224 */ /* 0x000fc800078e0002 */
[----:B------:R-:W-:-:S05]  /*128e0*/  @!P6 IMAD.MOV R13, RZ, RZ, -R13 ;  /* 0x000000ffff0de224 */ /* 0x000fca00078e0a0d */
[----:B------:R1:W-:Y:S04]  /*128f0*/  STL [R1+0x6c8], R13 ;  /* 0x0006c80d01007387 */ /* 0x0003e80000100800 */
[----:B0-----:R-:W2:Y:S01]  /*12900*/  LDL R27, [R1+0x354] ;  /* 0x00035400011b7983 */ /* 0x001ea20000100800 */
[----:B------:R-:W-:-:S13]  /*12910*/  ISETP.GT.U32.AND P5, PT, R21, R8, PT ;  /* 0x000000081500720c */ /* 0x000fda0003fa4070 */
[----:B------:R-:W-:-:S05]  /*12920*/  @!P5 IMAD.IADD R8, R8, 0x1, -R21 ;  /* 0x000000010808d824 */ /* 0x000fca00078e0a15 */
[C---:B------:R-:W-:Y:S02]  /*12930*/  ISETP.GT.U32.AND P0, PT, R21.reuse, R8, PT ;  /* 0x000000081500720c */ /* 0x040fe40003f04070 */
[----:B------:R-:W-:Y:S02]  /*12940*/  ISETP.GT.U32.AND P6, PT, R21, R4, PT ;  /* 0x000000041500720c */ /* 0x000fe40003fc4070 */
[----:B----4-:R-:W-:-:S09]  /*12950*/  ISETP.GE.AND P5, PT, R11, RZ, PT ;  /* 0x000000ff0b00720c */ /* 0x010fd20003fa6270 */
[--C-:B------:R-:W-:Y:S01]  /*12960*/  @!P0 IMAD.IADD R8, R8, 0x1, -R21.reuse ;  /* 0x0000000108088824 */ /* 0x100fe200078e0a15 */
[----:B------:R-:W-:Y:S02]  /*12970*/  ISETP.GT.U32.AND P0, PT, R21, R9, PT ;  /* 0x000000091500720c */ /* 0x000fe40003f04070 */
[----:B------:R-:W-:Y:S01]  /*12980*/  IABS R11, R11 ;  /* 0x0000000b000b7213 */ /* 0x000fe20000000000 */
[----:B------:R-:W-:-:S04]  /*12990*/  @!P6 IMAD.IADD R4, R4, 0x1, -R21 ;  /* 0x000000010404e824 */ /* 0x000fc800078e0a15 */
[C---:B------:R-:W-:Y:S01]  /*129a0*/  IMAD.HI.U32 R2, R24.reuse, R11, RZ ;  /* 0x0000000b18027227 */ /* 0x040fe200078e00ff */
[----:B---3--:R-:W-:Y:S02]  /*129b0*/  IABS R5, R14 ;  /* 0x0000000e00057213 */ /* 0x008fe40000000000 */
[----:B------:R-:W3:Y:S03]  /*129c0*/  LDL R14, [R1+0x358] ;  /* 0x00035800010e7983 */ /* 0x000ee60000100800 */
[----:B------:R-:W-:Y:S01]  /*129d0*/  @!P0 IMAD.IADD R9, R9, 0x1, -R21 ;  /* 0x0000000109098824 */ /* 0x000fe200078e0a15 */
[----:B------:R-:W-:Y:S01]  /*129e0*/  ISETP.GT.U32.AND P0, PT, R21, R4, PT ;  /* 0x000000041500720c */ /* 0x000fe20003f04070 */
[----:B------:R-:W-:Y:S02]  /*129f0*/  IMAD.MOV R2, RZ, RZ, -R2 ;  /* 0x000000ffff027224 */ /* 0x000fe400078e0a02 */
[----:B-1----:R-:W-:-:S04]  /*12a00*/  IMAD.HI.U32 R13, R24, R10, RZ ;  /* 0x0000000a180d7227 */ /* 0x002fc800078e00ff */
[----:B------:R-:W-:Y:S02]  /*12a10*/  IMAD R11, R21, R2, R11 ;  /* 0x00000002150b7224 */ /* 0x000fe400078e020b */
[----:B------:R-:W-:-:S04]  /*12a20*/  IMAD.HI.U32 R2, R24, R5, RZ ;  /* 0x0000000518027227 */ /* 0x000fc800078e00ff */
[----:B------:R-:W-:Y:S02]  /*12a30*/  IMAD.MOV R13, RZ, RZ, -R13 ;  /* 0x000000ffff0d7224 */ /* 0x000fe400078e0a0d */
[----:B------:R-:W-:Y:S02]  /*12a40*/  IMAD.MOV R2, RZ, RZ, -R2 ;  /* 0x000000ffff027224 */ /* 0x000fe400078e0a02 */
[C---:B------:R-:W-:Y:S02]  /*12a50*/  IMAD R10, R21.reuse, R13, R10 ;  /* 0x0000000d150a7224 */ /* 0x040fe400078e020a */
[----:B------:R-:W-:Y:S01]  /*12a60*/  @!P0 IMAD.IADD R4, R4, 0x1, -R21 ;  /* 0x0000000104048824 */ /* 0x000fe200078e0a15 */
[----:B------:R-:W4:Y:S01]  /*12a70*/  LDL R13, [R1+0x350] ;  /* 0x00035000010d7983 */ /* 0x000f220000100800 */
[----:B------:R-:W-:Y:S02]  /*12a80*/  IMAD R5, R21, R2, R5 ;  /* 0x0000000215057224 */ /* 0x000fe400078e0205 */
[----:B------:R-:W-:-:S05]  /*12a90*/  @!P1 IMAD.MOV R8, RZ, RZ, -R8 ;  /* 0x000000ffff089224 */ /* 0x000fca00078e0a08 */
[----:B------:R-:W-:Y:S01]  /*12aa0*/  STL [R1+0x6c4], R8 ;  /* 0x0006c40801007387 */ /* 0x000fe20000100800 */
[----:B--2---:R-:W-:Y:S01]  /*12ab0*/  IABS R2, R27 ;  /* 0x0000001b00027213 */ /* 0x004fe20000000000 */
[----:B------:R-:W-:-:S04]  /*12ac0*/  IMAD.MOV.U32 R27, RZ, RZ, R4 ;  /* 0x000000ffff1b7224 */ /* 0x000fc800078e0004 */
[----:B------:R-:W-:-:S05]  /*12ad0*/  @!P3 IMAD.MOV R27, RZ, RZ, -R27 ;  /* 0x000000ffff1bb224 */ /* 0x000fca00078e0a1b */
[----:B------:R0:W-:Y:S04]  /*12ae0*/  STL [R1+0x6c0], R27 ;  /* 0x0006c01b01007387 */ /* 0x0001e80000100800 */
[----:B0-----:R-:W2:Y:S01]  /*12af0*/  LDL.LU R27, [R1+0x269c] ;  /* 0x00269c00011b7983 */ /* 0x001ea20000300800 */
[----:B------:R-:W-:Y:S02]  /*12b00*/  ISETP.GE.AND P2, PT, R12, RZ, PT ;  /* 0x000000ff0c00720c */ /* 0x000fe40003f46270 */
[----:B------:R-:W-:-:S05]  /*12b10*/  IABS R12, R12 ;  /* 0x0000000c000c7213 */ /* 0x000fca0000000000 */
[----:B------:R-:W-:-:S04]  /*12b20*/  IMAD.HI.U32 R6, R24, R12, RZ ;  /* 0x0000000c18067227 */ /* 0x000fc800078e00ff */
[----:B------:R-:W-:-:S04]  /*12b30*/  IMAD.MOV R6, RZ, RZ, -R6 ;  /* 0x000000ffff067224 */ /* 0x000fc800078e0a06 */
[----:B------:R-:W-:-:S05]  /*12b40*/  IMAD R12, R21, R6, R12 ;  /* 0x00000006150c7224 */ /* 0x000fca00078e020c */
[C---:B------:R-:W-:Y:S01]  /*12b50*/  ISETP.GT.U32.AND P6, PT, R21.reuse, R12, PT ;  /* 0x0000000c1500720c */ /* 0x040fe20003fc4070 */
[----:B------:R-:W-:Y:S01]  /*12b60*/  IMAD.HI.U32 R6, R24, R7, RZ ;  /* 0x0000000718067227 */ /* 0x000fe200078e00ff */
[----:B------:R-:W-:-:S03]  /*12b70*/  ISETP.GT.U32.AND P1, PT, R21, R9, PT ;  /* 0x000000091500720c */ /* 0x000fc60003f24070 */
[----:B------:R-:W-:-:S08]  /*12b80*/  IMAD.MOV R6, RZ, RZ, -R6 ;  /* 0x000000ffff067224 */ /* 0x000fd000078e0a06 */
[----:B------:R-:W-:Y:S01]  /*12b90*/  @!P6 IMAD.IADD R12, R12, 0x1, -R21 ;  /* 0x000000010c0ce824 */ /* 0x000fe200078e0a15 */
[----:B------:R-:W-:Y:S01]  /*12ba0*/  ISETP.GT.U32.AND P0, PT, R21, R11, PT ;  /* 0x0000000b1500720c */ /* 0x000fe20003f04070 */
[----:B------:R-:W-:-:S03]  /*12bb0*/  IMAD.MOV.U32 R8, RZ, RZ, R2 ;  /* 0x000000ffff087224 */ /* 0x000fc600078e0002 */
[C---:B------:R-:W-:Y:S01]  /*12bc0*/  ISETP.GT.U32.AND P6, PT, R21.reuse, R12, PT ;  /* 0x0000000c1500720c */ /* 0x040fe20003fc4070 */
[----:B------:R-:W-:Y:S02]  /*12bd0*/  IMAD R7, R21, R6, R7 ;  /* 0x0000000615077224 */ /* 0x000fe400078e0207 */
[C---:B------:R-:W-:Y:S01]  /*12be0*/  IMAD.HI.U32 R4, R24.reuse, R8, RZ ;  /* 0x0000000818047227 */ /* 0x040fe200078e00ff */
[----:B----4-:R-:W-:Y:S02]  /*12bf0*/  IABS R6, R13 ;  /* 0x0000000d00067213 */ /* 0x010fe40000000000 */
[----:B---3--:R-:W-:Y:S01]  /*12c00*/  IABS R13, R14 ;  /* 0x0000000e000d7213 */ /* 0x008fe20000000000 */
[----:B------:R-:W-:Y:S02]  /*12c10*/  IMAD.MOV R4, RZ, RZ, -R4 ;  /* 0x000000ffff047224 */ /* 0x000fe400078e0a04 */
[----:B------:R-:W-:-:S04]  /*12c20*/  IMAD.HI.U32 R14, R24, R6, RZ ;  /* 0x00000006180e7227 */ /* 0x000fc800078e00ff */
[----:B------:R-:W-:Y:S02]  /*12c30*/  IMAD.MOV.U32 R2, RZ, RZ, R13 ;  /* 0x000000ffff027224 */ /* 0x000fe400078e000d */
[----:B------:R-:W-:Y:S02]  /*12c40*/  IMAD.MOV R14, RZ, RZ, -R14 ;  /* 0x000000ffff0e7224 */ /* 0x000fe400078e0a0e */
[----:B------:R-:W-:Y:S02]  /*12c50*/  @!P6 IMAD.IADD R12, R12, 0x1, -R21 ;  /* 0x000000010c0ce824 */ /* 0x000fe400078e0a15 */
[----:B------:R-:W-:-:S04]  /*12c60*/  IMAD.HI.U32 R13, R24, R2, RZ ;  /* 0x00000002180d7227 */ /* 0x000fc800078e00ff */
[--C-:B------:R-:W-:Y:S02]  /*12c70*/  @!P1 IMAD.IADD R9, R9, 0x1, -R21.reuse ;  /* 0x0000000109099824 */ /* 0x100fe400078e0a15 */
[----:B------:R-:W-:Y:S02]  /*12c80*/  IMAD R4, R21, R4, R8 ;  /* 0x0000000415047224 */ /* 0x000fe400078e0208 */
[----:B------:R-:W3:Y:S01]  /*12c90*/  LDL R8, [R1+0x35c] ;  /* 0x00035c0001087983 */ /* 0x000ee20000100800 */
[----:B------:R-:W-:Y:S02]  /*12ca0*/  @!P0 IMAD.IADD R11, R11, 0x1, -R21 ;  /* 0x000000010b0b8824 */ /* 0x000fe400078e0a15 */
[----:B------:R-:W-:Y:S02]  /*12cb0*/  IMAD R6, R21, R14, R6 ;  /* 0x0000000e15067224 */ /* 0x000fe400078e0206 */
[----:B------:R-:W-:Y:S02]  /*12cc0*/  IMAD.MOV R13, RZ, RZ, -R13 ;  /* 0x000000ffff0d7224 */ /* 0x000fe400078e0a0d */
[----:B------:R-:W-:-:S02]  /*12cd0*/  @!P4 IMAD.MOV R9, RZ, RZ, -R9 ;  /* 0x000000ffff09c224 */ /* 0x000fc400078e0a09 */
[----:B------:R-:W-:Y:S02]  /*12ce0*/  IMAD.MOV.U32 R14, RZ, RZ, R12 ;  /* 0x000000ffff0e7224 */ /* 0x000fe400078e000c */
[----:B------:R-:W-:Y:S01]  /*12cf0*/  IMAD R2, R21, R13, R2 ;  /* 0x0000000d15027224 */ /* 0x000fe200078e0202 */
[----:B--2---:R-:W-:Y:S02]  /*12d00*/  ISETP.GE.AND P0, PT, R27, RZ, PT ;  /* 0x000000ff1b00720c */ /* 0x004fe40003f06270 */
[----:B------:R-:W2:Y:S04]  /*12d10*/  LDL R27, [R1+0x360] ;  /* 0x00036000011b7983 */ /* 0x000ea80000100800 */
[----:B------:R-:W4:Y:S04]  /*12d20*/  LDL.LU R12, [R1+0x340] ;  /* 0x00034000010c7983 */ /* 0x000f280000300800 */
[----:B------:R-:W-:Y:S04]  /*12d30*/  STL [R1+0x6b4], R9 ;  /* 0x0006b40901007387 */ /* 0x000fe80000100800 */
[----:B------:R-:W2:Y:S01]  /*12d40*/  LDL.LU R13, [R1+0x34c] ;  /* 0x00034c00010d7983 */ /* 0x000ea20000300800 */
[----:B------:R-:W-:-:S02]  /*12d50*/  ISETP.GT.U32.AND P3, PT, R21, R10, PT ;  /* 0x0000000a1500720c */ /* 0x000fc40003f64070 */
[C---:B------:R-:W-:Y:S02]  /*12d60*/  ISETP.GT.U32.AND P1, PT, R21.reuse, R7, PT ;  /* 0x000000071500720c */ /* 0x040fe40003f24070 */
[----:B------:R-:W-:-:S09]  /*12d70*/  ISETP.GT.U32.AND P6, PT, R21, R5, PT ;  /* 0x000000051500720c */ /* 0x000fd20003fc4070 */
[--C-:B------:R-:W-:Y:S02]  /*12d80*/  @!P3 IMAD.IADD R10, R10, 0x1, -R21.reuse ;  /* 0x000000010a0ab824 */ /* 0x100fe400078e0a15 */
[--C-:B------:R-:W-:Y:S02]  /*12d90*/  @!P1 IMAD.IADD R7, R7, 0x1, -R21.reuse ;  /* 0x0000000107079824 */ /* 0x100fe400078e0a15 */
[----:B------:R-:W-:Y:S01]  /*12da0*/  @!P6 IMAD.IADD R5, R5, 0x1, -R21 ;  /* 0x000000010505e824 */ /* 0x000fe200078e0a15 */
[----:B------:R-:W-:Y:S01]  /*12db0*/  ISETP.GT.U32.AND P1, PT, R21, R10, PT ;  /* 0x0000000a1500720c */ /* 0x000fe20003f24070 */
[----:B------:R-:W-:-:S03]  /*12dc0*/  @!P2 IMAD.MOV R14, RZ, RZ, -R14 ;  /* 0x000000ffff0ea224 */ /* 0x000fc600078e0a0e */
[----:B------:R-:W-:Y:S02]  /*12dd0*/  ISETP.GT.U32.AND P4, PT, R21, R5, PT ;  /* 0x000000051500720c */ /* 0x000fe40003f84070 */
[----:B------:R0:W-:Y:S07]  /*12de0*/  STL [R1+0x6ac], R14 ;  /* 0x0006ac0e01007387 */ /* 0x0001ee0000100800 */
[--C-:B------:R-:W-:Y:S01]  /*12df0*/  @!P1 IMAD.IADD R10, R10, 0x1, -R21.reuse ;  /* 0x000000010a0a9824 */ /* 0x100fe200078e0a15 */
[----:B0-----:R-:W2:Y:S03]  /*12e00*/  LDL.LU R14, [R1+0x354] ;  /* 0x00035400010e7983 */ /* 0x001ea60000300800 */
[----:B------:R-:W-:Y:S01]  /*12e10*/  @!P4 IMAD.IADD R5, R5, 0x1, -R21 ;  /* 0x000000010505c824 */ /* 0x000fe200078e0a15 */
[----:B---3--:R-:W-:-:S02]  /*12e20*/  IABS R8, R8 ;  /* 0x0000000800087213 */ /* 0x008fc40000000000 */
[----:B----4-:R-:W-:-:S03]  /*12e30*/  ISETP.GE.AND P1, PT, R12, RZ, PT ;  /* 0x000000ff0c00720c */ /* 0x010fc60003f26270 */
[----:B------:R-:W-:Y:S01]  /*12e40*/  IMAD.HI.U32 R12, R24, R8, RZ ;  /* 0x00000008180c7227 */ /* 0x000fe200078e00ff */
[----:B--2---:R-:W-:Y:S02]  /*12e50*/  IABS R9, R27 ;  /* 0x0000001b00097213 */ /* 0x004fe40000000000 */
[----:B------:R-:W2:Y:S01]  /*12e60*/  LDL.LU R27, [R1+0x364] ;  /* 0x00036400011b7983 */ /* 0x000ea20000300800 */
[----:B------:R-:W-:Y:S01]  /*12e70*/  ISETP.GE.AND P4, PT, R13, RZ, PT ;  /* 0x000000ff0d00720c */ /* 0x000fe20003f86270 */
[----:B------:R-:W-:Y:S02]  /*12e80*/  IMAD.MOV R13, RZ, RZ, -R12 ;  /* 0x000000ffff0d7224 */ /* 0x000fe400078e0a0c */
[----:B------:R-:W3:Y:S01]  /*12e90*/  LDL.LU R12, [R1+0x350] ;  /* 0x00035000010c7983 */ /* 0x000ee20000300800 */
[C---:B------:R-:W-:Y:S02]  /*12ea0*/  ISETP.GT.U32.AND P3, PT, R21.reuse, R11, PT ;  /* 0x0000000b1500720c */ /* 0x040fe40003f64070 */
[C---:B------:R-:W-:Y:S01]  /*12eb0*/  ISETP.GT.U32.AND P6, PT, R21.reuse, R7, PT ;  /* 0x000000071500720c */ /* 0x040fe20003fc4070 */
[----:B------:R-:W-:Y:S01]  /*12ec0*/  STL [R1+0x2694], R24 ;  /* 0x0026941801007387 */ /* 0x000fe20000100800 */
[----:B------:R-:W-:-:S09]  /*12ed0*/  ISETP.GT.U32.AND P2, PT, R21, R6, PT ;  /* 0x000000061500720c */ /* 0x000fd20003f44070 */
[----:B------:R-:W-:Y:S01]  /*12ee0*/  @!P3 IMAD.IADD R11, R11, 0x1, -R21 ;  /* 0x000000010b0bb824 */ /* 0x000fe200078e0a15 */
[C---:B------:R-:W-:Y:S01]  /*12ef0*/  ISETP.GT.U32.AND P3, PT, R21.reuse, R4, PT ;  /* 0x000000041500720c */ /* 0x040fe20003f64070 */
[----:B------:R0:W-:Y:S02]  /*12f00*/  STL [R1+0x2698], R22 ;  /* 0x0026981601007387 */ /* 0x0001e40000100800 */
[----:B------:R-:W-:Y:S02]  /*12f10*/  @!P5 IMAD.MOV R11, RZ, RZ, -R11 ;  /* 0x000000ffff0bd224 */ /* 0x000fe400078e0a0b */
[----:B------:R-:W-:Y:S02]  /*12f20*/  IMAD R8, R21, R13, R8 ;  /* 0x0000000d15087224 */ /* 0x000fe400078e0208 */
[----:B0-----:R-:W-:-:S06]  /*12f30*/  IMAD.MOV.U32 R22, RZ, RZ, R10 ;  /* 0x000000ffff167224 */ /* 0x001fcc00078e000a */
[--C-:B------:R-:W-:Y:S02]  /*12f40*/  @!P3 IMAD.IADD R4, R4, 0x1, -R21.reuse ;  /* 0x000000010404b824 */ /* 0x100fe400078e0a15 */
[----:B------:R-:W-:Y:S01]  /*12f50*/  @!P0 IMAD.MOV R22, RZ, RZ, -R22 ;  /* 0x000000ffff168224 */ /* 0x000fe200078e0a16 */
[----:B------:R-:W-:Y:S02]  /*12f60*/  ISETP.GE.AND P3, PT, R14, RZ, PT ;  /* 0x000000ff0e00720c */ /* 0x000fe40003f66270 */
[----:B------:R-:W4:Y:S01]  /*12f70*/  LDL.LU R14, [R1+0x36c] ;  /* 0x00036c00010e7983 */ /* 0x000f220000300800 */
[----:B------:R-:W-:-:S03]  /*12f80*/  @!P6 IMAD.IADD R7, R7, 0x1, -R21 ;  /* 0x000000010707e824 */ /* 0x000fc600078e0a15 */
[----:B------:R-:W4:Y:S04]  /*12f90*/  LDL.LU R13, [R1+0x368] ;  /* 0x00036800010d7983 */ /* 0x000f280000300800 */
[----:B------:R-:W4:Y:S01]  /*12fa0*/  LDL.LU R10, [R1+0x35c] ;  /* 0x00035c00010a7983 */ /* 0x000f220000300800 */
[----:B------:R-:W-:-:S03]  /*12fb0*/  @!P2 IMAD.IADD R6, R6, 0x1, -R21 ;  /* 0x000000010606a824 */ /* 0x000fc600078e0a15 */
[----:B------:R0:W-:Y:S04]  /*12fc0*/  STL [R1+0x6a8], R11 ;  /* 0x0006a80b01007387 */ /* 0x0001e80000100800 */
[----:B0-----:R-:W4:Y:S04]  /*12fd0*/  LDL.LU R11, [R1+0x360] ;  /* 0x00036000010b7983 */ /* 0x001f280000300800 */
[----:B------:R0:W-:Y:S02]  /*12fe0*/  STL [R1+0x6a0], R22 ;  /* 0x0006a01601007387 */ /* 0x0001e40000100800 */
[----:B0-----:R-:W-:-:S04]  /*12ff0*/  IMAD.MOV.U32 R22, RZ, RZ, R7 ;  /* 0x000000ffff167224 */ /* 0x001fc800078e0007 */
[----:B------:R-:W-:-:S05]  /*13000*/  @!P1 IMAD.MOV R22, RZ, RZ, -R22 ;  /* 0x000000ffff169224 */ /* 0x000fca00078e0a16 */
[----:B------:R0:W-:Y:S04]  /*13010*/  STL [R1+0x698], R22 ;  /* 0x0006981601007387 */ /* 0x0001e80000100800 */
[----:B0-----:R-:W4:Y:S01]  /*13020*/  LDL.LU R22, [R1+0x2698] ;  /* 0x0026980001167983 */ /* 0x001f220000300800 */
[----:B---3--:R-:W-:Y:S01]  /*13030*/  ISETP.GE.AND P2, PT, R12, RZ, PT ;  /* 0x000000ff0c00720c */ /* 0x008fe20003f46270 */
[----:B------:R-:W-:-:S04]  /*13040*/  IMAD.HI.U32 R12, R24, R9, RZ ;  /* 0x00000009180c7227 */ /* 0x000fc800078e00ff */
[----:B------:R-:W-:Y:S02]  /*13050*/  IMAD.MOV R12, RZ, RZ, -R12 ;  /* 0x000000ffff0c7224 */ /* 0x000fe400078e0a0c */
[----:B------:R-:W-:Y:S02]  /*13060*/  IMAD.MOV.U32 R24, RZ, RZ, R5 ;  /* 0x000000ffff187224 */ /* 0x000fe400078e0005 */
[----:B------:R-:W-:Y:S02]  /*13070*/  IMAD R5, R21, R12, R9 ;  /* 0x0000000c15057224 */ /* 0x000fe400078e0209 */
[----:B------:R-:W3:Y:S01]  /*13080*/  LDL.LU R9, [R1+0x358] ;  /* 0x0003580001097983 */ /* 0x000ee20000300800 */
[----:B------:R-:W-:-:S05]  /*13090*/  @!P4 IMAD.MOV R24, RZ, RZ, -R24 ;  /* 0x000000ffff18c224 */ /* 0x000fca00078e0a18 */
[----:B------:R0:W-:Y:S04]  /*130a0*/  STL [R1+0x68c], R24 ;  /* 0x00068c1801007387 */ /* 0x0001e80000100800 */
[----:B0-----:R-:W3:Y:S01]  /*130b0*/  LDL.LU R24, [R1+0x2694] ;  /* 0x0026940001187983 */ /* 0x001ee20000300800 */
[C---:B------:R-:W-:Y:S02]  /*130c0*/  ISETP.GT.U32.AND P6, PT, R21.reuse, R2, PT ;  /* 0x000000021500720c */ /* 0x040fe40003fc4070 */
[C---:B------:R-:W-:Y:S02]  /*130d0*/  ISETP.GT.U32.AND P5, PT, R21.reuse, R6, PT ;  /* 0x000000061500720c */ /* 0x040fe40003fa4070 */
[C---:B------:R-:W-:Y:S02]  /*130e0*/  ISETP.GT.U32.AND P0, PT, R21.reuse, R4, PT ;  /* 0x000000041500720c */ /* 0x040fe40003f04070 */
[----:B------:R-:W-:-:S07]  /*130f0*/  ISETP.GT.U32.AND P1, PT, R21, R8, PT ;  /* 0x000000081500720c */ /* 0x000fce0003f24070 */
[--C-:B------:R-:W-:Y:S02]  /*13100*/  @!P6 IMAD.IADD R2, R2, 0x1, -R21.reuse ;  /* 0x000000010202e824 */ /* 0x100fe400078e0a15 */
[----:B------:R-:W-:-:S03]  /*13110*/  @!P5 IMAD.IADD R6, R6, 0x1, -R21 ;  /* 0x000000010606d824 */ /* 0x000fc600078e0a15 */
[----:B------:R-:W-:Y:S01]  /*13120*/  ISETP.GT.U32.AND P6, PT, R21, R2, PT ;  /* 0x000000021500720c */ /* 0x000fe20003fc4070 */
[----:B------:R-:W-:Y:S01]  /*13130*/  IMAD.MOV.U32 R12, RZ, RZ, R6 ;  /* 0x000000ffff0c7224 */ /* 0x000fe200078e0006 */
[----:B--2---:R-:W-:Y:S01]  /*13140*/  IABS R7, R27 ;  /* 0x0000001b00077213 */ /* 0x004fe20000000000 */
[--C-:B------:R-:W-:Y:S02]  /*13150*/  @!P0 IMAD.IADD R4, R4, 0x1, -R21.reuse ;  /* 0x0000000104048824 */ /* 0x100fe400078e0a15 */
[----:B------:R-:W-:Y:S02]  /*13160*/  @!P2 IMAD.MOV R12, RZ, RZ, -R12 ;  /* 0x000000ffff0ca224 */ /* 0x000fe400078e0a0c */
[----:B------:R-:W-:Y:S01]  /*13170*/  @!P1 IMAD.IADD R8, R8, 0x1, -R21 ;  /* 0x0000000108089824 */ /* 0x000fe200078e0a15 */
[----:B------:R-:W-:Y:S02]  /*13180*/  ISETP.GE.AND P1, PT, R27, RZ, PT ;  /* 0x000000ff1b00720c */ /* 0x000fe40003f26270 */
[----:B------:R-:W2:Y:S01]  /*13190*/  LDL.LU R27, [R1+0x380] ;  /* 0x00038000011b7983 */ /* 0x000ea20000300800 */
[----:B----4-:R-:W-:-:S02]  /*131a0*/  ISETP.GE.AND P0, PT, R10, RZ, PT ;  /* 0x000000ff0a00720c */ /* 0x010fc40003f06270 */
[----:B------:R-:W-:Y:S01]  /*131b0*/  @!P6 IMAD.IADD R2, R2, 0x1, -R21 ;  /* 0x000000010202e824 */ /* 0x000fe200078e0a15 */
[----:B------:R0:W-:Y:S01]  /*131c0*/  STL [R1+0x688], R12 ;  /* 0x0006880c01007387 */ /* 0x0001e20000100800 */
[----:B------:R-:W-:Y:S02]  /*131d0*/  ISETP.GE.AND P6, PT, R11, RZ, PT ;  /* 0x000000ff0b00720c */ /* 0x000fe40003fc6270 */
[----:B------:R-:W-:Y:S02]  /*131e0*/  IABS R11, R14 ;  /* 0x0000000e000b7213 */ /* 0x000fe40000000000 */
[----:B------:R-:W-:Y:S01]  /*131f0*/  ISETP.GT.U32.AND P5, PT, R21, R5, PT ;  /* 0x000000051500720c */ /* 0x000fe20003fa4070 */
[----:B0-----:R-:W-:-:S04]  /*13200*/  IMAD.MOV.U32 R12, RZ, RZ, R4 ;  /* 0x000000ffff0c7224 */ /* 0x001fc800078e0004 */
[----:B------:R-:W-:-:S08]  /*13210*/  @!P3 IMAD.MOV R12, RZ, RZ, -R12 ;  /* 0x000000ffff0cb224 */ /* 0x000fd000078e0a0c */
[----:B------:R-:W-:Y:S01]  /*13220*/  @!P5 IMAD.IADD R5, R5, 0x1, -R21 ;  /* 0x000000010505d824 */ /* 0x000fe200078e0a15 */
[----:B------:R-:W-:-:S13]  /*13230*/  ISETP.GT.U32.AND P5, PT, R21, R8, PT ;  /* 0x000000081500720c */ /* 0x000fda0003fa4070 */
[----:B------:R-:W-:Y:S01]  /*13240*/  @!P5 IMAD.IADD R8, R8, 0x1, -R21 ;  /* 0x000000010808d824 */ /* 0x000fe200078e0a15 */
[----:B------:R-:W-:Y:S02]  /*13250*/  ISETP.GE.AND P5, PT, R14, RZ, PT ;  /* 0x000000ff0e00720c */ /* 0x000fe40003fa6270 */
[----:B---3--:R-:W-:Y:S02]  /*13260*/  ISETP.GE.AND P4, PT, R9, RZ, PT ;  /* 0x000000ff0900720c */ /* 0x008fe40003f86270 */
[----:B------:R-:W-:Y:S01]  /*13270*/  IABS R9, R13 ;  /* 0x0000000d00097213 */ /* 0x000fe20000000000 */
[----:B------:R-:W-:-:S04]  /*13280*/  IMAD.HI.U32 R10, R24, R7, RZ ;  /* 0x00000007180a7227 */ /* 0x000fc800078e00ff */
[----:B------:R-:W-:-:S06]  /*13290*/  IMAD.MOV R6, RZ, RZ, -R10 ;  /* 0x000000ffff067224 */ /* 0x000fcc00078e0a0a */
[----:B------:R-:W-:Y:S02]  /*132a0*/  @!P4 IMAD.MOV R2, RZ, RZ, -R2 ;  /* 0x000000ffff02c224 */ /* 0x000fe400078e0a02 */
[----:B------:R-:W-:Y:S02]  /*132b0*/  IMAD.MOV.U32 R10, RZ, RZ, R11 ;  /* 0x000000ffff0a7224 */ /* 0x000fe400078e000b */
[----:B------:R-:W3:Y:S01]  /*132c0*/  LDL.LU R11, [R1+0x378] ;  /* 0x00037800010b7983 */ /* 0x000ee20000300800 */
[----:B------:R-:W-:-:S03]  /*132d0*/  ISETP.GE.AND P4, PT, R13, RZ, PT ;  /* 0x000000ff0d00720c */ /* 0x000fc60003f86270 */
[----:B------:R0:W-:Y:S04]  /*132e0*/  STL [R1+0x680], R12 ;  /* 0x0006800c01007387 */ /* 0x0001e80000100800 */
[----:B0-----:R-:W4:Y:S04]  /*132f0*/  LDL.LU R12, [R1+0x37c] ;  /* 0x00037c00010c7983 */ /* 0x001f280000300800 */
[----:B------:R-:W-:Y:S04]  /*13300*/  STL [R1+0x678], R2 ;  /* 0x0006780201007387 */ /* 0x000fe80000100800 */
[----:B------:R-:W3:Y:S04]  /*13310*/  LDL R13, [R1+0x384] ;  /* 0x00038400010d7983 */ /* 0x000ee80000100800 */
[----:B------:R-:W4:Y:S01]  /*13320*/  LDL R14, [R1+0x388] ;  /* 0x00038800010e7983 */ /* 0x000f220000100800 */
[----:B------:R-:W-:Y:S01]  /*13330*/  ISETP.GT.U32.AND P2, PT, R21, R5, PT ;  /* 0x000000051500720c */ /* 0x000fe20003f44070 */
[----:B------:R-:W-:-:S02]  /*13340*/  @!P0 IMAD.MOV R8, RZ, RZ, -R8 ;  /* 0x000000ffff088224 */ /* 0x000fc400078e0a08 */
[----:B------:R-:W-:-:S03]  /*13350*/  IMAD.HI.U32 R4, R24, R10, RZ ;  /* 0x0000000a18047227 */ /* 0x000fc600078e00ff */
[----:B------:R3:W-:Y:S01]  /*13360*/  STL [R1+0x674], R8 ;  /* 0x0006740801007387 */ /* 0x0007e20000100800 */
[----:B------:R-:W-:-:S06]  /*13370*/  IMAD.MOV R4, RZ, RZ, -R4 ;  /* 0x000000ffff047224 */ /* 0x000fcc00078e0a04 */
[----:B------:R-:W-:Y:S02]  /*13380*/  @!P2 IMAD.IADD R5, R5, 0x1, -R21 ;  /* 0x000000010505a824 */ /* 0x000fe400078e0a15 */
[C---:B------:R-:W-:Y:S01]  /*13390*/  IMAD R4, R21.reuse, R4, R10 ;  /* 0x0000000415047224 */ /* 0x040fe200078e020a */
[----:B--2---:R-:W-:Y:S01]  /*133a0*/  IABS R10, R27 ;  /* 0x0000001b000a7213 */ /* 0x004fe20000000000 */
[----:B------:R0:W-:Y:S01]  /*133b0*/  STL [R1+0x2690], R27 ;  /* 0x0026901b01007387 */ /* 0x0001e20000100800 */
[----:B------:R-:W-:-:S05]  /*133c0*/  IMAD R7, R21, R6, R7 ;  /* 0x0000000615077224 */ /* 0x000fca00078e0207 */
[----:B------:R-:W-:Y:S02]  /*133d0*/  ISETP.GT.U32.AND P3, PT, R21, R7, PT ;  /* 0x000000071500720c */ /* 0x000fe40003f64070 */
[----:B---3--:R-:W-:Y:S01]  /*133e0*/  IABS R8, R13 ;  /* 0x0000000d00087213 */ /* 0x008fe20000000000 */
[----:B------:R-:W-:-:S04]  /*133f0*/  IMAD.MOV.U32 R13, RZ, RZ, R5 ;  /* 0x000000ffff0d7224 */ /* 0x000fc800078e0005 */
[----:B------:R-:W-:-:S05]  /*13400*/  @!P6 IMAD.MOV R13, RZ, RZ, -R13 ;  /* 0x000000ffff0de224 */ /* 0x000fca00078e0a0d */
[----:B------:R1:W-:Y:S01]  /*13410*/  STL [R1+0x670], R13 ;  /* 0x0006700d01007387 */ /* 0x0003e20000100800 */
[----:B----4-:R-:W-:-:S03]  /*13420*/  IABS R5, R14 ;  /* 0x0000000e00057213 */ /* 0x010fc60000000000 */
[----:B0-----:R-:W2:Y:S04]  /*13430*/  LDL R27, [R1+0x390] ;  /* 0x00039000011b7983 */ /* 0x001ea80000100800 */
[----:B------:R-:W3:Y:S01]  /*13440*/  LDL R14, [R1+0x394] ;  /* 0x00039400010e7983 */ /* 0x000ee20000100800 */
[----:B-1----:R-:W-:-:S04]  /*13450*/  IMAD.HI.U32 R13, R24, R10, RZ ;  /* 0x0000000a180d7227 */ /* 0x002fc800078e00ff */
[----:B------:R-:W-:-:S04]  /*13460*/  IMAD.MOV R13, RZ, RZ, -R13 ;  /* 0x000000ffff0d7224 */ /* 0x000fc800078e0a0d */
[----:B------:R-:W-:Y:S02]  /*13470*/  IMAD R10, R21, R13, R10 ;  /* 0x0000000d150a7224 */ /* 0x000fe400078e020a */
[----:B------:R-:W4:Y:S01]  /*13480*/  LDL R13, [R1+0x38c] ;  /* 0x00038c00010d7983 */ /* 0x000f220000100800 */
[----:B------:R-:W-:Y:S02]  /*13490*/  @!P3 IMAD.IADD R7, R7, 0x1, -R21 ;  /* 0x000000010707b824 */ /* 0x000fe400078e0a15 */
[----:B------:R-:W-:-:S03]  /*134a0*/  IMAD.HI.U32 R6, R24, R9, RZ ;  /* 0x0000000918067227 */ /* 0x000fc600078e00ff */
[----:B------:R-:W-:Y:S01]  /*134b0*/  ISETP.GT.U32.AND P0, PT, R21, R7, PT ;  /* 0x000000071500720c */ /* 0x000fe20003f04070 */
[----:B------:R-:W-:-:S04]  /*134c0*/  IMAD.MOV R6, RZ, RZ, -R6 ;  /* 0x000000ffff067224 */ /* 0x000fc800078e0a06 */
[----:B------:R-:W-:Y:S01]  /*134d0*/  IMAD R6, R21, R6, R9 ;  /* 0x0000000615067224 */ /* 0x000fe200078e0209 */
[----:B------:R-:W-:-:S04]  /*134e0*/  ISETP.GE.AND P3, PT, R12, RZ, PT ;  /* 0x000000ff0c00720c */ /* 0x000fc80003f66270 */
[----:B------:R-:W-:-:S03]  /*134f0*/  ISETP.GT.U32.AND P6, PT, R21, R6, PT ;  /* 0x000000061500720c */ /* 0x000fc60003fc4070 */
[----:B------:R-:W-:Y:S01]  /*13500*/  @!P0 IMAD.IADD R7, R7, 0x1, -R21 ;  /* 0x0000000107078824 */ /* 0x000fe200078e0a15 */
[----:B------:R-:W-:Y:S02]  /*13510*/  ISETP.GT.U32.AND P0, PT, R21, R4, PT ;  /* 0x000000041500720c */ /* 0x000fe40003f04070 */
[----:B------:R-:W-:Y:S02]  /*13520*/  IABS R2, R11 ;  /* 0x0000000b00027213 */ /* 0x000fe40000000000 */
[----:B------:R-:W-:Y:S02]  /*13530*/  IABS R12, R12 ;  /* 0x0000000c000c7213 */ /* 0x000fe40000000000 */
[----:B------:R-:W-:Y:S01]  /*13540*/  ISETP.GE.AND P2, PT, R11, RZ, PT ;  /* 0x000000ff0b00720c */ /* 0x000fe20003f46270 */
[----:B------:R-:W-:-:S04]  /*13550*/  IMAD.HI.U32 R11, R24, R2, RZ ;  /* 0x00000002180b7227 */ /* 0x000fc800078e00ff */
[----:B------:R-:W-:-:S04]  /*13560*/  IMAD.HI.U32 R9, R24, R12, RZ ;  /* 0x0000000c18097227 */ /* 0x000fc800078e00ff */
[----:B------:R-:W-:Y:S02]  /*13570*/  @!P6 IMAD.IADD R6, R6, 0x1, -R21 ;  /* 0x000000010606e824 */ /* 0x000fe400078e0a15 */
[----:B------:R-:W-:Y:S02]  /*13580*/  IMAD.MOV R11, RZ, RZ, -R11 ;  /* 0x000000ffff0b7224 */ /* 0x000fe400078e0a0b */
[----:B------:R-:W-:Y:S02]  /*13590*/  IMAD.MOV R9, RZ, RZ, -R9 ;  /* 0x000000ffff097224 */ /* 0x000fe400078e0a09 */
[----:B------:R-:W-:Y:S01]  /*135a0*/  @!P0 IMAD.IADD R4, R4, 0x1, -R21 ;  /* 0x0000000104048824 */ /* 0x000fe200078e0a15 */
[C---:B------:R-:W-:Y:S01]  /*135b0*/  ISETP.GT.U32.AND P0, PT, R21.reuse, R6, PT ;  /* 0x000000061500720c */ /* 0x040fe20003f04070 */
[C---:B------:R-:W-:Y:S02]  /*135c0*/  IMAD R2, R21.reuse, R11, R2 ;  /* 0x0000000b15027224 */ /* 0x040fe400078e0202 */
[----:B------:R-:W-:-:S02]  /*135d0*/  IMAD R12, R21, R9, R12 ;  /* 0x00000009150c7224 */ /* 0x000fc400078e020c */
[----:B------:R-:W-:-:S04]  /*135e0*/  IMAD.HI.U32 R11, R24, R8, RZ ;  /* 0x00000008180b7227 */ /* 0x000fc800078e00ff */
[----:B------:R-:W-:-:S04]  /*135f0*/  IMAD.HI.U32 R9, R24, R5, RZ ;  /* 0x0000000518097227 */ /* 0x000fc800078e00ff */
[----:B------:R-:W-:Y:S02]  /*13600*/  IMAD.MOV R11, RZ, RZ, -R11 ;  /* 0x000000ffff0b7224 */ /* 0x000fe400078e0a0b */
[----:B------:R-:W-:Y:S02]  /*13610*/  IMAD.MOV R9, RZ, RZ, -R9 ;  /* 0x000000ffff097224 */ /* 0x000fe400078e0a09 */
[C---:B------:R-:W-:Y:S02]  /*13620*/  IMAD R8, R21.reuse, R11, R8 ;  /* 0x0000000b15087224 */ /* 0x040fe400078e0208 */
[----:B------:R-:W-:Y:S02]  /*13630*/  IMAD R5, R21, R9, R5 ;  /* 0x0000000915057224 */ /* 0x000fe400078e0205 */
[----:B------:R-:W-:Y:S02]  /*13640*/  @!P1 IMAD.MOV R7, RZ, RZ, -R7 ;  /* 0x000000ffff079224 */ /* 0x000fe400078e0a07 */
[----:B------:R-:W-:-:S03]  /*13650*/  @!P0 IMAD.IADD R6, R6, 0x1, -R21 ;  /* 0x0000000106068824 */ /* 0x000fc600078e0a15 */
[----:B------:R0:W-:Y:S01]  /*13660*/  STL [R1+0x66c], R7 ;  /* 0x00066c0701007387 */ /* 0x0001e20000100800 */
[----:B--2---:R-:W-:Y:S01]  /*13670*/  IABS R9, R27 ;  /* 0x0000001b00097213 */ /* 0x004fe20000000000 */
[----:B------:R-:W-:-:S04]  /*13680*/  IMAD.MOV.U32 R27, RZ, RZ, R6 ;  /* 0x000000ffff1b7224 */ /* 0x000fc800078e0006 */
[----:B0-----:R-:W-:Y:S01]  /*13690*/  IMAD.MOV.U32 R7, RZ, RZ, R9 ;  /* 0x000000ffff077224 */ /* 0x001fe200078e0009 */
[----:B----4-:R-:W-:Y:S02]  /*136a0*/  IABS R11, R13 ;  /* 0x0000000d000b7213 */ /* 0x010fe40000000000 */
[----:B---3--:R-:W-:-:S03]  /*136b0*/  IABS R13, R14 ;  /* 0x0000000e000d7213 */ /* 0x008fc60000000000 */
[----:B------:R-:W-:-:S04]  /*136c0*/  IMAD.HI.U32 R14, R24, R11, RZ ;  /* 0x0000000b180e7227 */ /* 0x000fc800078e00ff */
[----:B------:R-:W-:Y:S02]  /*136d0*/  IMAD.MOV.U32 R9, RZ, RZ, R13 ;  /* 0x000000ffff097224 */ /* 0x000fe400078e000d */
[----:B------:R-:W-:-:S04]  /*136e0*/  IMAD.HI.U32 R13, R24, R7, RZ ;  /* 0x00000007180d7227 */ /* 0x000fc800078e00ff */
[----:B------:R-:W-:-:S04]  /*136f0*/  IMAD.HI.U32 R6, R24, R9, RZ ;  /* 0x0000000918067227 */ /* 0x000fc800078e00ff */
[----:B------:R-:W-:Y:S02]  /*13700*/  @!P4 IMAD.MOV R27, RZ, RZ, -R27 ;  /* 0x000000ffff1bc224 */ /* 0x000fe400078e0a1b */
[----:B------:R-:W-:Y:S02]  /*13710*/  IMAD.MOV R14, RZ, RZ, -R14 ;  /* 0x000000ffff0e7224 */ /* 0x000fe400078e0a0e */
[----:B------:R-:W-:Y:S02]  /*13720*/  IMAD.MOV R13, RZ, RZ, -R13 ;  /* 0x000000ffff0d7224 */ /* 0x000fe400078e0a0d */
[----:B------:R-:W-:Y:S01]  /*13730*/  IMAD.MOV R6, RZ, RZ, -R6 ;  /* 0x000000ffff067224 */ /* 0x000fe200078e0a06 */
[----:B------:R0:W-:Y:S01]  /*13740*/  STL [R1+0x664], R27 ;  /* 0x0006641b01007387 */ /* 0x0001e20000100800 */
[C---:B------:R-:W-:Y:S02]  /*13750*/  IMAD R11, R21.reuse, R14, R11 ;  /* 0x0000000e150b7224 */ /* 0x040fe400078e020b */
[----:B------:R-:W-:-:S02]  /*13760*/  IMAD R7, R21, R13, R7 ;  /* 0x0000000d15077224 */ /* 0x000fc400078e0207 */
[C---:B------:R-:W-:Y:S01]  /*13770*/  IMAD R9, R21.reuse, R6, R9 ;  /* 0x0000000615097224 */ /* 0x040fe200078e0209 */
[----:B0-----:R-:W2:Y:S04]  /*13780*/  LDL.LU R27, [R1+0x2690] ;  /* 0x00269000011b7983 */ /* 0x001ea80000300800 */
[----:B------:R-:W3:Y:S04]  /*13790*/  LDL R14, [R1+0x39c] ;  /* 0x00039c00010e7983 */ /* 0x000ee80000100800 */
[----:B------:R-:W4:Y:S04]  /*137a0*/  LDL.LU R13, [R1+0x384] ;  /* 0x00038400010d7983 */ /* 0x000f280000300800 */
        /* <DEDUP_REMOVED lines=10> */
[----:B------:R0:W-:Y:S04]  /*13850*/  STL [R1+0x658], R4 ;  /* 0x0006580401007387 */ /* 0x0001e80000100800 */
[----:B0-----:R-:W4:Y:S01]  /*13860*/  LDL.LU R4, [R1+0x388] ;  /* 0x0003880001047983 */ /* 0x001f220000300800 */
[----:B--2---:R-:W-:Y:S01]  /*13870*/  ISETP.GE.AND P0, PT, R27, RZ, PT ;  /* 0x000000ff1b00720c */ /* 0x004fe20003f06270 */
[----:B------:R-:W-:Y:S01]  /*13880*/  IMAD.MOV.U32 R27, RZ, RZ, R2 ;  /* 0x000000ffff1b7224 */ /* 0x000fe200078e0002 */
[----:B---3--:R-:W-:Y:S02]  /*13890*/  IABS R2, R6 ;  /* 0x0000000600027213 */ /* 0x008fe40000000000 */
[----:B------:R-:W-:-:S02]  /*138a0*/  IABS R6, R14 ;  /* 0x0000000e00067213 */ /* 0x000fc40000000000 */
[----:B------:R-:W2:Y:S01]  /*138b0*/  LDL.LU R14, [R1+0x38c] ;  /* 0x00038c00010e7983 */ /* 0x000ea20000300800 */
[----:B------:R-:W-:Y:S01]  /*138c0*/  @!P2 IMAD.MOV R27, RZ, RZ, -R27 ;  /* 0x000000ffff1ba224 */ /* 0x000fe200078e0a1b */
[----:B------:R-:W-:-:S04]  /*138d0*/  ISETP.GT.U32.AND P2, PT, R21, R11, PT ;  /* 0x0000000b1500720c */ /* 0x000fc80003f44070 */
[----:B------:R0:W-:Y:S09]  /*138e0*/  STL [R1+0x654], R27 ;  /* 0x0006541b01007387 */ /* 0x0001f20000100800 */
[----:B------:R-:W-:Y:S01]  /*138f0*/  @!P2 IMAD.IADD R11, R11, 0x1, -R21 ;  /* 0x000000010b0ba824 */ /* 0x000fe200078e0a15 */
[----:B0-----:R-:W3:Y:S01]  /*13900*/  LDL.LU R27, [R1+0x3a0] ;  /* 0x0003a000011b7983 */ /* 0x001ee20000300800 */
[----:B--2---:R-:W-:-:S03]  /*13910*/  ISETP.GE.AND P2, PT, R14, RZ, PT ;  /* 0x000000ff0e00720c */ /* 0x004fc60003f46270 */
[----:B------:R-:W2:Y:S01]  /*13920*/  LDL.LU R14, [R1+0x3a8] ;  /* 0x0003a800010e7983 */ /* 0x000ea20000300800 */
[C---:B------:R-:W-:Y:S02]  /*13930*/  ISETP.GT.U32.AND P4, PT, R21.reuse, R10, PT ;  /* 0x0000000a1500720c */ /* 0x040fe40003f84070 */
[----:B------:R-:W-:-:S11]  /*13940*/  ISETP.GT.U32.AND P1, PT, R21, R8, PT ;  /* 0x000000081500720c */ /* 0x000fd60003f24070 */
[--C-:B------:R-:W-:Y:S02]  /*13950*/  @!P4 IMAD.IADD R10, R10, 0x1, -R21.reuse ;  /* 0x000000010a0ac824 */ /* 0x100fe400078e0a15 */
[----:B------:R-:W-:-:S03]  /*13960*/  @!P1 IMAD.IADD R8, R8, 0x1, -R21 ;  /* 0x0000000108089824 */ /* 0x000fc600078e0a15 */
[C---:B------:R-:W-:Y:S02]  /*13970*/  ISETP.GT.U32.AND P1, PT, R21.reuse, R10, PT ;  /* 0x0000000a1500720c */ /* 0x040fe40003f24070 */
[----:B------:R-:W-:-:S11]  /*13980*/  ISETP.GT.U32.AND P4, PT, R21, R12, PT ;  /* 0x0000000c1500720c */ /* 0x000fd60003f84070 */
[----:B------:R-:W-:Y:S01]  /*13990*/  @!P1 IMAD.IADD R10, R10, 0x1, -R21 ;  /* 0x000000010a0a9824 */ /* 0x000fe200078e0a15 */
[----:B----4-:R-:W-:Y:S01]  /*139a0*/  ISETP.GE.AND P1, PT, R13, RZ, PT ;  /* 0x000000ff0d00720c */ /* 0x010fe20003f26270 */
[----:B------:R-:W-:-:S04]  /*139b0*/  IMAD.HI.U32 R13, R24, R2, RZ ;  /* 0x00000002180d7227 */ /* 0x000fc800078e00ff */
[----:B------:R-:W-:Y:S02]  /*139c0*/  @!P4 IMAD.IADD R12, R12, 0x1, -R21 ;  /* 0x000000010c0cc824 */ /* 0x000fe400078e0a15 */
[----:B------:R-:W-:Y:S02]  /*139d0*/  IMAD.MOV R13, RZ, RZ, -R13 ;  /* 0x000000ffff0d7224 */ /* 0x000fe400078e0a0d */
[----:B------:R-:W-:Y:S02]  /*139e0*/  @!P3 IMAD.MOV R12, RZ, RZ, -R12 ;  /* 0x000000ffff0cb224 */ /* 0x000fe400078e0a0c */
[C---:B------:R-:W-:Y:S01]  /*139f0*/  IMAD R2, R21.reuse, R13, R2 ;  /* 0x0000000d15027224 */ /* 0x040fe200078e0202 */
[----:B--2---:R0:W-:Y:S04]  /*13a00*/  STL [R1+0x2688], R14 ;  /* 0x0026880e01007387 */ /* 0x0041e80000100800 */
[----:B0-----:R-:W2:Y:S04]  /*13a10*/  LDL.LU R14, [R1+0x390] ;  /* 0x00039000010e7983 */ /* 0x001ea80000300800 */
[----:B------:R-:W-:Y:S04]  /*13a20*/  STL [R1+0x268c], R6 ;  /* 0x00268c0601007387 */ /* 0x000fe80000100800 */
[----:B------:R-:W4:Y:S04]  /*13a30*/  LDL.LU R13, [R1+0x3a4] ;  /* 0x0003a400010d7983 */ /* 0x000f280000300800 */
[----:B------:R0:W-:Y:S04]  /*13a40*/  STL [R1+0x650], R12 ;  /* 0x0006500c01007387 */ /* 0x0001e80000100800 */
[----:B0-----:R-:W4:Y:S01]  /*13a50*/  LDL.LU R12, [R1+0x39c] ;  /* 0x00039c00010c7983 */ /* 0x001f220000300800 */
[----:B------:R-:W-:-:S13]  /*13a60*/  ISETP.GT.U32.AND P6, PT, R21, R5, PT ;  /* 0x000000051500720c */ /* 0x000fda0003fc4070 */
[----:B------:R-:W-:-:S05]  /*13a70*/  @!P6 IMAD.IADD R5, R5, 0x1, -R21 ;  /* 0x000000010505e824 */ /* 0x000fca00078e0a15 */
[C---:B------:R-:W-:Y:S02]  /*13a80*/  ISETP.GT.U32.AND P5, PT, R21.reuse, R5, PT ;  /* 0x000000051500720c */ /* 0x040fe40003fa4070 */
[C---:B------:R-:W-:Y:S02]  /*13a90*/  ISETP.GT.U32.AND P6, PT, R21.reuse, R8, PT ;  /* 0x000000081500720c */ /* 0x040fe40003fc4070 */
[----:B------:R-:W-:-:S09]  /*13aa0*/  ISETP.GT.U32.AND P4, PT, R21, R7, PT ;  /* 0x000000071500720c */ /* 0x000fd20003f84070 */
[----:B------:R-:W-:Y:S01]  /*13ab0*/  @!P5 IMAD.IADD R5, R5, 0x1, -R21 ;  /* 0x000000010505d824 */ /* 0x000fe200078e0a15 */
[----:B------:R-:W-:Y:S01]  /*13ac0*/  ISETP.GE.AND P5, PT, R4, RZ, PT ;  /* 0x000000ff0400720c */ /* 0x000fe20003fa6270 */
[----:B------:R-:W-:-:S04]  /*13ad0*/  IMAD.HI.U32 R4, R24, R6, RZ ;  /* 0x0000000618047227 */ /* 0x000fc800078e00ff */
[----:B------:R-:W-:Y:S02]  /*13ae0*/  IMAD.MOV.U32 R6, RZ, RZ, R10 ;  /* 0x000000ffff067224 */ /* 0x000fe400078e000a */
[--C-:B------:R-:W-:Y:S02]  /*13af0*/  @!P6 IMAD.IADD R8, R8, 0x1, -R21.reuse ;  /* 0x000000010808e824 */ /* 0x100fe400078e0a15 */
[----:B------:R-:W-:Y:S02]  /*13b00*/  @!P0 IMAD.MOV R6, RZ, RZ, -R6 ;  /* 0x000000ffff068224 */ /* 0x000fe400078e0a06 */
[----:B------:R-:W-:-:S03]  /*13b10*/  @!P4 IMAD.IADD R7, R7, 0x1, -R21 ;  /* 0x000000010707c824 */ /* 0x000fc600078e0a15 */
[----:B------:R0:W-:Y:S02]  /*13b20*/  STL [R1+0x644], R6 ;  /* 0x0006440601007387 */ /* 0x0001e40000100800 */
[----:B0-----:R-:W-:Y:S02]  /*13b30*/  IMAD.MOV.U32 R6, RZ, RZ, R8 ;  /* 0x000000ffff067224 */ /* 0x001fe400078e0008 */
[----:B------:R-:W4:Y:S02]  /*13b40*/  LDL.LU R8, [R1+0x398] ;  /* 0x0003980001087983 */ /* 0x000f240000300800 */
[----:B------:R-:W-:Y:S01]  /*13b50*/  @!P1 IMAD.MOV R6, RZ, RZ, -R6 ;  /* 0x000000ffff069224 */ /* 0x000fe200078e0a06 */
[C---:B------:R-:W-:Y:S02]  /*13b60*/  ISETP.GT.U32.AND P6, PT, R21.reuse, R9, PT ;  /* 0x000000091500720c */ /* 0x040fe40003fc4070 */
[----:B------:R-:W-:-:S11]  /*13b70*/  ISETP.GT.U32.AND P1, PT, R21, R2, PT ;  /* 0x000000021500720c */ /* 0x000fd60003f24070 */
[----:B------:R-:W-:Y:S01]  /*13b80*/  @!P6 IMAD.IADD R9, R9, 0x1, -R21 ;  /* 0x000000010909e824 */ /* 0x000fe200078e0a15 */
[----:B------:R-:W-:-:S04]  /*13b90*/  ISETP.GT.U32.AND P6, PT, R21, R11, PT ;  /* 0x0000000b1500720c */ /* 0x000fc80003fc4070 */
[----:B------:R-:W-:-:S09]  /*13ba0*/  ISETP.GT.U32.AND P3, PT, R21, R9, PT ;  /* 0x000000091500720c */ /* 0x000fd20003f64070 */
[----:B------:R-:W-:-:S04]  /*13bb0*/  @!P6 IMAD.IADD R11, R11, 0x1, -R21 ;  /* 0x000000010b0be824 */ /* 0x000fc800078e0a15 */
[----:B------:R-:W-:Y:S02]  /*13bc0*/  @!P2 IMAD.MOV R11, RZ, RZ, -R11 ;  /* 0x000000ffff0ba224 */ /* 0x000fe400078e0a0b */
[--C-:B------:R-:W-:Y:S01]  /*13bd0*/  @!P3 IMAD.IADD R9, R9, 0x1, -R21.reuse ;  /* 0x000000010909b824 */ /* 0x100fe200078e0a15 */
[----:B---3--:R-:W-:Y:S01]  /*13be0*/  IABS R10, R27 ;  /* 0x0000001b000a7213 */ /* 0x008fe20000000000 */
[----:B------:R-:W-:Y:S01]  /*13bf0*/  @!P1 IMAD.IADD R2, R2, 0x1, -R21 ;  /* 0x0000000102029824 */ /* 0x000fe200078e0a15 */
[----:B------:R-:W-:Y:S02]  /*13c00*/  ISETP.GE.AND P1, PT, R27, RZ, PT ;  /* 0x000000ff1b00720c */ /* 0x000fe40003f26270 */
[----:B--2---:R-:W-:Y:S01]  /*13c10*/  ISETP.GE.AND P4, PT, R14, RZ, PT ;  /* 0x000000ff0e00720c */ /* 0x004fe20003f86270 */
[----:B------:R-:W-:Y:S02]  /*13c20*/  IMAD.MOV.U32 R14, RZ, RZ, R5 ;  /* 0x000000ffff0e7224 */ /* 0x000fe400078e0005 */
[----:B------:R-:W2:Y:S04]  /*13c30*/  LDL.LU R5, [R1+0x394] ;  /* 0x0003940001057983 */ /* 0x000ea80000300800 */
[----:B------:R0:W-:Y:S04]  /*13c40*/  STL [R1+0x638], R6 ;  /* 0x0006380601007387 */ /* 0x0001e80000100800 */
[----:B0-----:R-:W3:Y:S01]  /*13c50*/  LDL.LU R6, [R1+0x268c] ;  /* 0x00268c0001067983 */ /* 0x001ee20000300800 */
[----:B------:R-:W-:-:S05]  /*13c60*/  @!P5 IMAD.MOV R14, RZ, RZ, -R14 ;  /* 0x000000ffff0ed224 */ /* 0x000fca00078e0a0e */
[----:B------:R0:W-:Y:S01]  /*13c70*/  STL [R1+0x634], R14 ;  /* 0x0006340e01007387 */ /* 0x0001e20000100800 */
[----:B----4-:R-:W-:-:S03]  /*13c80*/  ISETP.GE.AND P3, PT, R12, RZ, PT ;  /* 0x000000ff0c00720c */ /* 0x010fc60003f66270 */
[----:B0-----:R-:W4:Y:S04]  /*13c90*/  LDL.LU R14, [R1+0x2688] ;  /* 0x00268800010e7983 */ /* 0x001f280000300800 */
[----:B------:R0:W-:Y:S04]  /*13ca0*/  STL [R1+0x62c], R11 ;  /* 0x00062c0b01007387 */ /* 0x0001e80000100800 */
[----:B------:R-:W4:Y:S04]  /*13cb0*/  LDL.LU R12, [R1+0x3ac] ;  /* 0x0003ac00010c7983 */ /* 0x000f280000300800 */
[----:B------:R-:W4:Y:S01]  /*13cc0*/  LDL.LU R27, [R1+0x3b0] ;  /* 0x0003b000011b7983 */ /* 0x000f220000300800 */
[----:B------:R-:W-:Y:S01]  /*13cd0*/  ISETP.GT.U32.AND P0, PT, R21, R7, PT ;  /* 0x000000071500720c */ /* 0x000fe20003f04070 */
[----:B------:R-:W-:-:S12]  /*13ce0*/  IMAD.MOV R4, RZ, RZ, -R4 ;  /* 0x000000ffff047224 */ /* 0x000fd800078e0a04 */
[----:B------:R-:W-:-:S04]  /*13cf0*/  @!P0 IMAD.IADD R7, R7, 0x1, -R21 ;  /* 0x0000000107078824 */ /* 0x000fc800078e0a15 */
[----:B0-----:R-:W-:-:S04]  /*13d00*/  IMAD.MOV.U32 R11, RZ, RZ, R7 ;  /* 0x000000ffff0b7224 */ /* 0x001fc800078e0007 */
[----:B------:R-:W-:-:S05]  /*13d10*/  @!P4 IMAD.MOV R11, RZ, RZ, -R11 ;  /* 0x000000ffff0bc224 */ /* 0x000fca00078e0a0b */
[----:B------:R0:W-:Y:S01]  /*13d20*/  STL [R1+0x624], R11 ;  /* 0x0006240b01007387 */ /* 0x0001e20000100800 */
[----:B------:R-:W-:-:S03]  /*13d30*/  ISETP.GT.U32.AND P2, PT, R21, R2, PT ;  /* 0x000000021500720c */ /* 0x000fc60003f44070 */
[----:B0-----:R-:W4:Y:S01]  /*13d40*/  LDL R11, [R1+0x3b4] ;  /* 0x0003b400010b7983 */ /* 0x001f220000100800 */
[----:B------:R-:W-:Y:S01]  /*13d50*/  ISETP.GE.AND P0, PT, R8, RZ, PT ;  /* 0x000000ff0800720c */ /* 0x000fe20003f06270 */
[----:B------:R-:W-:-:S04]  /*13d60*/  IMAD.HI.U32 R8, R24, R10, RZ ;  /* 0x0000000a18087227 */ /* 0x000fc800078e00ff */
[----:B------:R-:W-:-:S04]  /*13d70*/  IMAD.MOV R8, RZ, RZ, -R8 ;  /* 0x000000ffff087224 */ /* 0x000fc800078e0a08 */
[----:B------:R-:W-:Y:S02]  /*13d80*/  IMAD R10, R21, R8, R10 ;  /* 0x00000008150a7224 */ /* 0x000fe400078e020a */
[----:B------:R-:W-:-:S03]  /*13d90*/  @!P2 IMAD.IADD R2, R2, 0x1, -R21 ;  /* 0x000000010202a824 */ /* 0x000fc600078e0a15 */
[----:B------:R-:W-:-:S13]  /*13da0*/  ISETP.GT.U32.AND P4, PT, R21, R10, PT ;  /* 0x0000000a1500720c */ /* 0x000fda0003f84070 */
[----:B------:R-:W-:Y:S01]  /*13db0*/  @!P4 IMAD.IADD R10, R10, 0x1, -R21 ;  /* 0x000000010a0ac824 */ /* 0x000fe200078e0a15 */
[----:B--2---:R-:W-:Y:S02]  /*13dc0*/  ISETP.GE.AND P5, PT, R5, RZ, PT ;  /* 0x000000ff0500720c */ /* 0x004fe40003fa6270 */
[----:B------:R-:W-:-:S11]  /*13dd0*/  IABS R5, R13 ;  /* 0x0000000d00057213 */ /* 0x000fd60000000000 */
[----:B------:R-:W-:Y:S02]  /*13de0*/  @!P5 IMAD.MOV R9, RZ, RZ, -R9 ;  /* 0x000000ffff09d224 */ /* 0x000fe400078e0a09 */
[----:B---3--:R-:W-:Y:S01]  /*13df0*/  IMAD R6, R21, R4, R6 ;  /* 0x0000000415067224 */ /* 0x008fe200078e0206 */
[----:B------:R-:W-:Y:S02]  /*13e00*/  ISETP.GE.AND P5, PT, R13, RZ, PT ;  /* 0x000000ff0d00720c */ /* 0x000fe40003fa6270 */
[----:B------:R0:W-:Y:S02]  /*13e10*/  STL [R1+0x620], R9 ;  /* 0x0006200901007387 */ /* 0x0001e40000100800 */
[----:B------:R-:W-:Y:S02]  /*13e20*/  ISETP.GT.U32.AND P6, PT, R21, R6, PT ;  /* 0x000000061500720c */ /* 0x000fe40003fc4070 */
[----:B------:R-:W2:Y:S11]  /*13e30*/  LDL R13, [R1+0x3b8] ;  /* 0x0003b800010d7983 */ /* 0x000eb60000100800 */
[----:B------:R-:W-:Y:S01]  /*13e40*/  @!P6 IMAD.IADD R6, R6, 0x1, -R21 ;  /* 0x000000010606e824 */ /* 0x000fe200078e0a15 */
[----:B----4-:R-:W-:-:S04]  /*13e50*/  IABS R4, R14 ;  /* 0x0000000e00047213 */ /* 0x010fc80000000000 */
[----:B------:R-:W-:Y:S02]  /*13e60*/  ISETP.GT.U32.AND P6, PT, R21, R6, PT ;  /* 0x000000061500720c */ /* 0x000fe40003fc4070 */
[----:B------:R-:W-:Y:S02]  /*13e70*/  ISETP.GE.AND P2, PT, R14, RZ, PT ;  /* 0x000000ff0e00720c */ /* 0x000fe40003f46270 */
[----:B------:R-:W3:Y:S01]  /*13e80*/  LDL R14, [R1+0x3bc] ;  /* 0x0003bc00010e7983 */ /* 0x000ee20000100800 */
[----:B0-----:R-:W-:Y:S01]  /*13e90*/  IMAD.MOV.U32 R9, RZ, RZ, R2 ;  /* 0x000000ffff097224 */ /* 0x001fe200078e0002 */
[----:B------:R-:W-:Y:S02]  /*13ea0*/  IABS R2, R12 ;  /* 0x0000000c00027213 */ /* 0x000fe40000000000 */
[----:B------:R-:W-:-:S05]  /*13eb0*/  ISETP.GE.AND P4, PT, R27, RZ, PT ;  /* 0x000000ff1b00720c */ /* 0x000fca0003f86270 */
[----:B------:R-:W-:Y:S01]  /*13ec0*/  @!P6 IMAD.IADD R6, R6, 0x1, -R21 ;  /* 0x000000010606e824 */ /* 0x000fe200078e0a15 */
[----:B------:R-:W-:Y:S02]  /*13ed0*/  ISETP.GE.AND P6, PT, R12, RZ, PT ;  /* 0x000000ff0c00720c */ /* 0x000fe40003fc6270 */
[----:B------:R-:W-:Y:S02]  /*13ee0*/  IABS R12, R27 ;  /* 0x0000001b000c7213 */ /* 0x000fe40000000000 */
[----:B------:R-:W4:Y:S01]  /*13ef0*/  LDL.LU R27, [R1+0x3c0] ;  /* 0x0003c000011b7983 */ /* 0x000f220000300800 */
[----:B------:R-:W-:-:S04]  /*13f00*/  IMAD.HI.U32 R8, R24, R5, RZ ;  /* 0x0000000518087227 */ /* 0x000fc800078e00ff */
[----:B------:R-:W-:Y:S02]  /*13f10*/  IMAD.MOV R8, RZ, RZ, -R8 ;  /* 0x000000ffff087224 */ /* 0x000fe400078e0a08 */
[----:B------:R-:W-:Y:S02]  /*13f20*/  @!P0 IMAD.MOV R9, RZ, RZ, -R9 ;  /* 0x000000ffff098224 */ /* 0x000fe400078e0a09 */
[----:B------:R-:W-:-:S03]  /*13f30*/  IMAD R5, R21, R8, R5 ;  /* 0x0000000815057224 */ /* 0x000fc600078e0205 */
[----:B------:R0:W-:Y:S01]  /*13f40*/  STL [R1+0x61c], R9 ;  /* 0x00061c0901007387 */ /* 0x0001e20000100800 */
[----:B------:R-:W-:Y:S02]  /*13f50*/  ISETP.GT.U32.AND P0, PT, R21, R10, PT ;  /* 0x0000000a1500720c */ /* 0x000fe40003f04070 */
[----:B0-----:R-:W-:Y:S01]  /*13f60*/  IABS R9, R11 ;  /* 0x0000000b00097213 */ /* 0x001fe20000000000 */
[----:B------:R-:W-:-:S04]  /*13f70*/  IMAD.HI.U32 R11, R24, R2, RZ ;  /* 0x00000002180b7227 */ /* 0x000fc800078e00ff */
[----:B------:R-:W-:-:S06]  /*13f80*/  IMAD.MOV R11, RZ, RZ, -R11 ;  /* 0x000000ffff0b7224 */ /* 0x000fcc00078e0a0b */
[----:B------:R-:W-:Y:S02]  /*13f90*/  @!P0 IMAD.IADD R10, R10, 0x1, -R21 ;  /* 0x000000010a0a8824 */ /* 0x000fe400078e0a15 */
[----:B------:R-:W-:Y:S01]  /*13fa0*/  IMAD R2, R21, R11, R2 ;  /* 0x0000000b15027224 */ /* 0x000fe200078e0202 */
[----:B--2---:R-:W-:Y:S01]  /*13fb0*/  IABS R8, R13 ;  /* 0x0000000d00087213 */ /* 0x004fe20000000000 */
[----:B------:R-:W-:-:S04]  /*13fc0*/  IMAD.MOV.U32 R13, RZ, RZ, R6 ;  /* 0x000000ffff0d7224 */ /* 0x000fc800078e0006 */
[----:B------:R-:W-:-:S05]  /*13fd0*/  @!P3 IMAD.MOV R13, RZ, RZ, -R13 ;  /* 0x000000ffff0db224 */ /* 0x000fca00078e0a0d */
[----:B------:R0:W-:Y:S02]  /*13fe0*/  STL [R1+0x618], R13 ;  /* 0x0006180d01007387 */ /* 0x0001e40000100800 */
[----:B0-----:R-:W-:-:S04]  /*13ff0*/  IMAD.HI.U32 R13, R24, R9, RZ ;  /* 0x00000009180d7227 */ /* 0x001fc800078e00ff */
[----:B------:R-:W-:Y:S01]  /*14000*/  IMAD.MOV R13, RZ, RZ, -R13 ;  /* 0x000000ffff0d7224 */ /* 0x000fe200078e0a0d */
[----:B---3--:R-:W-:Y:S02]  /*14010*/  IABS R6, R14 ;  /* 0x0000000e00067213 */ /* 0x008fe40000000000 */
[----:B------:R-:W2:Y:S01]  /*14020*/  LDL R14, [R1+0x3c8] ;  /* 0x0003c800010e7983 */ /* 0x000ea20000100800 */
[----:B------:R-:W-:-:S03]  /*14030*/  IMAD R9, R21, R13, R9 ;  /* 0x0000000d15097224 */ /* 0x000fc600078e0209 */
[----:B------:R-:W3:Y:S01]  /*14040*/  LDL R13, [R1+0x3c4] ;  /* 0x0003c400010d7983 */ /* 0x000ee20000100800 */
[----:B------:R-:W-:-:S03]  /*14050*/  IMAD.HI.U32 R11, R24, R8, RZ ;  /* 0x00000008180b7227 */ /* 0x000fc600078e00ff */
[----:B------:R0:W-:Y:S01]  /*14060*/  STL [R1+0x2684], R9 ;  /* 0x0026840901007387 */ /* 0x0001e20000100800 */
[----:B------:R-:W-:Y:S02]  /*14070*/  IMAD.MOV R11, RZ, RZ, -R11 ;  /* 0x000000ffff0b7224 */ /* 0x000fe400078e0a0b */
[----:B0-----:R-:W-:-:S04]  /*14080*/  IMAD.MOV.U32 R9, RZ, RZ, R10 ;  /* 0x000000ffff097224 */ /* 0x001fc800078e000a */
[----:B------:R-:W-:Y:S01]  /*14090*/  @!P1 IMAD.MOV R9, RZ, RZ, -R9 ;  /* 0x000000ffff099224 */ /* 0x000fe200078e0a09 */
[----:B----4-:R0:W-:Y:S01]  /*140a0*/  STL [R1+0x2680], R27 ;  /* 0x0026801b01007387 */ /* 0x0101e20000100800 */
[----:B------:R-:W-:Y:S01]  /*140b0*/  IMAD R8, R21, R11, R8 ;  /* 0x0000000b15087224 */ /* 0x000fe200078e0208 */
[----:B------:R-:W-:Y:S02]  /*140c0*/  IABS R11, R27 ;  /* 0x0000001b000b7213 */ /* 0x000fe40000000000 */
[----:B------:R1:W-:Y:S04]  /*140d0*/  STL [R1+0x610], R9 ;  /* 0x0006100901007387 */ /* 0x0003e80000100800 */
[----:B0-----:R-:W4:Y:S01]  /*140e0*/  LDL.LU R27, [R1+0x3b4] ;  /* 0x0003b400011b7983 */ /* 0x001f220000300800 */
[----:B------:R-:W-:-:S04]  /*140f0*/  IMAD.HI.U32 R7, R24, R4, RZ ;  /* 0x0000000418077227 */ /* 0x000fc800078e00ff */
[----:B------:R-:W-:Y:S01]  /*14100*/  IMAD.MOV R7, RZ, RZ, -R7 ;  /* 0x000000ffff077224 */ /* 0x000fe200078e0a07 */
[----:B------:R-:W-:-:S03]  /*14110*/  ISETP.GT.U32.AND P3, PT, R21, R5, PT ;  /* 0x000000051500720c */ /* 0x000fc60003f64070 */
[----:B------:R-:W-:-:S05]  /*14120*/  IMAD R4, R21, R7, R4 ;  /* 0x0000000715047224 */ /* 0x000fca00078e0204 */
[----:B------:R-:W-:Y:S01]  /*14130*/  ISETP.GT.U32.AND P0, PT, R21, R4, PT ;  /* 0x000000041500720c */ /* 0x000fe20003f04070 */
[----:B------:R-:W-:-:S04]  /*14140*/  IMAD.HI.U32 R7, R24, R12, RZ ;  /* 0x0000000c18077227 */ /* 0x000fc800078e00ff */
[----:B------:R-:W-:Y:S02]  /*14150*/  @!P3 IMAD.IADD R5, R5, 0x1, -R21 ;  /* 0x000000010505b824 */ /* 0x000fe400078e0a15 */
[----:B------:R-:W-:-:S06]  /*14160*/  IMAD.MOV R7, RZ, RZ, -R7 ;  /* 0x000000ffff077224 */ /* 0x000fcc00078e0a07 */
[----:B------:R-:W-:Y:S01]  /*14170*/  @!P0 IMAD.IADD R4, R4, 0x1, -R21 ;  /* 0x0000000104048824 */ /* 0x000fe200078e0a15 */
[C---:B------:R-:W-:Y:S01]  /*14180*/  ISETP.GT.U32.AND P0, PT, R21.reuse, R5, PT ;  /* 0x000000051500720c */ /* 0x040fe20003f04070 */
[----:B------:R-:W-:Y:S02]  /*14190*/  IMAD R12, R21, R7, R12 ;  /* 0x00000007150c7224 */ /* 0x000fe400078e020c */
[----:B------:R-:W-:-:S04]  /*141a0*/  IMAD.HI.U32 R7, R24, R6, RZ ;  /* 0x0000000618077227 */ /* 0x000fc800078e00ff */
[----:B------:R-:W-:-:S04]  /*141b0*/  IMAD.MOV R7, RZ, RZ, -R7 ;  /* 0x000000ffff077224 */ /* 0x000fc800078e0a07 */
[----:B------:R-:W-:Y:S02]  /*141c0*/  IMAD R6, R21, R7, R6 ;  /* 0x0000000715067224 */ /* 0x000fe400078e0206 */
[----:B------:R-:W-:Y:S01]  /*141d0*/  @!P0 IMAD.IADD R5, R5, 0x1, -R21 ;  /* 0x0000000105058824 */ /* 0x000fe200078e0a15 */
[----:B------:R-:W-:-:S03]  /*141e0*/  ISETP.GT.U32.AND P0, PT, R21, R12, PT ;  /* 0x0000000c1500720c */ /* 0x000fc60003f04070 */
[----:B-1----:R-:W-:-:S04]  /*141f0*/  IMAD.MOV.U32 R9, RZ, RZ, R5 ;  /* 0x000000ffff097224 */ /* 0x002fc800078e0005 */
[----:B------:R-:W-:-:S05]  /*14200*/  @!P5 IMAD.MOV R9, RZ, RZ, -R9 ;  /* 0x000000ffff09d224 */ /* 0x000fca00078e0a09 */
[----:B------:R0:W-:Y:S01]  /*14210*/  STL [R1+0x604], R9 ;  /* 0x0006040901007387 */ /* 0x0001e20000100800 */
[----:B------:R-:W-:-:S03]  /*14220*/  @!P0 IMAD.IADD R12, R12, 0x1, -R21 ;  /* 0x000000010c0c8824 */ /* 0x000fc600078e0a15 */
[----:B0-----:R-:W4:Y:S01]  /*14230*/  LDL.LU R9, [R1+0x2684] ;  /* 0x0026840001097983 */ /* 0x001f220000300800 */
[----:B--2---:R-:W-:Y:S02]  /*14240*/  IABS R10, R14 ;  /* 0x0000000e000a7213 */ /* 0x004fe40000000000 */
[----:B---3--:R-:W-:-:S03]  /*14250*/  IABS R7, R13 ;  /* 0x0000000d00077213 */ /* 0x008fc60000000000 */
[----:B------:R-:W-:-:S04]  /*14260*/  IMAD.HI.U32 R5, R24, R10, RZ ;  /* 0x0000000a18057227 */ /* 0x000fc800078e00ff */
[----:B------:R-:W-:-:S04]  /*14270*/  IMAD.HI.U32 R13, R24, R7, RZ ;  /* 0x00000007180d7227 */ /* 0x000fc800078e00ff */
[----:B------:R-:W-:-:S04]  /*14280*/  IMAD.HI.U32 R14, R24, R11, RZ ;  /* 0x0000000b180e7227 */ /* 0x000fc800078e00ff */
[----:B------:R-:W-:Y:S02]  /*14290*/  IMAD.MOV R13, RZ, RZ, -R13 ;  /* 0x000000ffff0d7224 */ /* 0x000fe400078e0a0d */
[----:B------:R-:W-:Y:S02]  /*142a0*/  IMAD.MOV R5, RZ, RZ, -R5 ;  /* 0x000000ffff057224 */ /* 0x000fe400078e0a05 */
[----:B------:R-:W-:Y:S02]  /*142b0*/  IMAD.MOV R14, RZ, RZ, -R14 ;  /* 0x000000ffff0e7224 */ /* 0x000fe400078e0a0e */
[C---:B------:R-:W-:Y:S02]  /*142c0*/  IMAD R7, R21.reuse, R13, R7 ;  /* 0x0000000d15077224 */ /* 0x040fe400078e0207 */
[C---:B------:R-:W-:Y:S02]  /*142d0*/  IMAD R10, R21.reuse, R5, R10 ;  /* 0x00000005150a7224 */ /* 0x040fe400078e020a */
[----:B------:R-:W-:Y:S01]  /*142e0*/  IMAD R11, R21, R14, R11 ;  /* 0x0000000e150b7224 */ /* 0x000fe200078e020b */
[----:B----4-:R-:W-:-:S02]  /*142f0*/  ISETP.GE.AND P0, PT, R27, RZ, PT ;  /* 0x000000ff1b00720c */ /* 0x010fc40003f06270 */
[----:B------:R-:W2:Y:S04]  /*14300*/  LDL.LU R27, [R1+0x2680] ;  /* 0x00268000011b7983 */ /* 0x000ea80000300800 */
[----:B------:R-:W3:Y:S04]  /*14310*/  LDL.LU R13, [R1+0x3b8] ;  /* 0x0003b800010d7983 */ /* 0x000ee80000300800 */
[----:B------:R-:W4:Y:S04]  /*14320*/  LDL R5, [R1+0x3d0] ;  /* 0x0003d00001057983 */ /* 0x000f280000100800 */
[----:B------:R-:W2:Y:S01]  /*14330*/  LDL.LU R14, [R1+0x3bc] ;  /* 0x0003bc00010e7983 */ /* 0x000ea20000300800 */
[----:B------:R-:W-:-:S13]  /*14340*/  ISETP.GT.U32.AND P3, PT, R21, R2, PT ;  /* 0x000000021500720c */ /* 0x000fda0003f64070 */
[----:B------:R-:W-:-:S05]  /*14350*/  @!P3 IMAD.IADD R2, R2, 0x1, -R21 ;  /* 0x000000010202b824 */ /* 0x000fca00078e0a15 */
[C---:B------:R-:W-:Y:S02]  /*14360*/  ISETP.GT.U32.AND P3, PT, R21.reuse, R2, PT ;  /* 0x000000021500720c */ /* 0x040fe40003f64070 */
[----:B------:R-:W-:-:S11]  /*14370*/  ISETP.GT.U32.AND P1, PT, R21, R4, PT ;  /* 0x000000041500720c */ /* 0x000fd60003f24070 */
[--C-:B------:R-:W-:Y:S01]  /*14380*/  @!P3 IMAD.IADD R2, R2, 0x1, -R21.reuse ;  /* 0x000000010202b824 */ /* 0x100fe200078e0a15 */
[----:B------:R-:W-:Y:S01]  /*14390*/  ISETP.GT.U32.AND P3, PT, R21, R6, PT ;  /* 0x000000061500720c */ /* 0x000fe20003f64070 */
[----:B------:R-:W-:-:S04]  /*143a0*/  @!P1 IMAD.IADD R4, R4, 0x1, -R21 ;  /* 0x0000000104049824 */ /* 0x000fc800078e0a15 */
[----:B------:R-:W-:-:S08]  /*143b0*/  @!P2 IMAD.MOV R4, RZ, RZ, -R4 ;  /* 0x000000ffff04a224 */ /* 0x000fd000078e0a04 */
[----:B------:R-:W-:Y:S01]  /*143c0*/  @!P3 IMAD.IADD R6, R6, 0x1, -R21 ;  /* 0x000000010606b824 */ /* 0x000fe200078e0a15 */
[----:B------:R0:W-:Y:S04]  /*143d0*/  STL [R1+0x600], R4 ;  /* 0x0006000401007387 */ /* 0x0001e80000100800 */
[----:B------:R-:W-:Y:S01]  /*143e0*/  ISETP.GT.U32.AND P3, PT, R21, R6, PT ;  /* 0x000000061500720c */ /* 0x000fe20003f64070 */
[----:B0-----:R-:W-:Y:S02]  /*143f0*/  IMAD.MOV.U32 R4, RZ, RZ, R2 ;  /* 0x000000ffff047224 */ /* 0x001fe400078e0002 */
[----:B------:R-:W3:Y:S02]  /*14400*/  LDL R2, [R1+0x3cc] ;  /* 0x0003cc0001027983 */ /* 0x000ee40000100800 */
[----:B------:R-:W-:-:S08]  /*14410*/  @!P6 IMAD.MOV R4, RZ, RZ, -R4 ;  /* 0x000000ffff04e224 */ /* 0x000fd000078e0a04 */
[----:B------:R-:W-:Y:S01]  /*14420*/  @!P3 IMAD.IADD R6, R6, 0x1, -R21 ;  /* 0x000000010606b824 */ /* 0x000fe200078e0a15 */
[----:B------:R-:W-:Y:S01]  /*14430*/  STL [R1+0x5fc], R4 ;  /* 0x0005fc0401007387 */ /* 0x000fe20000100800 */
[----:B--2---:R-:W-:-:S03]  /*14440*/  ISETP.GE.AND P3, PT, R14, RZ, PT ;  /* 0x000000ff0e00720c */ /* 0x004fc60003f66270 */
[----:B------:R-:W2:Y:S01]  /*14450*/  LDL.LU R14, [R1+0x3d8] ;  /* 0x0003d800010e7983 */ /* 0x000ea20000300800 */
[----:B------:R-:W-:-:S13]  /*14460*/  ISETP.GT.U32.AND P6, PT, R21, R11, PT ;  /* 0x0000000b1500720c */ /* 0x000fda0003fc4070 */
[--C-:B------:R-:W-:Y:S01]  /*14470*/  @!P6 IMAD.IADD R11, R11, 0x1, -R21.reuse ;  /* 0x000000010b0be824 */ /* 0x100fe200078e0a15 */
[----:B------:R-:W-:Y:S02]  /*14480*/  ISETP.GE.AND P6, PT, R27, RZ, PT ;  /* 0x000000ff1b00720c */ /* 0x000fe40003fc6270 */
[C---:B------:R-:W-:Y:S02]  /*14490*/  ISETP.GT.U32.AND P5, PT, R21.reuse, R9, PT ;  /* 0x000000091500720c */ /* 0x040fe40003fa4070 */
[----:B------:R-:W-:Y:S01]  /*144a0*/  ISETP.GT.U32.AND P1, PT, R21, R8, PT ;  /* 0x000000081500720c */ /* 0x000fe20003f24070 */
[----:B--2---:R0:W-:Y:S04]  /*144b0*/  STL [R1+0x2678], R14 ;  /* 0x0026780e01007387 */ /* 0x0041e80000100800 */
[----:B0-----:R-:W2:Y:S04]  /*144c0*/  LDL.LU R14, [R1+0x3c4] ;  /* 0x0003c400010e7983 */ /* 0x001ea80000300800 */
[----:B------:R-:W4:Y:S02]  /*144d0*/  LDL.LU R27, [R1+0x3dc] ;  /* 0x0003dc00011b7983 */ /* 0x000f240000300800 */
[----:B------:R-:W-:-:S02]  /*144e0*/  @!P5 IMAD.IADD R9, R9, 0x1, -R21 ;  /* 0x000000010909d824 */ /* 0x000fc400078e0a15 */
[----:B------:R-:W-:-:S03]  /*144f0*/  @!P1 IMAD.IADD R8, R8, 0x1, -R21 ;  /* 0x0000000108089824 */ /* 0x000fc600078e0a15 */
[C---:B------:R-:W-:Y:S02]  /*14500*/  ISETP.GT.U32.AND P1, PT, R21.reuse, R9, PT ;  /* 0x000000091500720c */ /* 0x040fe40003f24070 */
[----:B------:R-:W-:Y:S02]  /*14510*/  ISETP.GT.U32.AND P5, PT, R21, R12, PT ;  /* 0x0000000c1500720c */ /* 0x000fe40003fa4070 */
[----:B---3--:R-:W-:-:S09]  /*14520*/  IABS R2, R2 ;  /* 0x0000000200027213 */ /* 0x008fd20000000000 */
[----:B------:R-:W-:Y:S01]  /*14530*/  @!P1 IMAD.IADD R9, R9, 0x1, -R21 ;  /* 0x0000000109099824 */ /* 0x000fe200078e0a15 */
[----:B------:R-:W-:Y:S01]  /*14540*/  ISETP.GE.AND P1, PT, R13, RZ, PT ;  /* 0x000000ff0d00720c */ /* 0x000fe20003f26270 */
[----:B------:R-:W-:-:S04]  /*14550*/  IMAD.HI.U32 R13, R24, R2, RZ ;  /* 0x00000002180d7227 */ /* 0x000fc800078e00ff */
[----:B------:R-:W-:Y:S02]  /*14560*/  @!P5 IMAD.IADD R12, R12, 0x1, -R21 ;  /* 0x000000010c0cd824 */ /* 0x000fe400078e0a15 */
[----:B------:R-:W-:Y:S02]  /*14570*/  IMAD.MOV R13, RZ, RZ, -R13 ;  /* 0x000000ffff0d7224 */ /* 0x000fe400078e0a0d */
[----:B------:R-:W-:Y:S02]  /*14580*/  @!P4 IMAD.MOV R12, RZ, RZ, -R12 ;  /* 0x000000ffff0cc224 */ /* 0x000fe400078e0a0c */
[C---:B------:R-:W-:Y:S01]  /*14590*/  IMAD R2, R21.reuse, R13, R2 ;  /* 0x0000000d15027224 */ /* 0x040fe200078e0202 */
[C---:B------:R-:W-:Y:S01]  /*145a0*/  ISETP.GT.U32.AND P2, PT, R21.reuse, R8, PT ;  /* 0x000000081500720c */ /* 0x040fe20003f44070 */
[----:B----4-:R-:W-:Y:S04]  /*145b0*/  STL [R1+0x267c], R27 ;  /* 0x00267c1b01007387 */ /* 0x010fe80000100800 */
[----:B------:R-:W3:Y:S04]  /*145c0*/  LDL.LU R13, [R1+0x3d4] ;  /* 0x0003d400010d7983 */ /* 0x000ee80000300800 */
[----:B------:R0:W-:Y:S04]  /*145d0*/  STL [R1+0x5f0], R12 ;  /* 0x0005f00c01007387 */ /* 0x0001e80000100800 */
[----:B0-----:R-:W4:Y:S01]  /*145e0*/  LDL.LU R12, [R1+0x3d0] ;  /* 0x0003d000010c7983 */ /* 0x001f220000300800 */
[C---:B------:R-:W-:Y:S01]  /*145f0*/  ISETP.GT.U32.AND P5, PT, R21.reuse, R7, PT ;  /* 0x000000071500720c */ /* 0x040fe20003fa4070 */
[----:B------:R-:W-:Y:S01]  /*14600*/  @!P2 IMAD.IADD R8, R8, 0x1, -R21 ;  /* 0x000000010808a824 */ /* 0x000fe200078e0a15 */
[----:B------:R-:W-:Y:S01]  /*14610*/  ISETP.GT.U32.AND P2, PT, R21, R10, PT ;  /* 0x0000000a1500720c */ /* 0x000fe20003f44070 */
[----:B------:R-:W-:-:S02]  /*14620*/  @!P0 IMAD.MOV R9, RZ, RZ, -R9 ;  /* 0x000000ffff098224 */ /* 0x000fc400078e0a09 */
[----:B------:R-:W-:-:S03]  /*14630*/  IMAD.MOV.U32 R27, RZ, RZ, R8 ;  /* 0x000000ffff1b7224 */ /* 0x000fc600078e0008 */
[----:B------:R-:W-:Y:S04]  /*14640*/  STL [R1+0x5e4], R9 ;  /* 0x0005e40901007387 */ /* 0x000fe80000100800 */
[----:B------:R-:W4:Y:S01]  /*14650*/  LDL.LU R8, [R1+0x3cc] ;  /* 0x0003cc0001087983 */ /* 0x000f220000300800 */
[--C-:B------:R-:W-:Y:S01]  /*14660*/  @!P5 IMAD.IADD R7, R7, 0x1, -R21.reuse ;  /* 0x000000010707d824 */ /* 0x100fe200078e0a15 */
[----:B--2---:R-:W-:Y:S01]  /*14670*/  ISETP.GE.AND P5, PT, R14, RZ, PT ;  /* 0x000000ff0e00720c */ /* 0x004fe20003fa6270 */
[----:B------:R-:W-:Y:S02]  /*14680*/  @!P2 IMAD.IADD R10, R10, 0x1, -R21 ;  /* 0x000000010a0aa824 */ /* 0x000fe400078e0a15 */
[----:B------:R-:W-:Y:S01]  /*14690*/  IMAD.MOV.U32 R14, RZ, RZ, R6 ;  /* 0x000000ffff0e7224 */ /* 0x000fe200078e0006 */
[C---:B------:R-:W-:Y:S01]  /*146a0*/  ISETP.GT.U32.AND P0, PT, R21.reuse, R7, PT ;  /* 0x000000071500720c */ /* 0x040fe20003f04070 */
[----:B------:R-:W2:Y:S01]  /*146b0*/  LDL.LU R6, [R1+0x3c8] ;  /* 0x0003c80001067983 */ /* 0x000ea20000300800 */
[----:B------:R-:W-:-:S02]  /*146c0*/  ISETP.GT.U32.AND P2, PT, R21, R11, PT ;  /* 0x0000000b1500720c */ /* 0x000fc40003f44070 */
[C---:B------:R-:W-:Y:S01]  /*146d0*/  ISETP.GT.U32.AND P4, PT, R21.reuse, R10, PT ;  /* 0x0000000a1500720c */ /* 0x040fe20003f84070 */
[----:B------:R-:W-:Y:S02]  /*146e0*/  @!P1 IMAD.MOV R27, RZ, RZ, -R27 ;  /* 0x000000ffff1b9224 */ /* 0x000fe400078e0a1b */
[----:B------:R-:W-:Y:S01]  /*146f0*/  @!P3 IMAD.MOV R14, RZ, RZ, -R14 ;  /* 0x000000ffff0eb224 */ /* 0x000fe200078e0a0e */
[----:B------:R-:W-:Y:S02]  /*14700*/  ISETP.GT.U32.AND P1, PT, R21, R2, PT ;  /* 0x000000021500720c */ /* 0x000fe40003f24070 */
[----:B------:R0:W-:Y:S03]  /*14710*/  STL [R1+0x5e0], R27 ;  /* 0x0005e01b01007387 */ /* 0x0001e60000100800 */
[--C-:B------:R-:W-:Y:S02]  /*14720*/  @!P0 IMAD.IADD R7, R7, 0x1, -R21.reuse ;  /* 0x0000000107078824 */ /* 0x100fe400078e0a15 */
[----:B------:R-:W-:-:S02]  /*14730*/  @!P2 IMAD.IADD R11, R11, 0x1, -R21 ;  /* 0x000000010b0ba824 */ /* 0x000fc400078e0a15 */
[----:B------:R-:W-:Y:S01]  /*14740*/  @!P4 IMAD.IADD R10, R10, 0x1, -R21 ;  /* 0x000000010a0ac824 */ /* 0x000fe200078e0a15 */
[----:B0-----:R-:W2:Y:S04]  /*14750*/  LDL.LU R27, [R1+0x267c] ;  /* 0x00267c00011b7983 */ /* 0x001ea80000300800 */
[----:B------:R0:W-:Y:S01]  /*14760*/  STL [R1+0x5d8], R14 ;  /* 0x0005d80e01007387 */ /* 0x0001e20000100800 */
[----:B------:R-:W-:-:S03]  /*14770*/  @!P6 IMAD.MOV R11, RZ, RZ, -R11 ;  /* 0x000000ffff0be224 */ /* 0x000fc600078e0a0b */
[----:B0-----:R-:W2:Y:S01]  /*14780*/  LDL.LU R14, [R1+0x2678] ;  /* 0x00267800010e7983 */ /* 0x001ea20000300800 */
[----:B------:R-:W-:-:S03]  /*14790*/  @!P1 IMAD.IADD R2, R2, 0x1, -R21 ;  /* 0x0000000102029824 */ /* 0x000fc600078e0a15 */
[----:B------:R0:W-:Y:S04]  /*147a0*/  STL [R1+0x5d0], R11 ;  /* 0x0005d00b01007387 */ /* 0x0001e80000100800 */
[----:B0-----:R-:W2:Y:S01]  /*147b0*/  LDL.LU R11, [R1+0x3e0] ;  /* 0x0003e000010b7983 */ /* 0x001ea20000300800 */
[----:B---3--:R-:W-:Y:S02]  /*147c0*/  IABS R9, R13 ;  /* 0x0000000d00097213 */ /* 0x008fe40000000000 */
[----:B------:R-:W-:Y:S02]  /*147d0*/  ISETP.GE.AND P1, PT, R13, RZ, PT ;  /* 0x000000ff0d00720c */ /* 0x000fe40003f26270 */
[----:B----4-:R-:W-:Y:S01]  /*147e0*/  ISETP.GE.AND P4, PT, R12, RZ, PT ;  /* 0x000000ff0c00720c */ /* 0x010fe20003f86270 */
[----:B------:R-:W-:-:S04]  /*147f0*/  IMAD.MOV.U32 R12, RZ, RZ, R7 ;  /* 0x000000ffff0c7224 */ /* 0x000fc800078e0007 */
[----:B------:R-:W-:-:S05]  /*14800*/  @!P5 IMAD.MOV R12, RZ, RZ, -R12 ;  /* 0x000000ffff0cd224 */ /* 0x000fca00078e0a0c */
[----:B------:R0:W-:Y:S04]  /*14810*/  STL [R1+0x5cc], R12 ;  /* 0x0005cc0c01007387 */ /* 0x0001e80000100800 */
[----:B0-----:R-:W3:Y:S04]  /*14820*/  LDL.LU R12, [R1+0x3e4] ;  /* 0x0003e400010c7983 */ /* 0x001ee80000300800 */
[----:B------:R-:W4:Y:S01]  /*14830*/  LDL R13, [R1+0x3e8] ;  /* 0x0003e800010d7983 */ /* 0x000f220000100800 */
[----:B------:R-:W-:-:S05]  /*14840*/  IABS R5, R5 ;  /* 0x0000000500057213 */ /* 0x000fca0000000000 */
[----:B------:R-:W-:-:S04]  /*14850*/  IMAD.HI.U32 R4, R24, R5, RZ ;  /* 0x0000000518047227 */ /* 0x000fc800078e00ff */
[----:B------:R-:W-:-:S04]  /*14860*/  IMAD.MOV R4, RZ, RZ, -R4 ;  /* 0x000000ffff047224 */ /* 0x000fc800078e0a04 */
[----:B------:R-:W-:-:S05]  /*14870*/  IMAD R5, R21, R4, R5 ;  /* 0x0000000415057224 */ /* 0x000fca00078e0205 */
[----:B------:R-:W-:Y:S02]  /*14880*/  ISETP.GT.U32.AND P2, PT, R21, R5, PT ;  /* 0x000000051500720c */ /* 0x000fe40003f44070 */
[----:B--2---:R-:W-:Y:S02]  /*14890*/  ISETP.GE.AND P3, PT, R6, RZ, PT ;  /* 0x000000ff0600720c */ /* 0x004fe40003f66270 */
[----:B------:R-:W-:-:S09]  /*148a0*/  ISETP.GE.AND P0, PT, R8, RZ, PT ;  /* 0x000000ff0800720c */ /* 0x000fd20003f06270 */
[----:B------:R-:W-:Y:S01]  /*148b0*/  @!P2 IMAD.IADD R5, R5, 0x1, -R21 ;  /* 0x000000010505a824 */ /* 0x000fe200078e0a15 */
[----:B------:R-:W-:Y:S01]  /*148c0*/  ISETP.GT.U32.AND P2, PT, R21, R2, PT ;  /* 0x000000021500720c */ /* 0x000fe20003f44070 */
[----:B------:R-:W-:-:S03]  /*148d0*/  @!P3 IMAD.MOV R10, RZ, RZ, -R10 ;  /* 0x000000ffff0ab224 */ /* 0x000fc600078e0a0a */
[----:B------:R-:W-:Y:S02]  /*148e0*/  ISETP.GT.U32.AND P6, PT, R21, R5, PT ;  /* 0x000000051500720c */ /* 0x000fe40003fc4070 */
[----:B------:R-:W-:Y:S02]  /*148f0*/  IABS R6, R14 ;  /* 0x0000000e00067213 */ /* 0x000fe40000000000 */
[----:B------:R-:W-:Y:S02]  /*14900*/  ISETP.GE.AND P3, PT, R14, RZ, PT ;  /* 0x000000ff0e00720c */ /* 0x000fe40003f66270 */
[----:B------:R-:W2:Y:S03]  /*14910*/  LDL R14, [R1+0x3ec] ;  /* 0x0003ec00010e7983 */ /* 0x000ea60000100800 */
[----:B------:R-:W-:Y:S01]  /*14920*/  @!P2 IMAD.IADD R2, R2, 0x1, -R21 ;  /* 0x000000010202a824 */ /* 0x000fe200078e0a15 */
[----:B------:R0:W-:Y:S01]  /*14930*/  STL [R1+0x5c8], R10 ;  /* 0x0005c80a01007387 */ /* 0x0001e20000100800 */
[----:B------:R-:W-:-:S02]  /*14940*/  IABS R4, R27 ;  /* 0x0000001b00047213 */ /* 0x000fc40000000000 */
[----:B------:R-:W-:Y:S01]  /*14950*/  ISETP.GE.AND P2, PT, R27, RZ, PT ;  /* 0x000000ff1b00720c */ /* 0x000fe20003f46270 */
[----:B------:R-:W-:Y:S01]  /*14960*/  @!P6 IMAD.IADD R5, R5, 0x1, -R21 ;  /* 0x000000010505e824 */ /* 0x000fe200078e0a15 */
[----:B------:R-:W3:Y:S01]  /*14970*/  LDL R27, [R1+0x3f0] ;  /* 0x0003f000011b7983 */ /* 0x000ee20000100800 */
[----:B0-----:R-:W-:-:S04]  /*14980*/  IMAD.MOV.U32 R10, RZ, RZ, R2 ;  /* 0x000000ffff0a7224 */ /* 0x001fc800078e0002 */
[----:B------:R-:W-:-:S05]  /*14990*/  @!P0 IMAD.MOV R10, RZ, RZ, -R10 ;  /* 0x000000ffff0a8224 */ /* 0x000fca00078e0a0a */
[----:B------:R4:W-:Y:S02]  /*149a0*/  STL [R1+0x5c4], R10 ;  /* 0x0005c40a01007387 */ /* 0x0009e40000100800 */
[----:B----4-:R-:W-:Y:S01]  /*149b0*/  IABS R10, R13 ;  /* 0x0000000d000a7213 */ /* 0x010fe20000000000 */
[----:B------:R-:W-:-:S04]  /*149c0*/  IMAD.MOV.U32 R13, RZ, RZ, R5 ;  /* 0x000000ffff0d7224 */ /* 0x000fc800078e0005 */
[----:B------:R-:W-:-:S05]  /*149d0*/  @!P4 IMAD.MOV R13, RZ, RZ, -R13 ;  /* 0x000000ffff0dc224 */ /* 0x000fca00078e0a0d */
[----:B------:R0:W-:Y:S02]  /*149e0*/  STL [R1+0x5c0], R13 ;  /* 0x0005c00d01007387 */ /* 0x0001e40000100800 */
[----:B0-----:R-:W-:-:S04]  /*149f0*/  IMAD.HI.U32 R13, R24, R10, RZ ;  /* 0x0000000a180d7227 */ /* 0x001fc800078e00ff */
[----:B------:R-:W-:-:S04]  /*14a00*/  IMAD.MOV R13, RZ, RZ, -R13 ;  /* 0x000000ffff0d7224 */ /* 0x000fc800078e0a0d */
[----:B------:R-:W-:Y:S02]  /*14a10*/  IMAD R10, R21, R13, R10 ;  /* 0x0000000d150a7224 */ /* 0x000fe400078e020a */
[----:B------:R-:W4:Y:S01]  /*14a20*/  LDL R13, [R1+0x3f4] ;  /* 0x0003f400010d7983 */ /* 0x000f220000100800 */
[----:B------:R-:W-:-:S04]  /*14a30*/  IMAD.HI.U32 R8, R24, R9, RZ ;  /* 0x0000000918087227 */ /* 0x000fc800078e00ff */
[----:B------:R-:W-:-:S04]  /*14a40*/  IMAD.MOV R8, RZ, RZ, -R8 ;  /* 0x000000ffff087224 */ /* 0x000fc800078e0a08 */
[----:B------:R-:W-:-:S05]  /*14a50*/  IMAD R9, R21, R8, R9 ;  /* 0x0000000815097224 */ /* 0x000fca00078e0209 */
[----:B------:R-:W-:Y:S01]  /*14a60*/  ISETP.GT.U32.AND P5, PT, R21, R9, PT ;  /* 0x000000091500720c */ /* 0x000fe20003fa4070 */
[C---:B------:R-:W-:Y:S01]  /*14a70*/  IMAD.HI.U32 R8, R24.reuse, R6, RZ ;  /* 0x0000000618087227 */ /* 0x040fe200078e00ff */
[----:B------:R-:W-:Y:S02]  /*14a80*/  IABS R2, R11 ;  /* 0x0000000b00027213 */ /* 0x000fe40000000000 */
[----:B------:R-:W-:Y:S01]  /*14a90*/  ISETP.GE.AND P6, PT, R11, RZ, PT ;  /* 0x000000ff0b00720c */ /* 0x000fe20003fc6270 */
[----:B------:R-:W-:Y:S02]  /*14aa0*/  IMAD.MOV R8, RZ, RZ, -R8 ;  /* 0x000000ffff087224 */ /* 0x000fe400078e0a08 */
[----:B------:R-:W-:-:S06]  /*14ab0*/  IMAD.HI.U32 R11, R24, R2, RZ ;  /* 0x00000002180b7227 */ /* 0x000fcc00078e00ff */
[----:B------:R-:W-:Y:S02]  /*14ac0*/  @!P5 IMAD.IADD R9, R9, 0x1, -R21 ;  /* 0x000000010909d824 */ /* 0x000fe400078e0a15 */
[C---:B------:R-:W-:Y:S01]  /*14ad0*/  IMAD R6, R21.reuse, R8, R6 ;  /* 0x0000000815067224 */ /* 0x040fe200078e0206 */
[----:B--2---:R-:W-:Y:S02]  /*14ae0*/  IABS R8, R14 ;  /* 0x0000000e00087213 */ /* 0x004fe40000000000 */
[C---:B------:R-:W-:Y:S01]  /*14af0*/  ISETP.GT.U32.AND P5, PT, R21.reuse, R9, PT ;  /* 0x000000091500720c */ /* 0x040fe20003fa4070 */
[----:B------:R-:W-:Y:S01]  /*14b00*/  IMAD.MOV R11, RZ, RZ, -R11 ;  /* 0x000000ffff0b7224 */ /* 0x000fe200078e0a0b */
[----:B---3--:R-:W-:Y:S01]  /*14b10*/  IABS R5, R27 ;  /* 0x0000001b00057213 */ /* 0x008fe20000000000 */
[----:B------:R-:W2:Y:S02]  /*14b20*/  LDL R14, [R1+0x3f8] ;  /* 0x0003f800010e7983 */ /* 0x000ea40000100800 */
[----:B------:R-:W-:-:S02]  /*14b30*/  IMAD R2, R21, R11, R2 ;  /* 0x0000000b15027224 */ /* 0x000fc400078e0202 */
[----:B------:R-:W-:Y:S01]  /*14b40*/  IMAD.HI.U32 R11, R24, R8, RZ ;  /* 0x00000008180b7227 */ /* 0x000fe200078e00ff */
[----:B------:R-:W3:Y:S03]  /*14b50*/  LDL R27, [R1+0x3fc] ;  /* 0x0003fc00011b7983 */ /* 0x000ee60000100800 */
[----:B------:R-:W-:Y:S02]  /*14b60*/  IMAD.MOV R11, RZ, RZ, -R11 ;  /* 0x000000ffff0b7224 */ /* 0x000fe400078e0a0b */
[----:B------:R-:W-:Y:S02]  /*14b70*/  @!P5 IMAD.IADD R9, R9, 0x1, -R21 ;  /* 0x000000010909d824 */ /* 0x000fe400078e0a15 */
[----:B------:R-:W-:Y:S01]  /*14b80*/  IMAD R8, R21, R11, R8 ;  /* 0x0000000b15087224 */ /* 0x000fe200078e0208 */
[----:B------:R0:W-:Y:S01]  /*14b90*/  STL [R1+0x2674], R18 ;  /* 0x0026741201007387 */ /* 0x0001e20000100800 */
[----:B----4-:R-:W-:Y:S01]  /*14ba0*/  IABS R11, R13 ;  /* 0x0000000d000b7213 */ /* 0x010fe20000000000 */
[----:B------:R-:W-:-:S04]  /*14bb0*/  IMAD.MOV.U32 R13, RZ, RZ, R9 ;  /* 0x000000ffff0d7224 */ /* 0x000fc800078e0009 */
[----:B------:R-:W-:-:S05]  /*14bc0*/  @!P1 IMAD.MOV R13, RZ, RZ, -R13 ;  /* 0x000000ffff0d9224 */ /* 0x000fca00078e0a0d */
[----:B------:R1:W-:Y:S04]  /*14bd0*/  STL [R1+0x5b0], R13 ;  /* 0x0005b00d01007387 */ /* 0x0003e80000100800 */
[----:B0-----:R-:W4:Y:S01]  /*14be0*/  LDL.LU R18, [R1+0x3e8] ;  /* 0x0003e80001127983 */ /* 0x001f220000300800 */
[----:B------:R-:W-:-:S04]  /*14bf0*/  IMAD.HI.U32 R7, R24, R4, RZ ;  /* 0x0000000418077227 */ /* 0x000fc800078e00ff */
[----:B------:R-:W-:Y:S01]  /*14c00*/  IMAD.MOV R7, RZ, RZ, -R7 ;  /* 0x000000ffff077224 */ /* 0x000fe200078e0a07 */
[----:B------:R-:W-:-:S03]  /*14c10*/  ISETP.GT.U32.AND P4, PT, R21, R6, PT ;  /* 0x000000061500720c */ /* 0x000fc60003f84070 */
[----:B------:R-:W-:-:S05]  /*14c20*/  IMAD R4, R21, R7, R4 ;  /* 0x0000000715047224 */ /* 0x000fca00078e0204 */
[C---:B------:R-:W-:Y:S02]  /*14c30*/  ISETP.GT.U32.AND P5, PT, R21.reuse, R4, PT ;  /* 0x000000041500720c */ /* 0x040fe40003fa4070 */
[----:B------:R-:W-:Y:S02]  /*14c40*/  ISETP.GE.AND P0, PT, R12, RZ, PT ;  /* 0x000000ff0c00720c */ /* 0x000fe40003f06270 */
[----:B------:R-:W-:Y:S01]  /*14c50*/  IABS R12, R12 ;  /* 0x0000000c000c7213 */ /* 0x000fe20000000000 */
[----:B------:R-:W-:Y:S01]  /*14c60*/  @!P4 IMAD.IADD R6, R6, 0x1, -R21 ;  /* 0x000000010606c824 */ /* 0x000fe200078e0a15 */
[----:B------:R-:W-:-:S03]  /*14c70*/  ISETP.GT.U32.AND P4, PT, R21, R2, PT ;  /* 0x000000021500720c */ /* 0x000fc60003f84070 */
[----:B------:R-:W-:-:S04]  /*14c80*/  IMAD.HI.U32 R7, R24, R12, RZ ;  /* 0x0000000c18077227 */ /* 0x000fc800078e00ff */
[----:B------:R-:W-:Y:S01]  /*14c90*/  @!P5 IMAD.IADD R4, R4, 0x1, -R21 ;  /* 0x000000010404d824 */ /* 0x000fe200078e0a15 */
[----:B------:R-:W-:Y:S01]  /*14ca0*/  ISETP.GT.U32.AND P5, PT, R21, R6, PT ;  /* 0x000000061500720c */ /* 0x000fe20003fa4070 */
[----:B------:R-:W-:-:S04]  /*14cb0*/  IMAD.MOV R7, RZ, RZ, -R7 ;  /* 0x000000ffff077224 */ /* 0x000fc800078e0a07 */
[----:B------:R-:W-:Y:S02]  /*14cc0*/  IMAD R12, R21, R7, R12 ;  /* 0x00000007150c7224 */ /* 0x000fe400078e020c */
[----:B------:R-:W-:-:S04]  /*14cd0*/  IMAD.HI.U32 R7, R24, R5, RZ ;  /* 0x0000000518077227 */ /* 0x000fc800078e00ff */
[----:B------:R-:W-:Y:S01]  /*14ce0*/  @!P4 IMAD.IADD R2, R2, 0x1, -R21 ;  /* 0x000000010202c824 */ /* 0x000fe200078e0a15 */
[C---:B------:R-:W-:Y:S01]  /*14cf0*/  ISETP.GT.U32.AND P4, PT, R21.reuse, R4, PT ;  /* 0x000000041500720c */ /* 0x040fe20003f84070 */
[----:B------:R-:W-:Y:S02]  /*14d00*/  IMAD.MOV R7, RZ, RZ, -R7 ;  /* 0x000000ffff077224 */ /* 0x000fe400078e0a07 */
[----:B------:R-:W-:Y:S01]  /*14d10*/  @!P5 IMAD.IADD R6, R6, 0x1, -R21 ;  /* 0x000000010606d824 */ /* 0x000fe200078e0a15 */
[C---:B------:R-:W-:Y:S01]  /*14d20*/  ISETP.GT.U32.AND P5, PT, R21.reuse, R12, PT ;  /* 0x0000000c1500720c */ /* 0x040fe20003fa4070 */
[C---:B------:R-:W-:Y:S01]  /*14d30*/  IMAD R5, R21.reuse, R7, R5 ;  /* 0x0000000715057224 */ /* 0x040fe200078e0205 */
[----:B--2---:R-:W-:Y:S02]  /*14d40*/  IABS R7, R14 ;  /* 0x0000000e00077213 */ /* 0x004fe40000000000 */
[----:B------:R-:W-:Y:S02]  /*14d50*/  ISETP.GT.U32.AND P1, PT, R21, R2, PT ;  /* 0x000000021500720c */ /* 0x000fe40003f24070 */
[----:B---3--:R-:W-:Y:S01]  /*14d60*/  IABS R9, R27 ;  /* 0x0000001b00097213 */ /* 0x008fe20000000000 */
[----:B------:R-:W-:-:S02]  /*14d70*/  IMAD.MOV.U32 R27, RZ, RZ, R6 ;  /* 0x000000ffff1b7224 */ /* 0x000fc400078e0006 */
[----:B------:R-:W-:-:S04]  /*14d80*/  IMAD.HI.U32 R14, R24, R11, RZ ;  /* 0x0000000b180e7227 */ /* 0x000fc800078e00ff */
[----:B-1----:R-:W-:-:S04]  /*14d90*/  IMAD.HI.U32 R13, R24, R7, RZ ;  /* 0x00000007180d7227 */ /* 0x002fc800078e00ff */
[----:B------:R-:W-:Y:S02]  /*14da0*/  @!P3 IMAD.MOV R27, RZ, RZ, -R27 ;  /* 0x000000ffff1bb224 */ /* 0x000fe400078e0a1b */
[----:B------:R-:W-:Y:S02]  /*14db0*/  @!P4 IMAD.IADD R4, R4, 0x1, -R21 ;  /* 0x000000010404c824 */ /* 0x000fe400078e0a15 */
[----:B------:R-:W-:Y:S02]  /*14dc0*/  IMAD.MOV R14, RZ, RZ, -R14 ;  /* 0x000000ffff0e7224 */ /* 0x000fe400078e0a0e */
[----:B------:R-:W-:Y:S01]  /*14dd0*/  IMAD.MOV R13, RZ, RZ, -R13 ;  /* 0x000000ffff0d7224 */ /* 0x000fe200078e0a0d */
[----:B------:R0:W-:Y:S01]  /*14de0*/  STL [R1+0x5ac], R27 ;  /* 0x0005ac1b01007387 */ /* 0x0001e20000100800 */
[----:B------:R-:W-:Y:S02]  /*14df0*/  @!P5 IMAD.IADD R12, R12, 0x1, -R21 ;  /* 0x000000010c0cd824 */ /* 0x000fe400078e0a15 */
[----:B------:R-:W-:-:S02]  /*14e00*/  @!P2 IMAD.MOV R4, RZ, RZ, -R4 ;  /* 0x000000ffff04a224 */ /* 0x000fc400078e0a04 */
[----:B------:R-:W-:Y:S02]  /*14e10*/  @!P1 IMAD.IADD R2, R2, 0x1, -R21 ;  /* 0x0000000102029824 */ /* 0x000fe400078e0a15 */
[C---:B------:R-:W-:Y:S01]  /*14e20*/  IMAD R11, R21.reuse, R14, R11 ;  /* 0x0000000e150b7224 */ /* 0x040fe200078e020b */
[----:B0-----:R-:W2:Y:S01]  /*14e30*/  LDL R27, [R1+0x404] ;  /* 0x00040400011b7983 */ /* 0x001ea20000100800 */
[----:B------:R-:W-:Y:S01]  /*14e40*/  IMAD R7, R21, R13, R7 ;  /* 0x0000000d15077224 */ /* 0x000fe200078e0207 */
[----:B----4-:R-:W-:Y:S02]  /*14e50*/  ISETP.GE.AND P5, PT, R18, RZ, PT ;  /* 0x000000ff1200720c */ /* 0x010fe40003fa6270 */
[----:B------:R-:W3:Y:S04]  /*14e60*/  LDL.LU R18, [R1+0x2674] ;  /* 0x0026740001127983 */ /* 0x000ee80000300800 */
[----:B------:R-:W4:Y:S04]  /*14e70*/  LDL R14, [R1+0x400] ;  /* 0x00040000010e7983 */ /* 0x000f280000100800 */
[----:B------:R-:W3:Y:S04]  /*14e80*/  LDL.LU R13, [R1+0x3ec] ;  /* 0x0003ec00010d7983 */ /* 0x000ee80000300800 */
[----:B------:R0:W-:Y:S02]  /*14e90*/  STL [R1+0x5a8], R4 ;  /* 0x0005a80401007387 */ /* 0x0001e40000100800 */
[----:B0-----:R-:W-:-:S04]  /*14ea0*/  IMAD.MOV.U32 R4, RZ, RZ, R2 ;  /* 0x000000ffff047224 */ /* 0x001fc800078e0002 */
[----:B------:R-:W-:-:S05]  /*14eb0*/  @!P6 IMAD.MOV R4, RZ, RZ, -R4 ;  /* 0x000000ffff04e224 */ /* 0x000fca00078e0a04 */
[----:B------:R0:W-:Y:S04]  /*14ec0*/  STL [R1+0x598], R4 ;  /* 0x0005980401007387 */ /* 0x0001e80000100800 */
[----:B0-----:R-:W2:Y:S01]  /*14ed0*/  LDL.LU R4, [R1+0x3f4] ;  /* 0x0003f40001047983 */ /* 0x001ea20000300800 */
[----:B------:R-:W-:Y:S01]  /*14ee0*/  ISETP.GT.U32.AND P1, PT, R21, R5, PT ;  /* 0x000000051500720c */ /* 0x000fe20003f24070 */
[----:B------:R-:W-:-:S12]  /*14ef0*/  IMAD.HI.U32 R6, R24, R9, RZ ;  /* 0x0000000918067227 */ /* 0x000fd800078e00ff */
[----:B------:R-:W-:Y:S01]  /*14f00*/  @!P1 IMAD.IADD R5, R5, 0x1, -R21 ;  /* 0x0000000105059824 */ /* 0x000fe200078e0a15 */
[----:B--2---:R0:W-:Y:S04]  /*14f10*/  STL [R1+0x2670], R4 ;  /* 0x0026700401007387 */ /* 0x0041e80000100800 */
[----:B0-----:R-:W2:Y:S01]  /*14f20*/  LDL.LU R4, [R1+0x3f0] ;  /* 0x0003f00001047983 */ /* 0x001ea20000300800 */
[C---:B------:R-:W-:Y:S01]  /*14f30*/  ISETP.GT.U32.AND P1, PT, R21.reuse, R5, PT ;  /* 0x000000051500720c */ /* 0x040fe20003f24070 */
[----:B------:R-:W-:Y:S01]  /*14f40*/  IMAD.MOV R6, RZ, RZ, -R6 ;  /* 0x000000ffff067224 */ /* 0x000fe200078e0a06 */
[----:B----4-:R-:W-:Y:S02]  /*14f50*/  IABS R2, R14 ;  /* 0x0000000e00027213 */ /* 0x010fe40000000000 */
[----:B------:R-:W4:Y:S01]  /*14f60*/  LDL.LU R14, [R1+0x3f8] ;  /* 0x0003f800010e7983 */ /* 0x000f220000300800 */
[----:B------:R-:W-:Y:S01]  /*14f70*/  IMAD R9, R21, R6, R9 ;  /* 0x0000000615097224 */ /* 0x000fe200078e0209 */
[----:B------:R-:W-:-:S02]  /*14f80*/  IABS R6, R27 ;  /* 0x0000001b00067213 */ /* 0x000fc40000000000 */
[----:B------:R-:W4:Y:S05]  /*14f90*/  LDL.LU R27, [R1+0x408] ;  /* 0x00040800011b7983 */ /* 0x000f2a0000300800 */
[----:B------:R-:W-:Y:S01]  /*14fa0*/  @!P1 IMAD.IADD R5, R5, 0x1, -R21 ;  /* 0x0000000105059824 */ /* 0x000fe200078e0a15 */
[C---:B------:R-:W-:Y:S02]  /*14fb0*/  ISETP.GT.U32.AND P3, PT, R21.reuse, R10, PT ;  /* 0x0000000a1500720c */ /* 0x040fe40003f64070 */
[----:B------:R-:W-:Y:S02]  /*14fc0*/  ISETP.GT.U32.AND P4, PT, R21, R8, PT ;  /* 0x000000081500720c */ /* 0x000fe40003f84070 */
[----:B--2---:R-:W-:-:S02]  /*14fd0*/  ISETP.GE.AND P1, PT, R4, RZ, PT ;  /* 0x000000ff0400720c */ /* 0x004fc40003f26270 */
        /* <DEDUP_REMOVED lines=12> */
[----:B------:R-:W-:Y:S03]  /*150a0*/  STL [R1+0x266c], R6 ;  /* 0x00266c0601007387 */ /* 0x000fe60000100800 */
[----:B------:R-:W-:Y:S02]  /*150b0*/  @!P6 IMAD.IADD R11, R11, 0x1, -R21 ;  /* 0x000000010b0be824 */ /* 0x000fe400078e0a15 */
[----:B------:R-:W-:Y:S02]  /*150c0*/  IMAD.MOV R13, RZ, RZ, -R13 ;  /* 0x000000ffff0d7224 */ /* 0x000fe400078e0a0d */
[----:B------:R-:W-:Y:S01]  /*150d0*/  @!P0 IMAD.MOV R12, RZ, RZ, -R12 ;  /* 0x000000ffff0c8224 */ /* 0x000fe200078e0a0c */
[----:B------:R-:W-:Y:S01]  /*150e0*/  STL [R1+0x2668], R24 ;  /* 0x0026681801007387 */ /* 0x000fe20000100800 */
[--C-:B------:R-:W-:Y:S01]  /*150f0*/  @!P3 IMAD.IADD R7, R7, 0x1, -R21.reuse ;  /* 0x000000010707b824 */ /* 0x100fe200078e0a15 */
[----:B----4-:R-:W-:Y:S01]  /*15100*/  ISETP.GE.AND P3, PT, R14, RZ, PT ;  /* 0x000000ff0e00720c */ /* 0x010fe20003f66270 */
[----:B------:R-:W-:Y:S01]  /*15110*/  @!P2 IMAD.IADD R8, R8, 0x1, -R21 ;  /* 0x000000010808a824 */ /* 0x000fe200078e0a15 */
[----:B------:R-:W3:Y:S01]  /*15120*/  LDL.LU R14, [R1+0x410] ;  /* 0x00041000010e7983 */ /* 0x000ee20000300800 */
[----:B------:R-:W-:-:S03]  /*15130*/  IMAD R2, R21, R13, R2 ;  /* 0x0000000d15027224 */ /* 0x000fc600078e0202 */
[----:B------:R-:W4:Y:S04]  /*15140*/  LDL.LU R13, [R1+0x40c] ;  /* 0x00040c00010d7983 */ /* 0x000f280000300800 */
[----:B------:R0:W-:Y:S04]  /*15150*/  STL [R1+0x590], R12 ;  /* 0x0005900c01007387 */ /* 0x0001e80000100800 */
[----:B0-----:R-:W3:Y:S01]  /*15160*/  LDL.LU R12, [R1+0x404] ;  /* 0x00040400010c7983 */ /* 0x001ee20000300800 */
[----:B--2---:R-:W-:Y:S01]  /*15170*/  ISETP.GE.AND P6, PT, R4, RZ, PT ;  /* 0x000000ff0400720c */ /* 0x004fe20003fc6270 */
[----:B------:R-:W-:-:S04]  /*15180*/  IMAD.HI.U32 R4, R24, R6, RZ ;  /* 0x0000000618047227 */ /* 0x000fc800078e00ff */
[----:B------:R-:W-:-:S04]  /*15190*/  IMAD.MOV.U32 R6, RZ, RZ, R10 ;  /* 0x000000ffff067224 */ /* 0x000fc800078e000a */
[----:B------:R-:W-:Y:S02]  /*151a0*/  @!P5 IMAD.MOV R6, RZ, RZ, -R6 ;  /* 0x000000ffff06d224 */ /* 0x000fe400078e0a06 */
[----:B------:R-:W-:-:S03]  /*151b0*/  IMAD.MOV.U32 R24, RZ, RZ, R5 ;  /* 0x000000ffff187224 */ /* 0x000fc600078e0005 */
[----:B------:R0:W-:Y:S02]  /*151c0*/  STL [R1+0x58c], R6 ;  /* 0x00058c0601007387 */ /* 0x0001e40000100800 */
[----:B0-----:R-:W-:Y:S02]  /*151d0*/  IMAD.MOV.U32 R6, RZ, RZ, R8 ;  /* 0x000000ffff067224 */ /* 0x001fe400078e0008 */
[----:B------:R-:W2:Y:S04]  /*151e0*/  LDL.LU R8, [R1+0x400] ;  /* 0x0004000001087983 */ /* 0x000ea80000300800 */
[----:B------:R-:W4:Y:S01]  /*151f0*/  LDL.LU R5, [R1+0x3fc] ;  /* 0x0003fc0001057983 */ /* 0x000f220000300800 */
[----:B------:R-:W-:-:S05]  /*15200*/  @!P4 IMAD.MOV R6, RZ, RZ, -R6 ;  /* 0x000000ffff06c224 */ /* 0x000fca00078e0a06 */
[----:B------:R0:W-:Y:S04]  /*15210*/  STL [R1+0x584], R6 ;  /* 0x0005840601007387 */ /* 0x0001e80000100800 */
[----:B0-----:R-:W2:Y:S01]  /*15220*/  LDL.LU R6, [R1+0x266c] ;  /* 0x00266c0001067983 */ /* 0x001ea20000300800 */
[C---:B------:R-:W-:Y:S02]  /*15230*/  ISETP.GT.U32.AND P2, PT, R21.reuse, R9, PT ;  /* 0x000000091500720c */ /* 0x040fe40003f44070 */
[C---:B------:R-:W-:Y:S02]  /*15240*/  ISETP.GT.U32.AND P5, PT, R21.reuse, R7, PT ;  /* 0x000000071500720c */ /* 0x040fe40003fa4070 */
[----:B------:R-:W-:Y:S01]  /*15250*/  ISETP.GT.U32.AND P0, PT, R21, R11, PT ;  /* 0x0000000b1500720c */ /* 0x000fe20003f04070 */
[----:B------:R-:W-:-:S08]  /*15260*/  @!P1 IMAD.MOV R24, RZ, RZ, -R24 ;  /* 0x000000ffff189224 */ /* 0x000fd000078e0a18 */
[----:B------:R-:W-:-:S05]  /*15270*/  @!P2 IMAD.IADD R9, R9, 0x1, -R21 ;  /* 0x000000010909a824 */ /* 0x000fca00078e0a15 */
[C---:B------:R-:W-:Y:S02]  /*15280*/  ISETP.GT.U32.AND P2, PT, R21.reuse, R9, PT ;  /* 0x000000091500720c */ /* 0x040fe40003f44070 */
[----:B------:R-:W-:Y:S01]  /*15290*/  ISETP.GT.U32.AND P4, PT, R21, R2, PT ;  /* 0x000000021500720c */ /* 0x000fe20003f84070 */
[----:B------:R0:W-:Y:S01]  /*152a0*/  STL [R1+0x57c], R24 ;  /* 0x00057c1801007387 */ /* 0x0001e20000100800 */
[--C-:B------:R-:W-:Y:S02]  /*152b0*/  @!P5 IMAD.IADD R7, R7, 0x1, -R21.reuse ;  /* 0x000000010707d824 */ /* 0x100fe400078e0a15 */
[--C-:B------:R-:W-:Y:S01]  /*152c0*/  @!P0 IMAD.IADD R11, R11, 0x1, -R21.reuse ;  /* 0x000000010b0b8824 */ /* 0x100fe200078e0a15 */
[----:B0-----:R-:W2:Y:S06]  /*152d0*/  LDL.LU R24, [R1+0x2668] ;  /* 0x0026680001187983 */ /* 0x001eac0000300800 */
[----:B------:R-:W-:Y:S01]  /*152e0*/  @!P2 IMAD.IADD R9, R9, 0x1, -R21 ;  /* 0x000000010909a824 */ /* 0x000fe200078e0a15 */
[----:B---3--:R-:W-:Y:S01]  /*152f0*/  ISETP.GE.AND P2, PT, R12, RZ, PT ;  /* 0x000000ff0c00720c */ /* 0x008fe20003f46270 */
[----:B------:R-:W-:-:S02]  /*15300*/  IMAD.MOV.U32 R12, RZ, RZ, R7 ;  /* 0x000000ffff0c7224 */ /* 0x000fc400078e0007 */
[----:B------:R-:W-:Y:S01]  /*15310*/  @!P6 IMAD.MOV R11, RZ, RZ, -R11 ;  /* 0x000000ffff0be224 */ /* 0x000fe200078e0a0b */
[----:B------:R-:W-:Y:S01]  /*15320*/  IABS R10, R27 ;  /* 0x0000001b000a7213 */ /* 0x000fe20000000000 */
[----:B------:R-:W-:Y:S01]  /*15330*/  @!P4 IMAD.IADD R2, R2, 0x1, -R21 ;  /* 0x000000010202c824 */ /* 0x000fe200078e0a15 */
[----:B------:R-:W-:Y:S01]  /*15340*/  ISETP.GE.AND P4, PT, R27, RZ, PT ;  /* 0x000000ff1b00720c */ /* 0x000fe20003f86270 */
[----:B------:R-:W-:Y:S01]  /*15350*/  @!P3 IMAD.MOV R12, RZ, RZ, -R12 ;  /* 0x000000ffff0cb224 */ /* 0x000fe200078e0a0c */
[----:B------:R-:W3:Y:S04]  /*15360*/  LDL.LU R27, [R1+0x414] ;  /* 0x00041400011b7983 */ /* 0x000ee80000300800 */
[----:B------:R0:W-:Y:S04]  /*15370*/  STL [R1+0x574], R11 ;  /* 0x0005740b01007387 */ /* 0x0001e80000100800 */
[----:B0-----:R-:W3:Y:S04]  /*15380*/  LDL.LU R11, [R1+0x418] ;  /* 0x00041800010b7983 */ /* 0x001ee80000300800 */
[----:B------:R0:W-:Y:S04]  /*15390*/  STL [R1+0x570], R12 ;  /* 0x0005700c01007387 */ /* 0x0001e80000100800 */
[----:B0-----:R-:W3:Y:S01]  /*153a0*/  LDL.LU R12, [R1+0x41c] ;  /* 0x00041c00010c7983 */ /* 0x001ee20000300800 */
[----:B------:R-:W-:Y:S01]  /*153b0*/  ISETP.GT.U32.AND P6, PT, R21, R2, PT ;  /* 0x000000021500720c */ /* 0x000fe20003fc4070 */
[----:B------:R-:W-:-:S12]  /*153c0*/  IMAD.MOV R4, RZ, RZ, -R4 ;  /* 0x000000ffff047224 */ /* 0x000fd800078e0a04 */
[----:B------:R-:W-:Y:S01]  /*153d0*/  @!P6 IMAD.IADD R2, R2, 0x1, -R21 ;  /* 0x000000010202e824 */ /* 0x000fe200078e0a15 */
[----:B------:R-:W-:Y:S02]  /*153e0*/  ISETP.GE.AND P6, PT, R14, RZ, PT ;  /* 0x000000ff0e00720c */ /* 0x000fe40003fc6270 */
[----:B----4-:R-:W-:Y:S02]  /*153f0*/  ISETP.GE.AND P1, PT, R5, RZ, PT ;  /* 0x000000ff0500720c */ /* 0x010fe40003f26270 */
[----:B------:R-:W-:-:S11]  /*15400*/  IABS R5, R13 ;  /* 0x0000000d00057213 */ /* 0x000fd60000000000 */
[----:B------:R-:W-:Y:S01]  /*15410*/  @!P1 IMAD.MOV R9, RZ, RZ, -R9 ;  /* 0x000000ffff099224 */ /* 0x000fe200078e0a09 */
[----:B------:R-:W-:-:S04]  /*15420*/  ISETP.GE.AND P1, PT, R13, RZ, PT ;  /* 0x000000ff0d00720c */ /* 0x000fc80003f26270 */
[----:B------:R0:W-:Y:S04]  /*15430*/  STL [R1+0x56c], R9 ;  /* 0x00056c0901007387 */ /* 0x0001e80000100800 */
[----:B------:R-:W4:Y:S01]  /*15440*/  LDL R13, [R1+0x420] ;  /* 0x00042000010d7983 */ /* 0x000f220000100800 */
[C---:B--2---:R-:W-:Y:S01]  /*15450*/  IMAD R6, R21.reuse, R4, R6 ;  /* 0x0000000415067224 */ /* 0x044fe200078e0206 */
[----:B------:R-:W-:Y:S02]  /*15460*/  IABS R4, R14 ;  /* 0x0000000e00047213 */ /* 0x000fe40000000000 */
[----:B------:R-:W2:Y:S02]  /*15470*/  LDL R14, [R1+0x424] ;  /* 0x00042400010e7983 */ /* 0x000ea40000100800 */
[----:B------:R-:W-:-:S02]  /*15480*/  ISETP.GT.U32.AND P0, PT, R21, R6, PT ;  /* 0x000000061500720c */ /* 0x000fc40003f04070 */
[----:B------:R-:W-:-:S11]  /*15490*/  ISETP.GE.AND P5, PT, R8, RZ, PT ;  /* 0x000000ff0800720c */ /* 0x000fd60003fa6270 */
[----:B------:R-:W-:-:S05]  /*154a0*/  @!P0 IMAD.IADD R6, R6, 0x1, -R21 ;  /* 0x0000000106068824 */ /* 0x000fca00078e0a15 */
[----:B------:R-:W-:Y:S01]  /*154b0*/  ISETP.GT.U32.AND P0, PT, R21, R6, PT ;  /* 0x000000061500720c */ /* 0x000fe20003f04070 */
[----:B------:R-:W-:-:S04]  /*154c0*/  IMAD.HI.U32 R8, R24, R10, RZ ;  /* 0x0000000a18087227 */ /* 0x000fc800078e00ff */
[----:B------:R-:W-:-:S04]  /*154d0*/  IMAD.MOV R8, RZ, RZ, -R8 ;  /* 0x000000ffff087224 */ /* 0x000fc800078e0a08 */
[----:B------:R-:W-:Y:S02]  /*154e0*/  IMAD R10, R21, R8, R10 ;  /* 0x00000008150a7224 */ /* 0x000fe400078e020a */
[----:B------:R-:W-:-:S04]  /*154f0*/  IMAD.HI.U32 R8, R24, R5, RZ ;  /* 0x0000000518087227 */ /* 0x000fc800078e00ff */
[----:B------:R-:W-:Y:S02]  /*15500*/  IMAD.MOV R8, RZ, RZ, -R8 ;  /* 0x000000ffff087224 */ /* 0x000fe400078e0a08 */
[----:B0-----:R-:W-:Y:S02]  /*15510*/  IMAD.MOV.U32 R9, RZ, RZ, R2 ;  /* 0x000000ffff097224 */ /* 0x001fe400078e0002 */
[----:B------:R-:W-:Y:S02]  /*15520*/  @!P0 IMAD.IADD R6, R6, 0x1, -R21 ;  /* 0x0000000106068824 */ /* 0x000fe400078e0a15 */
[----:B------:R-:W-:Y:S02]  /*15530*/  IMAD R5, R21, R8, R5 ;  /* 0x0000000815057224 */ /* 0x000fe400078e0205 */
[----:B------:R-:W-:-:S05]  /*15540*/  @!P5 IMAD.MOV R9, RZ, RZ, -R9 ;  /* 0x000000ffff09d224 */ /* 0x000fca00078e0a09 */
[----:B------:R0:W-:Y:S04]  /*15550*/  STL [R1+0x568], R9 ;  /* 0x0005680901007387 */ /* 0x0001e80000100800 */
[----:B---3--:R1:W-:Y:S01]  /*15560*/  STL [R1+0x2664], R27 ;  /* 0x0026641b01007387 */ /* 0x0083e20000100800 */
[----:B0-----:R-:W-:Y:S02]  /*15570*/  IABS R9, R27 ;  /* 0x0000001b00097213 */ /* 0x001fe40000000000 */
[----:B----4-:R-:W-:Y:S01]  /*15580*/  IABS R8, R13 ;  /* 0x0000000d00087213 */ /* 0x010fe20000000000 */
[----:B------:R-:W-:-:S04]  /*15590*/  IMAD.MOV.U32 R13, RZ, RZ, R6 ;  /* 0x000000ffff0d7224 */ /* 0x000fc800078e0006 */
[----:B------:R-:W-:-:S05]  /*155a0*/  @!P2 IMAD.MOV R13, RZ, RZ, -R13 ;  /* 0x000000ffff0da224 */ /* 0x000fca00078e0a0d */
[----:B------:R0:W-:Y:S01]  /*155b0*/  STL [R1+0x560], R13 ;  /* 0x0005600d01007387 */ /* 0x0001e20000100800 */
[----:B--2---:R-:W-:-:S03]  /*155c0*/  IABS R6, R14 ;  /* 0x0000000e00067213 */ /* 0x004fc60000000000 */
[----:B-1----:R-:W2:Y:S04]  /*155d0*/  LDL R27, [R1+0x42c] ;  /* 0x00042c00011b7983 */ /* 0x002ea80000100800 */
[----:B------:R-:W3:Y:S01]  /*155e0*/  LDL R14, [R1+0x430] ;  /* 0x00043000010e7983 */ /* 0x000ee20000100800 */
[----:B0-----:R-:W-:-:S04]  /*155f0*/  IMAD.HI.U32 R13, R24, R9, RZ ;  /* 0x00000009180d7227 */ /* 0x001fc800078e00ff */
[----:B------:R-:W-:-:S04]  /*15600*/  IMAD.MOV R13, RZ, RZ, -R13 ;  /* 0x000000ffff0d7224 */ /* 0x000fc800078e0a0d */
[C---:B------:R-:W-:Y:S02]  /*15610*/  IMAD R9, R21.reuse, R13, R9 ;  /* 0x0000000d15097224 */ /* 0x040fe400078e0209 */
[----:B------:R-:W4:Y:S01]  /*15620*/  LDL R13, [R1+0x428] ;  /* 0x00042800010d7983 */ /* 0x000f220000100800 */
[----:B------:R-:W-:Y:S01]  /*15630*/  ISETP.GT.U32.AND P3, PT, R21, R10, PT ;  /* 0x0000000a1500720c */ /* 0x000fe20003f64070 */
[----:B------:R-:W-:-:S12]  /*15640*/  IMAD.HI.U32 R7, R24, R4, RZ ;  /* 0x0000000418077227 */ /* 0x000fd800078e00ff */
[----:B------:R-:W-:-:S05]  /*15650*/  @!P3 IMAD.IADD R10, R10, 0x1, -R21 ;  /* 0x000000010a0ab824 */ /* 0x000fca00078e0a15 */
[C---:B------:R-:W-:Y:S01]  /*15660*/  ISETP.GT.U32.AND P5, PT, R21.reuse, R10, PT ;  /* 0x0000000a1500720c */ /* 0x040fe20003fa4070 */
[----:B------:R-:W-:Y:S01]  /*15670*/  IMAD.MOV R7, RZ, RZ, -R7 ;  /* 0x000000ffff077224 */ /* 0x000fe200078e0a07 */
[----:B------:R-:W-:-:S03]  /*15680*/  ISETP.GT.U32.AND P2, PT, R21, R5, PT ;  /* 0x000000051500720c */ /* 0x000fc60003f44070 */
[----:B------:R-:W-:Y:S01]  /*15690*/  IMAD R4, R21, R7, R4 ;  /* 0x0000000715047224 */ /* 0x000fe200078e0204 */
[----:B------:R-:W-:Y:S02]  /*156a0*/  IABS R2, R11 ;  /* 0x0000000b00027213 */ /* 0x000fe40000000000 */
[----:B------:R-:W-:-:S05]  /*156b0*/  ISETP.GE.AND P0, PT, R11, RZ, PT ;  /* 0x000000ff0b00720c */ /* 0x000fca0003f06270 */
[----:B------:R-:W-:Y:S01]  /*156c0*/  @!P5 IMAD.IADD R10, R10, 0x1, -R21 ;  /* 0x000000010a0ad824 */ /* 0x000fe200078e0a15 */
[----:B------:R-:W-:Y:S01]  /*156d0*/  ISETP.GT.U32.AND P5, PT, R21, R4, PT ;  /* 0x000000041500720c */ /* 0x000fe20003fa4070 */
[----:B------:R-:W-:Y:S01]  /*156e0*/  IMAD.HI.U32 R11, R24, R2, RZ ;  /* 0x00000002180b7227 */ /* 0x000fe200078e00ff */
[----:B------:R-:W-:Y:S02]  /*156f0*/  ISETP.GE.AND P3, PT, R12, RZ, PT ;  /* 0x000000ff0c00720c */ /* 0x000fe40003f66270 */
        /* <DEDUP_REMOVED lines=18> */
[----:B----4-:R-:W-:Y:S01]  /*15820*/  IABS R11, R13 ;  /* 0x0000000d000b7213 */ /* 0x010fe20000000000 */
[----:B------:R-:W-:Y:S01]  /*15830*/  IMAD.MOV.U32 R13, RZ, RZ, R10 ;  /* 0x000000ffff0d7224 */ /* 0x000fe200078e000a */
[----:B---3--:R-:W-:-:S03]  /*15840*/  IABS R10, R14 ;  /* 0x0000000e000a7213 */ /* 0x008fc60000000000 */
[----:B------:R-:W-:Y:S02]  /*15850*/  @!P4 IMAD.MOV R13, RZ, RZ, -R13 ;  /* 0x000000ffff0dc224 */ /* 0x000fe400078e0a0d */
[----:B------:R-:W-:-:S03]  /*15860*/  IMAD.HI.U32 R14, R24, R11, RZ ;  /* 0x0000000b180e7227 */ /* 0x000fc600078e00ff */
[----:B------:R0:W-:Y:S01]  /*15870*/  STL [R1+0x554], R13 ;  /* 0x0005540d01007387 */ /* 0x0001e20000100800 */
[----:B------:R-:W-:-:S04]  /*15880*/  IMAD.HI.U32 R5, R24, R10, RZ ;  /* 0x0000000a18057227 */ /* 0x000fc800078e00ff */
[----:B------:R-:W-:Y:S02]  /*15890*/  @!P1 IMAD.MOV R27, RZ, RZ, -R27 ;  /* 0x000000ffff1b9224 */ /* 0x000fe400078e0a1b */
[----:B------:R-:W-:Y:S02]  /*158a0*/  IMAD.MOV R14, RZ, RZ, -R14 ;  /* 0x000000ffff0e7224 */ /* 0x000fe400078e0a0e */
[----:B0-----:R-:W-:Y:S01]  /*158b0*/  IMAD.HI.U32 R13, R24, R7, RZ ;  /* 0x00000007180d7227 */ /* 0x001fe200078e00ff */
[----:B------:R0:W-:Y:S03]  /*158c0*/  STL [R1+0x550], R27 ;  /* 0x0005501b01007387 */ /* 0x0001e60000100800 */
[----:B------:R-:W-:Y:S02]  /*158d0*/  IMAD.MOV R13, RZ, RZ, -R13 ;  /* 0x000000ffff0d7224 */ /* 0x000fe400078e0a0d */
[----:B------:R-:W-:-:S02]  /*158e0*/  IMAD.MOV R5, RZ, RZ, -R5 ;  /* 0x000000ffff057224 */ /* 0x000fc400078e0a05 */
[C---:B------:R-:W-:Y:S02]  /*158f0*/  IMAD R11, R21.reuse, R14, R11 ;  /* 0x0000000e150b7224 */ /* 0x040fe400078e020b */
[C---:B------:R-:W-:Y:S01]  /*15900*/  IMAD R7, R21.reuse, R13, R7 ;  /* 0x0000000d15077224 */ /* 0x040fe200078e0207 */
[----:B0-----:R-:W2:Y:S01]  /*15910*/  LDL.LU R27, [R1+0x2664] ;  /* 0x00266400011b7983 */ /* 0x001ea20000300800 */
[----:B------:R-:W-:-:S03]  /*15920*/  IMAD R10, R21, R5, R10 ;  /* 0x00000005150a7224 */ /* 0x000fc600078e020a */
[----:B------:R-:W3:Y:S04]  /*15930*/  LDL R14, [R1+0x438] ;  /* 0x00043800010e7983 */ /* 0x000ee80000100800 */
[----:B------:R-:W4:Y:S04]  /*15940*/  LDL.LU R13, [R1+0x420] ;  /* 0x00042000010d7983 */ /* 0x000f280000300800 */
[----:B------:R-:W3:Y:S01]  /*15950*/  LDL R5, [R1+0x434] ;  /* 0x0004340001057983 */ /* 0x000ee20000100800 */
[C---:B------:R-:W-:Y:S02]  /*15960*/  ISETP.GT.U32.AND P2, PT, R21.reuse, R2, PT ;  /* 0x000000021500720c */ /* 0x040fe40003f44070 */
[----:B------:R-:W-:-:S11]  /*15970*/  ISETP.GT.U32.AND P5, PT, R21, R12, PT ;  /* 0x0000000c1500720c */ /* 0x000fd60003fa4070 */
[----:B------:R-:W-:Y:S01]  /*15980*/  @!P2 IMAD.IADD R2, R2, 0x1, -R21 ;  /* 0x000000010202a824 */ /* 0x000fe200078e0a15 */
[----:B------:R-:W-:-:S04]  /*15990*/  ISETP.GT.U32.AND P2, PT, R21, R4, PT ;  /* 0x000000041500720c */ /* 0x000fc80003f44070 */
[----:B------:R-:W-:Y:S01]  /*159a0*/  ISETP.GT.U32.AND P4, PT, R21, R2, PT ;  /* 0x000000021500720c */ /* 0x000fe20003f84070 */
[----:B------:R-:W-:-:S08]  /*159b0*/  @!P5 IMAD.IADD R12, R12, 0x1, -R21 ;  /* 0x000000010c0cd824 */ /* 0x000fd000078e0a15 */
[----:B------:R-:W-:-:S04]  /*159c0*/  @!P2 IMAD.IADD R4, R4, 0x1, -R21 ;  /* 0x000000010404a824 */ /* 0x000fc800078e0a15 */
[----:B------:R-:W-:Y:S02]  /*159d0*/  @!P4 IMAD.IADD R2, R2, 0x1, -R21 ;  /* 0x000000010202c824 */ /* 0x000fe400078e0a15 */
[----:B------:R-:W-:-:S05]  /*159e0*/  @!P6 IMAD.MOV R4, RZ, RZ, -R4 ;  /* 0x000000ffff04e224 */ /* 0x000fca00078e0a04 */
[----:B------:R0:W-:Y:S04]  /*159f0*/  STL [R1+0x548], R4 ;  /* 0x0005480401007387 */ /* 0x0001e80000100800 */
[----:B0-----:R-:W4:Y:S01]  /*15a00*/  LDL.LU R4, [R1+0x424] ;  /* 0x0004240001047983 */ /* 0x001f220000300800 */
[----:B--2---:R-:W-:Y:S01]  /*15a10*/  ISETP.GE.AND P5, PT, R27, RZ, PT ;  /* 0x000000ff1b00720c */ /* 0x004fe20003fa6270 */
[----:B------:R-:W-:Y:S01]  /*15a20*/  IMAD.MOV.U32 R27, RZ, RZ, R2 ;  /* 0x000000ffff1b7224 */ /* 0x000fe200078e0002 */
[----:B---3--:R-:W-:Y:S02]  /*15a30*/  IABS R2, R5 ;  /* 0x0000000500027213 */ /* 0x008fe40000000000 */
[----:B------:R-:W-:Y:S02]  /*15a40*/  IABS R5, R14 ;  /* 0x0000000e00057213 */ /* 0x000fe40000000000 */
        /* <DEDUP_REMOVED lines=36> */
[----:B------:R-:W-:Y:S02]  /*15c90*/  @!P4 IMAD.IADD R8, R8, 0x1, -R21 ;  /* 0x000000010808c824 */ /* 0x000fe400078e0a15 */
[----:B------:R-:W-:Y:S02]  /*15ca0*/  @!P5 IMAD.MOV R5, RZ, RZ, -R5 ;  /* 0x000000ffff05d224 */ /* 0x000fe400078e0a05 */
[----:B------:R-:W-:-:S03]  /*15cb0*/  @!P1 IMAD.IADD R7, R7, 0x1, -R21 ;  /* 0x0000000107079824 */ /* 0x000fc600078e0a15 */
[----:B------:R0:W-:Y:S02]  /*15cc0*/  STL [R1+0x530], R5 ;  /* 0x0005300501007387 */ /* 0x0001e40000100800 */
[----:B0-----:R-:W-:Y:S02]  /*15cd0*/  IMAD.MOV.U32 R5, RZ, RZ, R8 ;  /* 0x000000ffff057224 */ /* 0x001fe400078e0008 */
[----:B------:R-:W4:Y:S02]  /*15ce0*/  LDL.LU R8, [R1+0x434] ;  /* 0x0004340001087983 */ /* 0x000f240000300800 */
[----:B------:R-:W-:Y:S01]  /*15cf0*/  @!P2 IMAD.MOV R5, RZ, RZ, -R5 ;  /* 0x000000ffff05a224 */ /* 0x000fe200078e0a05 */
[C---:B------:R-:W-:Y:S02]  /*15d00*/  ISETP.GT.U32.AND P4, PT, R21.reuse, R10, PT ;  /* 0x0000000a1500720c */ /* 0x040fe40003f84070 */
[C---:B------:R-:W-:Y:S02]  /*15d10*/  ISETP.GT.U32.AND P3, PT, R21.reuse, R11, PT ;  /* 0x0000000b1500720c */ /* 0x040fe40003f64070 */
[----:B------:R-:W-:-:S09]  /*15d20*/  ISETP.GT.U32.AND P2, PT, R21, R2, PT ;  /* 0x000000021500720c */ /* 0x000fd20003f44070 */
[----:B------:R-:W-:-:S05]  /*15d30*/  @!P4 IMAD.IADD R10, R10, 0x1, -R21 ;  /* 0x000000010a0ac824 */ /* 0x000fca00078e0a15 */
[----:B------:R-:W-:Y:S01]  /*15d40*/  ISETP.GT.U32.AND P5, PT, R21, R10, PT ;  /* 0x0000000a1500720c */ /* 0x000fe20003fa4070 */
[----:B------:R-:W-:-:S04]  /*15d50*/  @!P3 IMAD.IADD R11, R11, 0x1, -R21 ;  /* 0x000000010b0bb824 */ /* 0x000fc800078e0a15 */
[----:B------:R-:W-:Y:S01]  /*15d60*/  @!P0 IMAD.MOV R11, RZ, RZ, -R11 ;  /* 0x000000ffff0b8224 */ /* 0x000fe200078e0a0b */
[----:B---3--:R-:W-:Y:S01]  /*15d70*/  IABS R9, R27 ;  /* 0x0000001b00097213 */ /* 0x008fe20000000000 */
[----:B------:R-:W-:Y:S01]  /*15d80*/  @!P2 IMAD.IADD R2, R2, 0x1, -R21 ;  /* 0x000000010202a824 */ /* 0x000fe200078e0a15 */
[----:B------:R-:W-:-:S05]  /*15d90*/  ISETP.GE.AND P2, PT, R27, RZ, PT ;  /* 0x000000ff1b00720c */ /* 0x000fca0003f46270 */
[----:B------:R-:W-:Y:S01]  /*15da0*/  @!P5 IMAD.IADD R10, R10, 0x1, -R21 ;  /* 0x000000010a0ad824 */ /* 0x000fe200078e0a15 */
        /* <DEDUP_REMOVED lines=91> */
[C---:B------:R-:W-:Y:S02]  /*16360*/  IMAD R5, R21.reuse, R7, R5 ;  /* 0x0000000715057224 */ /* 0x040fe400078e0205 */
        /* <DEDUP_REMOVED lines=109> */
[----:B------:R-:W-:Y:S02]  /*16a40*/  ISETP.GT.U32.AND P3, PT, R21, R2, PT ;  /* 0x000000021500720c */ /* 0x000fe40003f64070 */
[----:B------:R-:W-:-:S07]  /*16a50*/  ISETP.GE.AND P4, PT, R8, RZ, PT ;  /* 0x000000ff0800720c */ /* 0x000fce0003f86270 */
[----:B------:R-:W-:Y:S02]  /*16a60*/  @!P1 IMAD.IADD R6, R6, 0x1, -R21 ;  /* 0x0000000106069824 */ /* 0x000fe400078e0a15 */
[----:B------:R-:W-:-:S03]  /*16a70*/  @!P0 IMAD.MOV R9, RZ, RZ, -R9 ;  /* 0x000000ffff098224 */ /* 0x000fc600078e0a09 */
[----:B------:R-:W-:Y:S01]  /*16a80*/  ISETP.GT.U32.AND P1, PT, R21, R6, PT ;  /* 0x000000061500720c */ /* 0x000fe20003f24070 */
[----:B------:R-:W-:Y:S01]  /*16a90*/  @!P3 IMAD.IADD R2, R2, 0x1, -R21 ;  /* 0x000000010202b824 */ /* 0x000fe200078e0a15 */
[----:B------:R-:W-:Y:S02]  /*16aa0*/  IABS R5, R14 ;  /* 0x0000000e00057213 */ /* 0x000fe40000000000 */
[----:B------:R-:W-:Y:S02]  /*16ab0*/  ISETP.GE.AND P0, PT, R14, RZ, PT ;  /* 0x000000ff0e00720c */ /* 0x000fe40003f06270 */
[----:B------:R-:W2:Y:S04]  /*16ac0*/  LDL R14, [R1+0x7a8] ;  /* 0x0007a800010e7983 */ /* 0x000ea80000100800 */
        /* <DEDUP_REMOVED lines=48> */
[----:B------:R-:W-:Y:S02]  /*16dd0*/  ISETP.GT.U32.AND P6, PT, R21, R4, PT ;  /* 0x000000041500720c */ /* 0x000fe40003fc4070 */
        /* <DEDUP_REMOVED lines=11> */
[----:B------:R-:W-:Y:S01]  /*16e90*/  ISETP.GT.U32.AND P2, PT, R21, R4, PT ;  /* 0x000000041500720c */ /* 0x000fe20003f44070 */
        /* <DEDUP_REMOVED lines=84> */
[----:B------:R-:W-:Y:S01]  /*173e0*/  ISETP.GT.U32.AND P4, PT, R21, R7, PT ;  /* 0x000000071500720c */ /* 0x000fe20003f84070 */
[----:B------:R-:W-:-:S10]  /*173f0*/  @!P5 IMAD.MOV R24, RZ, RZ, -R24 ;  /* 0x000000ffff18d224 */ /* 0x000fd400078e0a18 */
[----:B------:R-:W-:Y:S01]  /*17400*/  @!P3 IMAD.IADD R10, R10, 0x1, -R21 ;  /* 0x000000010a0ab824 */ /* 0x000fe200078e0a15 */
[----:B------:R-:W-:-:S04]  /*17410*/  ISETP.GT.U32.AND P3, PT, R21, R11, PT ;  /* 0x0000000b1500720c */ /* 0x000fc80003f64070 */
[C---:B------:R-:W-:Y:S02]  /*17420*/  ISETP.GT.U32.AND P6, PT, R21.reuse, R10, PT ;  /* 0x0000000a1500720c */ /* 0x040fe40003fc4070 */
[----:B------:R-:W-:Y:S01]  /*17430*/  ISETP.GT.U32.AND P2, PT, R21, R2, PT ;  /* 0x000000021500720c */ /* 0x000fe20003f44070 */
[----:B------:R0:W-:Y:S01]  /*17440*/  STL [R1+0x470], R24 ;  /* 0x0004701801007387 */ /* 0x0001e20000100800 */
[----:B------:R-:W-:-:S05]  /*17450*/  @!P4 IMAD.IADD R7, R7, 0x1, -R21 ;  /* 0x000000010707c824 */ /* 0x000fca00078e0a15 */
[--C-:B------:R-:W-:Y:S01]  /*17460*/  @!P3 IMAD.IADD R11, R11, 0x1, -R21.reuse ;  /* 0x000000010b0bb824 */ /* 0x100fe200078e0a15 */
[----:B0-----:R-:W2:Y:S03]  /*17470*/  LDL.LU R24, [R1+0x263c] ;  /* 0x00263c0001187983 */ /* 0x001ea60000300800 */
[----:B------:R-:W-:Y:S01]  /*17480*/  @!P6 IMAD.IADD R10, R10, 0x1, -R21 ;  /* 0x000000010a0ae824 */ /* 0x000fe200078e0a15 */
[----:B---3--:R-:W-:Y:S01]  /*17490*/  ISETP.GE.AND P6, PT, R12, RZ, PT ;  /* 0x000000ff0c00720c */ /* 0x008fe20003fc6270 */
[----:B------:R-:W-:Y:S02]  /*174a0*/  IMAD.MOV.U32 R12, RZ, RZ, R7 ;  /* 0x000000ffff0c7224 */ /* 0x000fe400078e0007 */
        /* <DEDUP_REMOVED lines=190> */
[----:B------:R-:W-:-:S09]  /*18090*/  ISETP.GE.AND P4, PT, R8, RZ, PT ;  /* 0x000000ff0800720c */ /* 0x000fd20003f86270 */
        /* <DEDUP_REMOVED lines=15> */
[----:B------:R-:W-:-:S03]  /*18190*/  IABS R2, R12 ;  /* 0x0000000c00027213 */ /* 0x000fc60000000000 */
[----:B------:R-:W-:Y:S01]  /*181a0*/  @!P4 IMAD.MOV R9, RZ, RZ, -R9 ;  /* 0x000000ffff09c224 */ /* 0x000fe200078e0a09 */
[----:B------:R-:W-:-:S03]  /*181b0*/  ISETP.GE.AND P4, PT, R27, RZ, PT ;  /* 0x000000ff1b00720c */ /* 0x000fc60003f86270 */
[----:B------:R-:W-:Y:S01]  /*181c0*/  @!P0 IMAD.IADD R6, R6, 0x1, -R21 ;  /* 0x0000000106068824 */ /* 0x000fe200078e0a15 */
[----:B------:R-:W-:Y:S02]  /*181d0*/  ISETP.GE.AND P0, PT, R12, RZ, PT ;  /* 0x000000ff0c00720c */ /* 0x000fe40003f06270 */
[----:B------:R-:W-:Y:S02]  /*181e0*/  IABS R12, R27 ;  /* 0x0000001b000c7213 */ /* 0x000fe40000000000 */
[----:B------:R-:W4:Y:S01]  /*181f0*/  LDL.LU R27, [R1+0x8d4] ;  /* 0x0008d400011b7983 */ /* 0x000f220000300800 */
[----:B------:R-:W-:-:S04]  /*18200*/  IMAD.HI.U32 R8, R24, R10, RZ ;  /* 0x0000000a18087227 */ /* 0x000fc800078e00ff */
[----:B------:R-:W-:-:S04]  /*18210*/  IMAD.MOV R8, RZ, RZ, -R8 ;  /* 0x000000ffff087224 */ /* 0x000fc800078e0a08 */
[----:B------:R-:W-:Y:S02]  /*18220*/  IMAD R10, R21, R8, R10 ;  /* 0x00000008150a7224 */ /* 0x000fe400078e020a */
[----:B------:R-:W-:-:S03]  /*18230*/  IMAD.HI.U32 R8, R24, R5, RZ ;  /* 0x0000000518087227 */ /* 0x000fc600078e00ff */
[----:B------:R-:W-:Y:S01]  /*18240*/  ISETP.GT.U32.AND P5, PT, R21, R10, PT ;  /* 0x0000000a1500720c */ /* 0x000fe20003fa4070 */
[----:B------:R-:W-:-:S04]  /*18250*/  IMAD.MOV R8, RZ, RZ, -R8 ;  /* 0x000000ffff087224 */ /* 0x000fc800078e0a08 */
[----:B------:R-:W-:Y:S01]  /*18260*/  IMAD R5, R21, R8, R5 ;  /* 0x0000000815057224 */ /* 0x000fe200078e0205 */
[----:B------:R0:W-:Y:S07]  /*18270*/  STL [R1+0x3fc], R9 ;  /* 0x0003fc0901007387 */ /* 0x0001ee0000100800 */
[----:B------:R-:W-:Y:S01]  /*18280*/  @!P5 IMAD.IADD R10, R10, 0x1, -R21 ;  /* 0x000000010a0ad824 */ /* 0x000fe200078e0a15 */
[----:B0-----:R-:W-:-:S04]  /*18290*/  IABS R9, R11 ;  /* 0x0000000b00097213 */ /* 0x001fc80000000000 */
[----:B------:R-:W-:Y:S01]  /*182a0*/  ISETP.GT.U32.AND P5, PT, R21, R10, PT ;  /* 0x0000000a1500720c */ /* 0x000fe20003fa4070 */
[----:B------:R-:W-:-:S04]  /*182b0*/  IMAD.HI.U32 R11, R24, R2, RZ ;  /* 0x00000002180b7227 */ /* 0x000fc800078e00ff */
[----:B------:R-:W-:-:S04]  /*182c0*/  IMAD.MOV R11, RZ, RZ, -R11 ;  /* 0x000000ffff0b7224 */ /* 0x000fc800078e0a0b */
[----:B------:R-:W-:-:S04]  /*182d0*/  IMAD R2, R21, R11, R2 ;  /* 0x0000000b15027224 */ /* 0x000fc800078e0202 */
[----:B------:R-:W-:Y:S01]  /*182e0*/  @!P5 IMAD.IADD R10, R10, 0x1, -R21 ;  /* 0x000000010a0ad824 */ /* 0x000fe200078e0a15 */
        /* <DEDUP_REMOVED lines=141> */
[C---:B------:R-:W-:Y:S02]  /*18bc0*/  ISETP.GT.U32.AND P3, PT, R21.reuse, R5, PT ;  /* 0x000000051500720c */ /* 0x040fe40003f64070 */
        /* <DEDUP_REMOVED lines=289> */
[----:B0-----:R-:W3:Y:S01]  /*19de0*/  LDL R27, [R1+0xa20] ;  /* 0x000a2000011b7983 */ /* 0x001ee20000100800 */
        /* <DEDUP_REMOVED lines=838> */
[----:B------:R-:W-:Y:S04]  /*1d250*/  STL [R1+0x144], R13 ;  /* 0x0001440d01007387 */ /* 0x000fe80000100800 */
        /* <DEDUP_REMOVED lines=8> */
[----:B------:R-:W-:-:S04]  /*1d2e0*/  @!P6 IMAD.IADD R6, R6, 0x1, -R21 ;  /* 0x000000010606e824 */ /* 0x000fc800078e0a15 */
[----:B------:R-:W-:-:S04]  /*1d2f0*/  IMAD.HI.U32 R7, R24, R12, RZ ;  /* 0x0000000c18077227 */ /* 0x000fc800078e00ff */
[----:B------:R-:W-:Y:S01]  /*1d300*/  @!P4 IMAD.IADD R4, R4, 0x1, -R21 ;  /* 0x000000010404c824 */ /* 0x000fe200078e0a15 */
[----:B------:R-:W-:Y:S01]  /*1d310*/  ISETP.GT.U32.AND P4, PT, R21, R6, PT ;  /* 0x000000061500720c */ /* 0x000fe20003f84070 */
[----:B------:R-:W-:-:S04]  /*1d320*/  IMAD.MOV R7, RZ, RZ, -R7 ;  /* 0x000000ffff077224 */ /* 0x000fc800078e0a07 */
[----:B------:R-:W-:Y:S02]  /*1d330*/  IMAD R12, R21, R7, R12 ;  /* 0x00000007150c7224 */ /* 0x000fe400078e020c */
[----:B------:R-:W-:Y:S01]  /*1d340*/  IMAD.HI.U32 R7, R24, R5, RZ ;  /* 0x0000000518077227 */ /* 0x000fe200078e00ff */
[----:B---3--:R-:W-:-:S03]  /*1d350*/  IABS R9, R27 ;  /* 0x0000001b00097213 */ /* 0x008fc60000000000 */
[----:B------:R-:W-:Y:S02]  /*1d360*/  IMAD.MOV R7, RZ, RZ, -R7 ;  /* 0x000000ffff077224 */ /* 0x000fe400078e0a07 */
[----:B------:R-:W-:Y:S01]  /*1d370*/  @!P4 IMAD.IADD R6, R6, 0x1, -R21 ;  /* 0x000000010606c824 */ /* 0x000fe200078e0a15 */
[C---:B------:R-:W-:Y:S01]  /*1d380*/  ISETP.GT.U32.AND P4, PT, R21.reuse, R12, PT ;  /* 0x0000000c1500720c */ /* 0x040fe20003f84070 */
[----:B------:R-:W-:Y:S01]  /*1d390*/  IMAD R5, R21, R7, R5 ;  /* 0x0000000715057224 */ /* 0x000fe200078e0205 */
[----:B--2---:R-:W-:Y:S01]  /*1d3a0*/  IABS R7, R14 ;  /* 0x0000000e00077213 */ /* 0x004fe20000000000 */
[----:B------:R-:W-:Y:S02]  /*1d3b0*/  IMAD.MOV.U32 R27, RZ, RZ, R6 ;  /* 0x000000ffff1b7224 */ /* 0x000fe400078e0006 */
[----:B------:R-:W-:-:S04]  /*1d3c0*/  IMAD.HI.U32 R14, R24, R11, RZ ;  /* 0x0000000b180e7227 */ /* 0x000fc800078e00ff */
[----:B------:R-:W-:Y:S02]  /*1d3d0*/  @!P5 IMAD.MOV R27, RZ, RZ, -R27 ;  /* 0x000000ffff1bd224 */ /* 0x000fe400078e0a1b */
[----:B------:R-:W-:Y:S02]  /*1d3e0*/  IMAD.MOV R14, RZ, RZ, -R14 ;  /* 0x000000ffff0e7224 */ /* 0x000fe400078e0a0e */
[----:B------:R-:W-:Y:S01]  /*1d3f0*/  @!P4 IMAD.IADD R12, R12, 0x1, -R21 ;  /* 0x000000010c0cc824 */ /* 0x000fe200078e0a15 */
[----:B------:R0:W-:Y:S01]  /*1d400*/  STL [R1+0x140], R27 ;  /* 0x0001401b01007387 */ /* 0x0001e20000100800 */
[----:B------:R-:W-:-:S03]  /*1d410*/  IMAD R11, R21, R14, R11 ;  /* 0x0000000e150b7224 */ /* 0x000fc600078e020b */
[----:B0-----:R-:W2:Y:S01]  /*1d420*/  LDL R27, [R1+0xb2c] ;  /* 0x000b2c00011b7983 */ /* 0x001ea20000100800 */
[----:B----4-:R-:W-:-:S03]  /*1d430*/  ISETP.GE.AND P4, PT, R25, RZ, PT ;  /* 0x000000ff1900720c */ /* 0x010fc60003f86270 */
[----:B------:R-:W3:Y:S04]  /*1d440*/  LDL.LU R25, [R1+0x25c4] ;  /* 0x0025c40001197983 */ /* 0x000ee80000300800 */
[----:B------:R-:W4:Y:S01]  /*1d450*/  LDL.LU R14, [R1+0xb30] ;  /* 0x000b3000010e7983 */ /* 0x000f220000300800 */
[----:B------:R-:W-:Y:S01]  /*1d460*/  ISETP.GT.U32.AND P6, PT, R21, R2, PT ;  /* 0x000000021500720c */ /* 0x000fe20003fc4070 */
[----:B------:R-:W-:-:S12]  /*1d470*/  IMAD.HI.U32 R13, R24, R7, RZ ;  /* 0x00000007180d7227 */ /* 0x000fd800078e00ff */
[----:B------:R-:W-:Y:S01]  /*1d480*/  @!P6 IMAD.IADD R2, R2, 0x1, -R21 ;  /* 0x000000010202e824 */ /* 0x000fe200078e0a15 */
[----:B------:R-:W-:-:S04]  /*1d490*/  ISETP.GT.U32.AND P6, PT, R21, R4, PT ;  /* 0x000000041500720c */ /* 0x000fc80003fc4070 */
[----:B------:R-:W-:Y:S01]  /*1d4a0*/  ISETP.GT.U32.AND P2, PT, R21, R2, PT ;  /* 0x000000021500720c */ /* 0x000fe20003f44070 */
[----:B------:R-:W-:-:S08]  /*1d4b0*/  IMAD.MOV R13, RZ, RZ, -R13 ;  /* 0x000000ffff0d7224 */ /* 0x000fd000078e0a0d */
[----:B------:R-:W-:-:S04]  /*1d4c0*/  @!P6 IMAD.IADD R4, R4, 0x1, -R21 ;  /* 0x000000010404e824 */ /* 0x000fc800078e0a15 */
[----:B------:R-:W-:Y:S02]  /*1d4d0*/  @!P1 IMAD.MOV R4, RZ, RZ, -R4 ;  /* 0x000000ffff049224 */ /* 0x000fe400078e0a04 */
[----:B------:R-:W-:Y:S02]  /*1d4e0*/  @!P2 IMAD.IADD R2, R2, 0x1, -R21 ;  /* 0x000000010202a824 */ /* 0x000fe400078e0a15 */
[----:B------:R-:W-:Y:S02]  /*1d4f0*/  IMAD R7, R21, R13, R7 ;  /* 0x0000000d15077224 */ /* 0x000fe400078e0207 */
[----:B------:R-:W3:Y:S04]  /*1d500*/  LDL.LU R13, [R1+0xb18] ;  /* 0x000b1800010d7983 */ /* 0x000ee80000300800 */
[----:B------:R0:W-:Y:S02]  /*1d510*/  STL [R1+0x138], R4 ;  /* 0x0001380401007387 */ /* 0x0001e40000100800 */
[----:B0-----:R-:W-:-:S04]  /*1d520*/  IMAD.MOV.U32 R4, RZ, RZ, R2 ;  /* 0x000000ffff047224 */ /* 0x001fc800078e0002 */
[----:B------:R-:W-:Y:S01]  /*1d530*/  @!P3 IMAD.MOV R4, RZ, RZ, -R4 ;  /* 0x000000ffff04b224 */ /* 0x000fe200078e0a04 */
[----:B----4-:R-:W-:Y:S04]  /*1d540*/  STL [R1+0x25bc], R14 ;  /* 0x0025bc0e01007387 */ /* 0x010fe80000100800 */
[----:B------:R0:W-:Y:S04]  /*1d550*/  STL [R1+0x134], R4 ;  /* 0x0001340401007387 */ /* 0x0001e80000100800 */
[----:B0-----:R-:W4:Y:S01]  /*1d560*/  LDL.LU R4, [R1+0xb20] ;  /* 0x000b200001047983 */ /* 0x001f220000300800 */
[----:B------:R-:W-:-:S04]  /*1d570*/  IMAD.HI.U32 R6, R24, R9, RZ ;  /* 0x0000000918067227 */ /* 0x000fc800078e00ff */
[----:B------:R-:W-:-:S04]  /*1d580*/  IMAD.MOV R6, RZ, RZ, -R6 ;  /* 0x000000ffff067224 */ /* 0x000fc800078e0a06 */
[C---:B------:R-:W-:Y:S01]  /*1d590*/  IMAD R9, R21.reuse, R6, R9 ;  /* 0x0000000615097224 */ /* 0x040fe200078e0209 */
[----:B------:R-:W-:Y:S02]  /*1d5a0*/  IABS R6, R14 ;  /* 0x0000000e00067213 */ /* 0x000fe40000000000 */
[C---:B------:R-:W-:Y:S02]  /*1d5b0*/  ISETP.GT.U32.AND P5, PT, R21.reuse, R10, PT ;  /* 0x0000000a1500720c */ /* 0x040fe40003fa4070 */
[C---:B------:R-:W-:Y:S02]  /*1d5c0*/  ISETP.GT.U32.AND P2, PT, R21.reuse, R5, PT ;  /* 0x000000051500720c */ /* 0x040fe40003f44070 */
[C---:B------:R-:W-:Y:S01]  /*1d5d0*/  ISETP.GT.U32.AND P6, PT, R21.reuse, R8, PT ;  /* 0x000000081500720c */ /* 0x040fe20003fc4070 */
[----:B----4-:R0:W-:Y:S04]  /*1d5e0*/  STL [R1+0x25c0], R4 ;  /* 0x0025c00401007387 */ /* 0x0101e80000100800 */
[----:B0-----:R-:W4:Y:S04]  /*1d5f0*/  LDL.LU R4, [R1+0xb1c] ;  /* 0x000b1c0001047983 */ /* 0x001f280000300800 */
[----:B------:R-:W4:Y:S01]  /*1d600*/  LDL.LU R14, [R1+0xb24] ;  /* 0x000b2400010e7983 */ /* 0x000f220000300800 */
[--C-:B------:R-:W-:Y:S01]  /*1d610*/  @!P5 IMAD.IADD R10, R10, 0x1, -R21.reuse ;  /* 0x000000010a0ad824 */ /* 0x100fe200078e0a15 */
[----:B------:R-:W-:Y:S01]  /*1d620*/  ISETP.GT.U32.AND P5, PT, R21, R12, PT ;  /* 0x0000000c1500720c */ /* 0x000fe20003fa4070 */
[----:B------:R-:W-:-:S02]  /*1d630*/  @!P2 IMAD.IADD R5, R5, 0x1, -R21 ;  /* 0x000000010505a824 */ /* 0x000fc400078e0a15 */
[----:B------:R-:W-:Y:S01]  /*1d640*/  @!P6 IMAD.IADD R8, R8, 0x1, -R21 ;  /* 0x000000010808e824 */ /* 0x000fe200078e0a15 */
[C---:B------:R-:W-:Y:S02]  /*1d650*/  ISETP.GT.U32.AND P6, PT, R21.reuse, R10, PT ;  /* 0x0000000a1500720c */ /* 0x040fe40003fc4070 */
[----:B------:R-:W-:Y:S02]  /*1d660*/  ISETP.GT.U32.AND P1, PT, R21, R5, PT ;  /* 0x000000051500720c */ /* 0x000fe40003f24070 */
[----:B--2---:R-:W-:-:S05]  /*1d670*/  IABS R2, R27 ;  /* 0x0000001b00027213 */ /* 0x004fca0000000000 */
[--C-:B------:R-:W-:Y:S01]  /*1d680*/  @!P5 IMAD.IADD R12, R12, 0x1, -R21.reuse ;  /* 0x000000010c0cd824 */ /* 0x100fe200078e0a15 */
[----:B------:R-:W-:Y:S01]  /*1d690*/  ISETP.GT.U32.AND P5, PT, R21, R7, PT ;  /* 0x000000071500720c */ /* 0x000fe20003fa4070 */
[----:B------:R-:W2:Y:S02]  /*1d6a0*/  LDL.LU R27, [R1+0xb34] ;  /* 0x000b3400011b7983 */ /* 0x000ea40000300800 */
[----:B------:R-:W-:Y:S01]  /*1d6b0*/  @!P6 IMAD.IADD R10, R10, 0x1, -R21 ;  /* 0x000000010a0ae824 */ /* 0x000fe200078e0a15 */
[----:B---3--:R-:W-:Y:S01]  /*1d6c0*/  ISETP.GE.AND P6, PT, R13, RZ, PT ;  /* 0x000000ff0d00720c */ /* 0x008fe20003fc6270 */
[----:B------:R-:W-:Y:S01]  /*1d6d0*/  IMAD.HI.U32 R13, R24, R2, RZ ;  /* 0x00000002180d7227 */ /* 0x000fe200078e00ff */
[----:B------:R-:W-:-:S03]  /*1d6e0*/  ISETP.GT.U32.AND P2, PT, R21, R8, PT ;  /* 0x000000081500720c */ /* 0x000fc60003f44070 */
[----:B------:R-:W-:Y:S02]  /*1d6f0*/  @!P1 IMAD.IADD R5, R5, 0x1, -R21 ;  /* 0x0000000105059824 */ /* 0x000fe400078e0a15 */
[----:B------:R-:W-:Y:S02]  /*1d700*/  IMAD.MOV R13, RZ, RZ, -R13 ;  /* 0x000000ffff0d7224 */ /* 0x000fe400078e0a0d */
[----:B------:R-:W-:Y:S02]  /*1d710*/  @!P5 IMAD.IADD R7, R7, 0x1, -R21 ;  /* 0x000000010707d824 */ /* 0x000fe400078e0a15 */
[----:B------:R-:W-:-:S04]  /*1d720*/  IMAD R2, R21, R13, R2 ;  /* 0x0000000d15027224 */ /* 0x000fc800078e0202 */
[----:B------:R-:W-:Y:S02]  /*1d730*/  @!P2 IMAD.IADD R8, R8, 0x1, -R21 ;  /* 0x000000010808a824 */ /* 0x000fe400078e0a15 */
[----:B------:R-:W-:Y:S01]  /*1d740*/  @!P4 IMAD.MOV R10, RZ, RZ, -R10 ;  /* 0x000000ffff0ac224 */ /* 0x000fe200078e0a0a */
[----:B----4-:R-:W-:Y:S02]  /*1d750*/  ISETP.GE.AND P1, PT, R4, RZ, PT ;  /* 0x000000ff0400720c */ /* 0x010fe40003f26270 */
[----:B------:R-:W3:Y:S01]  /*1d760*/  LDL.LU R4, [R1+0x25c0] ;  /* 0x0025c00001047983 */ /* 0x000ee20000300800 */
[----:B------:R-:W-:Y:S01]  /*1d770*/  ISETP.GE.AND P5, PT, R14, RZ, PT ;  /* 0x000000ff0e00720c */ /* 0x000fe20003fa6270 */
[----:B------:R-:W-:Y:S02]  /*1d780*/  IMAD.MOV.U32 R14, RZ, RZ, R12 ;  /* 0x000000ffff0e7224 */ /* 0x000fe400078e000c */
[----:B------:R-:W4:Y:S02]  /*1d790*/  LDL.LU R12, [R1+0xb44] ;  /* 0x000b4400010c7983 */ /* 0x000f240000300800 */
[----:B------:R-:W-:-:S02]  /*1d7a0*/  @!P0 IMAD.MOV R14, RZ, RZ, -R14 ;  /* 0x000000ffff0e8224 */ /* 0x000fc400078e0a0e */
[----:B------:R-:W4:Y:S04]  /*1d7b0*/  LDL.LU R13, [R1+0xb2c] ;  /* 0x000b2c00010d7983 */ /* 0x000f280000300800 */
[----:B------:R0:W-:Y:S02]  /*1d7c0*/  STL [R1+0x12c], R14 ;  /* 0x00012c0e01007387 */ /* 0x0001e40000100800 */
[----:B0-----:R-:W-:Y:S02]  /*1d7d0*/  IMAD.MOV.U32 R14, RZ, RZ, R8 ;  /* 0x000000ffff0e7224 */ /* 0x001fe400078e0008 */
[----:B------:R-:W-:Y:S02]  /*1d7e0*/  STL [R1+0x124], R10 ;  /* 0x0001240a01007387 */ /* 0x000fe40000100800 */
[----:B------:R-:W-:-:S02]  /*1d7f0*/  @!P6 IMAD.MOV R14, RZ, RZ, -R14 ;  /* 0x000000ffff0ee224 */ /* 0x000fc400078e0a0e */
[----:B------:R-:W4:Y:S04]  /*1d800*/  LDL.LU R8, [R1+0xb28] ;  /* 0x000b280001087983 */ /* 0x000f280000300800 */
[----:B------:R0:W-:Y:S04]  /*1d810*/  STL [R1+0x120], R14 ;  /* 0x0001200e01007387 */ /* 0x0001e80000100800 */
[----:B0-----:R-:W4:Y:S01]  /*1d820*/  LDL.LU R14, [R1+0x25bc] ;  /* 0x0025bc00010e7983 */ /* 0x001f220000300800 */
[C---:B------:R-:W-:Y:S02]  /*1d830*/  ISETP.GT.U32.AND P3, PT, R21.reuse, R11, PT ;  /* 0x0000000b1500720c */ /* 0x040fe40003f64070 */
[----:B------:R-:W-:-:S02]  /*1d840*/  ISETP.GT.U32.AND P2, PT, R21, R9, PT ;  /* 0x000000091500720c */ /* 0x000fc40003f44070 */
[----:B------:R-:W-:-:S09]  /*1d850*/  ISETP.GT.U32.AND P4, PT, R21, R7, PT ;  /* 0x000000071500720c */ /* 0x000fd20003f84070 */
[----:B------:R-:W-:-:S05]  /*1d860*/  @!P3 IMAD.IADD R11, R11, 0x1, -R21 ;  /* 0x000000010b0bb824 */ /* 0x000fca00078e0a15 */
[----:B------:R-:W-:Y:S01]  /*1d870*/  ISETP.GT.U32.AND P0, PT, R21, R11, PT ;  /* 0x0000000b1500720c */ /* 0x000fe20003f04070 */
[--C-:B------:R-:W-:Y:S02]  /*1d880*/  @!P2 IMAD.IADD R9, R9, 0x1, -R21.reuse ;  /* 0x000000010909a824 */ /* 0x100fe400078e0a15 */
[----:B------:R-:W-:Y:S01]  /*1d890*/  @!P4 IMAD.IADD R7, R7, 0x1, -R21 ;  /* 0x000000010707c824 */ /* 0x000fe200078e0a15 */
[C---:B------:R-:W-:Y:S01]  /*1d8a0*/  ISETP.GT.U32.AND P6, PT, R21.reuse, R2, PT ;  /* 0x000000021500720c */ /* 0x040fe20003fc4070 */
[----:B------:R-:W-:Y:S01]  /*1d8b0*/  @!P1 IMAD.MOV R5, RZ, RZ, -R5 ;  /* 0x000000ffff059224 */ /* 0x000fe200078e0a05 */
[----:B------:R-:W-:-:S07]  /*1d8c0*/  ISETP.GT.U32.AND P2, PT, R21, R9, PT ;  /* 0x000000091500720c */ /* 0x000fce0003f44070 */
[--C-:B------:R-:W-:Y:S01]  /*1d8d0*/  @!P0 IMAD.IADD R11, R11, 0x1, -R21.reuse ;  /* 0x000000010b0b8824 */ /* 0x100fe200078e0a15 */
[----:B------:R0:W-:Y:S01]  /*1d8e0*/  STL [R1+0x1b0], R5 ;  /* 0x0001b00501007387 */ /* 0x0001e20000100800 */
[----:B--2---:R-:W-:Y:S02]  /*1d8f0*/  IABS R10, R27 ;  /* 0x0000001b000a7213 */ /* 0x004fe40000000000 */
[--C-:B------:R-:W-:Y:S02]  /*1d900*/  @!P6 IMAD.IADD R2, R2, 0x1, -R21.reuse ;  /* 0x000000010202e824 */ /* 0x100fe400078e0a15 */
[----:B------:R-:W-:Y:S01]  /*1d910*/  @!P2 IMAD.IADD R9, R9, 0x1, -R21 ;  /* 0x000000010909a824 */ /* 0x000fe200078e0a15 */
[----:B------:R-:W-:Y:S02]  /*1d920*/  ISETP.GE.AND P6, PT, R27, RZ, PT ;  /* 0x000000ff1b00720c */ /* 0x000fe40003fc6270 */
[----:B0-----:R-:W-:Y:S02]  /*1d930*/  IABS R5, R26 ;  /* 0x0000001a00057213 */ /* 0x001fe40000000000 */
[----:B---3--:R-:W-:-:S02]  /*1d940*/  ISETP.GE.AND P3, PT, R4, RZ, PT ;  /* 0x000000ff0400720c */ /* 0x008fc40003f66270 */
[----:B----4-:R-:W-:Y:S01]  /*1d950*/  ISETP.GE.AND P4, PT, R13, RZ, PT ;  /* 0x000000ff0d00720c */ /* 0x010fe20003f86270 */
[----:B------:R-:W-:-:S10]  /*1d960*/  IMAD.MOV.U32 R13, RZ, RZ, R11 ;  /* 0x000000ffff0d7224 */ /* 0x000fd400078e000b */
[----:B------:R-:W-:Y:S01]  /*1d970*/  @!P3 IMAD.MOV R13, RZ, RZ, -R13 ;  /* 0x000000ffff0db224 */ /* 0x000fe200078e0a0d */
[----:B------:R-:W-:Y:S04]  /*1d980*/  STL [R1+0x25b8], R12 ;  /* 0x0025b80c01007387 */ /* 0x000fe80000100800 */
[----:B------:R0:W-:Y:S01]  /*1d990*/  STL [R1+0x11c], R13 ;  /* 0x00011c0d01007387 */ /* 0x0001e20000100800 */
[----:B------:R-:W-:-:S03]  /*1d9a0*/  IMAD.MOV.U32 R11, RZ, RZ, R26 ;  /* 0x000000ffff0b7224 */ /* 0x000fc600078e001a */
[----:B0-----:R-:W2:Y:S01]  /*1d9b0*/  LDL.LU R13, [R1+0xb6c] ;  /* 0x000b6c00010d7983 */ /* 0x001ea20000300800 */
[----:B------:R-:W-:Y:S01]  /*1d9c0*/  IMAD.MOV.U32 R26, RZ, RZ, R23 ;  /* 0x000000ffff1a7224 */ /* 0x000fe200078e0017 */
[----:B------:R-:W-:Y:S02]  /*1d9d0*/  ISETP.GE.AND P2, PT, R14, RZ, PT ;  /* 0x000000ff0e00720c */ /* 0x000fe40003f46270 */
[----:B------:R-:W3:Y:S04]  /*1d9e0*/  LDL.LU R14, [R1+0xb70] ;  /* 0x000b7000010e7983 */ /* 0x000ee80000300800 */
[----:B------:R-:W4:Y:S04]  /*1d9f0*/  LDL R27, [R1+0xb48] ;  /* 0x000b4800011b7983 */ /* 0x000f280000100800 */
[----:B------:R-:W3:Y:S01]  /*1da00*/  LDL.LU R23, [R1+0xb50] ;  /* 0x000b500001177983 */ /* 0x000ee20000300800 */
[----:B------:R-:W-:-:S04]  /*1da10*/  IMAD.HI.U32 R4, R24, R6, RZ ;  /* 0x0000000618047227 */ /* 0x000fc800078e00ff */
[----:B------:R-:W-:-:S04]  /*1da20*/  IMAD.MOV R4, RZ, RZ, -R4 ;  /* 0x000000ffff047224 */ /* 0x000fc800078e0a04 */
[----:B------:R-:W-:-:S05]  /*1da30*/  IMAD R6, R21, R4, R6 ;  /* 0x0000000415067224 */ /* 0x000fca00078e0206 */
[C---:B------:R-:W-:Y:S02]  /*1da40*/  ISETP.GT.U32.AND P0, PT, R21.reuse, R6, PT ;  /* 0x000000061500720c */ /* 0x040fe40003f04070 */
[----:B------:R-:W-:Y:S02]  /*1da50*/  ISETP.GE.AND P1, PT, R8, RZ, PT ;  /* 0x000000ff0800720c */ /* 0x000fe40003f26270 */
[----:B------:R-:W-:Y:S02]  /*1da60*/  ISETP.GT.U32.AND P3, PT, R21, R2, PT ;  /* 0x000000021500720c */ /* 0x000fe40003f64070 */
[----:B------:R-:W-:-:S07]  /*1da70*/  IABS R4, R12 ;  /* 0x0000000c00047213 */ /* 0x000fce0000000000 */
[----:B------:R-:W-:Y:S02]  /*1da80*/  @!P0 IMAD.IADD R6, R6, 0x1, -R21 ;  /* 0x0000000106068824 */ /* 0x000fe400078e0a15 */
[----:B------:R-:W-:-:S03]  /*1da90*/  IMAD.MOV.U32 R12, RZ, RZ, R7 ;  /* 0x000000ffff0c7224 */ /* 0x000fc600078e0007 */
[----:B------:R-:W-:Y:S01]  /*1daa0*/  ISETP.GT.U32.AND P0, PT, R21, R6, PT ;  /* 0x000000061500720c */ /* 0x000fe20003f04070 */
[----:B------:R-:W-:Y:S02]  /*1dab0*/  @!P5 IMAD.MOV R12, RZ, RZ, -R12 ;  /* 0x000000ffff0cd224 */ /* 0x000fe400078e0a0c */
[----:B------:R-:W-:-:S04]  /*1dac0*/  IMAD.HI.U32 R8, R24, R10, RZ ;  /* 0x0000000a18087227 */ /* 0x000fc800078e00ff */
[----:B------:R-:W-:Y:S01]  /*1dad0*/  @!P1 IMAD.MOV R9, RZ, RZ, -R9 ;  /* 0x000000ffff099224 */ /* 0x000fe200078e0a09 */
[----:B------:R0:W-:Y:S01]  /*1dae0*/  STL [R1+0x1a4], R12 ;  /* 0x0001a40c01007387 */ /* 0x0001e20000100800 */
[--C-:B------:R-:W-:Y:S02]  /*1daf0*/  @!P3 IMAD.IADD R2, R2, 0x1, -R21.reuse ;  /* 0x000000010202b824 */ /* 0x100fe400078e0a15 */
[----:B------:R-:W-:Y:S02]  /*1db00*/  IMAD.MOV R8, RZ, RZ, -R8 ;  /* 0x000000ffff087224 */ /* 0x000fe400078e0a08 */
[----:B------:R-:W-:Y:S01]  /*1db10*/  @!P0 IMAD.IADD R6, R6, 0x1, -R21 ;  /* 0x0000000106068824 */ /* 0x000fe200078e0a15 */
[----:B0-----:R-:W4:Y:S01]  /*1db20*/  LDL.LU R12, [R1+0x25b8] ;  /* 0x0025b800010c7983 */ /* 0x001f220000300800 */
[----:B------:R-:W-:-:S03]  /*1db30*/  IMAD R10, R21, R8, R10 ;  /* 0x00000008150a7224 */ /* 0x000fc600078e020a */
[----:B------:R0:W-:Y:S01]  /*1db40*/  STL [R1+0x194], R9 ;  /* 0x0001940901007387 */ /* 0x0001e20000100800 */
[----:B------:R-:W-:-:S04]  /*1db50*/  IMAD.HI.U32 R8, R24, R5, RZ ;  /* 0x0000000518087227 */ /* 0x000fc800078e00ff */
[----:B0-----:R-:W-:-:S04]  /*1db60*/  IMAD.MOV.U32 R9, RZ, RZ, R2 ;  /* 0x000000ffff097224 */ /* 0x001fc800078e0002 */
[----:B------:R-:W-:Y:S02]  /*1db70*/  @!P4 IMAD.MOV R9, RZ, RZ, -R9 ;  /* 0x000000ffff09c224 */ /* 0x000fe400078e0a09 */
[----:B------:R-:W-:-:S03]  /*1db80*/  IMAD.MOV R8, RZ, RZ, -R8 ;  /* 0x000000ffff087224 */ /* 0x000fc600078e0a08 */
[----:B------:R-:W-:Y:S01]  /*1db90*/  STL [R1+0x1a0], R9 ;  /* 0x0001a00901007387 */ /* 0x000fe20000100800 */
[----:B------:R-:W-:Y:S01]  /*1dba0*/  IMAD R5, R21, R8, R5 ;  /* 0x0000000815057224 */ /* 0x000fe200078e0205 */
[----:B------:R-:W-:Y:S02]  /*1dbb0*/  IABS R8, R26 ;  /* 0x0000001a00087213 */ /* 0x000fe40000000000 */
[----:B------:R0:W-:Y:S01]  /*1dbc0*/  STL [R1+0x25b0], R26 ;  /* 0x0025b01a01007387 */ /* 0x0001e20000100800 */
[----:B--2---:R-:W-:Y:S02]  /*1dbd0*/  ISETP.GE.AND P0, PT, R13, RZ, PT ;  /* 0x000000ff0d00720c */ /* 0x004fe40003f06270 */
[----:B------:R-:W-:Y:S01]  /*1dbe0*/  IABS R2, R13 ;  /* 0x0000000d00027213 */ /* 0x000fe20000000000 */
[----:B------:R-:W-:-:S04]  /*1dbf0*/  IMAD.MOV.U32 R13, RZ, RZ, R6 ;  /* 0x000000ffff0d7224 */ /* 0x000fc800078e0006 */
[----:B------:R-:W-:Y:S01]  /*1dc00*/  @!P2 IMAD.MOV R13, RZ, RZ, -R13 ;  /* 0x000000ffff0da224 */ /* 0x000fe200078e0a0d */
[----:B---3--:R-:W-:Y:S04]  /*1dc10*/  STL [R1+0x25b4], R23 ;  /* 0x0025b41701007387 */ /* 0x008fe80000100800 */
[----:B------:R1:W-:Y:S04]  /*1dc20*/  STL [R1+0x19c], R13 ;  /* 0x00019c0d01007387 */ /* 0x0003e80000100800 */
[----:B0-----:R-:W2:Y:S01]  /*1dc30*/  LDL R26, [R1+0xb54] ;  /* 0x000b5400011a7983 */ /* 0x001ea20000100800 */
[----:B------:R-:W-:-:S02]  /*1dc40*/  ISETP.GT.U32.AND P5, PT, R21, R10, PT ;  /* 0x0000000a1500720c */ /* 0x000fc40003fa4070 */
[----:B----4-:R-:W-:Y:S02]  /*1dc50*/  IABS R9, R27 ;  /* 0x0000001b00097213 */ /* 0x010fe40000000000 */
[----:B------:R-:W-:-:S09]  /*1dc60*/  ISETP.GE.AND P1, PT, R11, RZ, PT ;  /* 0x000000ff0b00720c */ /* 0x000fd20003f26270 */
[----:B------:R-:W-:Y:S01]  /*1dc70*/  @!P5 IMAD.IADD R10, R10, 0x1, -R21 ;  /* 0x000000010a0ad824 */ /* 0x000fe200078e0a15 */
[----:B------:R-:W-:Y:S01]  /*1dc80*/  ISETP.GE.AND P4, PT, R14, RZ, PT ;  /* 0x000000ff0e00720c */ /* 0x000fe20003f86270 */
[----:B------:R-:W3:Y:S03]  /*1dc90*/  LDL R27, [R1+0xb5c] ;  /* 0x000b5c00011b7983 */ /* 0x000ee60000100800 */
[----:B------:R-:W-:Y:S01]  /*1dca0*/  ISETP.GT.U32.AND P5, PT, R21, R10, PT ;  /* 0x0000000a1500720c */ /* 0x000fe20003fa4070 */
[----:B------:R-:W-:-:S04]  /*1dcb0*/  IMAD.HI.U32 R11, R24, R2, RZ ;  /* 0x00000002180b7227 */ /* 0x000fc800078e00ff */
[----:B-1----:R-:W-:-:S04]  /*1dcc0*/  IMAD.HI.U32 R13, R24, R9, RZ ;  /* 0x00000009180d7227 */ /* 0x002fc800078e00ff */
[----:B------:R-:W-:Y:S02]  /*1dcd0*/  IMAD.MOV R11, RZ, RZ, -R11 ;  /* 0x000000ffff0b7224 */ /* 0x000fe400078e0a0b */
[----:B------:R-:W-:Y:S02]  /*1dce0*/  IMAD.MOV R13, RZ, RZ, -R13 ;  /* 0x000000ffff0d7224 */ /* 0x000fe400078e0a0d */
[----:B------:R-:W-:Y:S02]  /*1dcf0*/  @!P5 IMAD.IADD R10, R10, 0x1, -R21 ;  /* 0x000000010a0ad824 */ /* 0x000fe400078e0a15 */
[C---:B------:R-:W-:Y:S02]  /*1dd00*/  IMAD R2, R21.reuse, R11, R2 ;  /* 0x0000000b15027224 */ /* 0x040fe400078e0202 */
[----:B------:R-:W-:Y:S02]  /*1dd10*/  IMAD R9, R21, R13, R9 ;  /* 0x0000000d15097224 */ /* 0x000fe400078e0209 */
[----:B------:R-:W-:Y:S01]  /*1dd20*/  IMAD.HI.U32 R11, R24, R8, RZ ;  /* 0x00000008180b7227 */ /* 0x000fe200078e00ff */
[----:B------:R-:W-:-:S03]  /*1dd30*/  ISETP.GE.AND P3, PT, R12, RZ, PT ;  /* 0x000000ff0c00720c */ /* 0x000fc60003f66270 */
[----:B------:R-:W-:Y:S01]  /*1dd40*/  IMAD.MOV.U32 R13, RZ, RZ, R10 ;  /* 0x000000ffff0d7224 */ /* 0x000fe200078e000a */
[----:B------:R-:W-:Y:S02]  /*1dd50*/  IABS R12, R14 ;  /* 0x0000000e000c7213 */ /* 0x000fe40000000000 */
[----:B------:R-:W4:Y:S01]  /*1dd60*/  LDL R14, [R1+0xb58] ;  /* 0x000b5800010e7983 */ /* 0x000f220000100800 */
[----:B------:R-:W-:Y:S02]  /*1dd70*/  IMAD.MOV R11, RZ, RZ, -R11 ;  /* 0x000000ffff0b7224 */ /* 0x000fe400078e0a0b */
[----:B------:R-:W-:Y:S02]  /*1dd80*/  @!P6 IMAD.MOV R13, RZ, RZ, -R13 ;  /* 0x000000ffff0de224 */ /* 0x000fe400078e0a0d */
[----:B------:R-:W-:-:S03]  /*1dd90*/  IMAD R8, R21, R11, R8 ;  /* 0x0000000b15087224 */ /* 0x000fc600078e0208 */
[----:B------:R-:W-:Y:S01]  /*1dda0*/  STL [R1+0x118], R13 ;  /* 0x0001180d01007387 */ /* 0x000fe20000100800 */
[----:B--2---:R-:W-:-:S03]  /*1ddb0*/  IABS R11, R26 ;  /* 0x0000001a000b7213 */ /* 0x004fc60000000000 */
[----:B------:R-:W2:Y:S01]  /*1ddc0*/  LDL.LU R26, [R1+0xb48] ;  /* 0x000b4800011a7983 */ /* 0x000ea20000300800 */
[----:B------:R-:W-:-:S04]  /*1ddd0*/  IMAD.HI.U32 R7, R24, R4, RZ ;  /* 0x0000000418077227 */ /* 0x000fc800078e00ff */
[----:B------:R-:W-:Y:S01]  /*1dde0*/  IMAD.MOV R7, RZ, RZ, -R7 ;  /* 0x000000ffff077224 */ /* 0x000fe200078e0a07 */
[----:B------:R-:W-:-:S03]  /*1ddf0*/  ISETP.GT.U32.AND P2, PT, R21, R5, PT ;  /* 0x000000051500720c */ /* 0x000fc60003f44070 */
[----:B------:R-:W-:-:S05]  /*1de00*/  IMAD R4, R21, R7, R4 ;  /* 0x0000000715047224 */ /* 0x000fca00078e0204 */
[----:B------:R-:W-:-:S05]  /*1de10*/  ISETP.GT.U32.AND P5, PT, R21, R4, PT ;  /* 0x000000041500720c */ /* 0x000fca0003fa4070 */
[----:B------:R-:W-:Y:S02]  /*1de20*/  @!P2 IMAD.IADD R5, R5, 0x1, -R21 ;  /* 0x000000010505a824 */ /* 0x000fe400078e0a15 */
[----:B------:R-:W-:-:S06]  /*1de30*/  IMAD.HI.U32 R7, R24, R12, RZ ;  /* 0x0000000c18077227 */ /* 0x000fcc00078e00ff */
[----:B------:R-:W-:Y:S01]  /*1de40*/  @!P5 IMAD.IADD R4, R4, 0x1, -R21 ;  /* 0x000000010404d824 */ /* 0x000fe200078e0a15 */
[----:B------:R-:W-:Y:S01]  /*1de50*/  ISETP.GT.U32.AND P5, PT, R21, R5, PT ;  /* 0x000000051500720c */ /* 0x000fe20003fa4070 */
[----:B------:R-:W-:Y:S01]  /*1de60*/  IMAD.MOV R7, RZ, RZ, -R7 ;  /* 0x000000ffff077224 */ /* 0x000fe200078e0a07 */
[----:B------:R-:W-:-:S03]  /*1de70*/  IABS R6, R23 ;  /* 0x0000001700067213 */ /* 0x000fc60000000000 */
[----:B------:R-:W-:Y:S02]  /*1de80*/  IMAD R12, R21, R7, R12 ;  /* 0x00000007150c7224 */ /* 0x000fe400078e020c */
[----:B------:R-:W-:-:S04]  /*1de90*/  IMAD.HI.U32 R7, R24, R6, RZ ;  /* 0x0000000618077227 */ /* 0x000fc800078e00ff */
[----:B------:R-:W-:Y:S02]  /*1dea0*/  IMAD.MOV R7, RZ, RZ, -R7 ;  /* 0x000000ffff077224 */ /* 0x000fe400078e0a07 */
[----:B------:R-:W-:Y:S01]  /*1deb0*/  @!P5 IMAD.IADD R5, R5, 0x1, -R21 ;  /* 0x000000010505d824 */ /* 0x000fe200078e0a15 */
[C---:B------:R-:W-:Y:S01]  /*1dec0*/  ISETP.GT.U32.AND P5, PT, R21.reuse, R12, PT ;  /* 0x0000000c1500720c */ /* 0x040fe20003fa4070 */
[----:B------:R-:W-:Y:S02]  /*1ded0*/  IMAD R6, R21, R7, R6 ;  /* 0x0000000715067224 */ /* 0x000fe400078e0206 */
[----:B------:R-:W-:Y:S01]  /*1dee0*/  IMAD.MOV.U32 R23, RZ, RZ, R5 ;  /* 0x000000ffff177224 */ /* 0x000fe200078e0005 */
[----:B----4-:R-:W-:Y:S01]  /*1def0*/  IABS R7, R14 ;  /* 0x0000000e00077213 */ /* 0x010fe20000000000 */
[----:B------:R-:W-:Y:S01]  /*1df00*/  IMAD.HI.U32 R14, R24, R11, RZ ;  /* 0x0000000b180e7227 */ /* 0x000fe200078e00ff */
[----:B---3--:R-:W-:Y:S02]  /*1df10*/  IABS R10, R27 ;  /* 0x0000001b000a7213 */ /* 0x008fe40000000000 */
[----:B------:R-:W3:Y:S01]  /*1df20*/  LDL.LU R27, [R1+0xb64] ;  /* 0x000b6400011b7983 */ /* 0x000ee20000300800 */
[----:B------:R-:W-:-:S02]  /*1df30*/  @!P1 IMAD.MOV R23, RZ, RZ, -R23 ;  /* 0x000000ffff179224 */ /* 0x000fc400078e0a17 */
[----:B------:R-:W-:Y:S02]  /*1df40*/  IMAD.MOV R14, RZ, RZ, -R14 ;  /* 0x000000ffff0e7224 */ /* 0x000fe400078e0a0e */
[----:B------:R-:W-:Y:S01]  /*1df50*/  @!P5 IMAD.IADD R12, R12, 0x1, -R21 ;  /* 0x000000010c0cd824 */ /* 0x000fe200078e0a15 */
[----:B------:R0:W-:Y:S01]  /*1df60*/  STL [R1+0x110], R23 ;  /* 0x0001101701007387 */ /* 0x0001e20000100800 */
[----:B------:R-:W-:-:S03]  /*1df70*/  IMAD R11, R21, R14, R11 ;  /* 0x0000000e150b7224 */ /* 0x000fc600078e020b */
[----:B0-----:R-:W4:Y:S01]  /*1df80*/  LDL.LU R23, [R1+0x25b4] ;  /* 0x0025b40001177983 */ /* 0x001f220000300800 */
[----:B--2---:R-:W-:-:S03]  /*1df90*/  ISETP.GE.AND P5, PT, R26, RZ, PT ;  /* 0x000000ff1a00720c */ /* 0x004fc60003fa6270 */
[----:B------:R-:W2:Y:S04]  /*1dfa0*/  LDL.LU R26, [R1+0x25b0] ;  /* 0x0025b000011a7983 */ /* 0x000ea80000300800 */
[----:B------:R-:W3:Y:S01]  /*1dfb0*/  LDL.LU R14, [R1+0xb60] ;  /* 0x000b6000010e7983 */ /* 0x000ee20000300800 */
[----:B------:R-:W-:-:S13]  /*1dfc0*/  ISETP.GT.U32.AND P2, PT, R21, R2, PT ;  /* 0x000000021500720c */ /* 0x000fda0003f44070 */
[----:B------:R-:W-:Y:S01]  /*1dfd0*/  @!P2 IMAD.IADD R2, R2, 0x1, -R21 ;  /* 0x000000010202a824 */ /* 0x000fe200078e0a15 */
[----:B------:R-:W-:-:S04]  /*1dfe0*/  ISETP.GT.U32.AND P2, PT, R21, R4, PT ;  /* 0x000000041500720c */ /* 0x000fc80003f44070 */
[----:B------:R-:W-:Y:S01]  /*1dff0*/  ISETP.GT.U32.AND P6, PT, R21, R2, PT ;  /* 0x000000021500720c */ /* 0x000fe20003fc4070 */
[----:B------:R-:W-:-:S04]  /*1e000*/  IMAD.HI.U32 R13, R24, R7, RZ ;  /* 0x00000007180d7227 */ /* 0x000fc800078e00ff */
[----:B------:R-:W-:-:S04]  /*1e010*/  IMAD.MOV R13, RZ, RZ, -R13 ;  /* 0x000000ffff0d7224 */ /* 0x000fc800078e0a0d */
[----:B------:R-:W-:-:S04]  /*1e020*/  @!P2 IMAD.IADD R4, R4, 0x1, -R21 ;  /* 0x000000010404a824 */ /* 0x000fc800078e0a15 */
[----:B------:R-:W-:Y:S02]  /*1e030*/  @!P3 IMAD.MOV R4, RZ, RZ, -R4 ;  /* 0x000000ffff04b224 */ /* 0x000fe400078e0a04 */
[----:B------:R-:W-:Y:S02]  /*1e040*/  @!P6 IMAD.IADD R2, R2, 0x1, -R21 ;  /* 0x000000010202e824 */ /* 0x000fe400078e0a15 */
[C---:B------:R-:W-:Y:S01]  /*1e050*/  IMAD R7, R21.reuse, R13, R7 ;  /* 0x0000000d15077224 */ /* 0x040fe200078e0207 */
[----:B------:R0:W-:Y:S04]  /*1e060*/  STL [R1+0x10c], R4 ;  /* 0x00010c0401007387 */ /* 0x0001e80000100800 */
[----:B0-----:R-:W3:Y:S01]  /*1e070*/  LDL.LU R4, [R1+0xb54] ;  /* 0x000b540001047983 */ /* 0x001ee20000300800 */
[----:B------:R-:W-:-:S02]  /*1e080*/  ISETP.GT.U32.AND P1, PT, R21, R9, PT ;  /* 0x000000091500720c */ /* 0x000fc40003f24070 */
[C---:B------:R-:W-:Y:S02]  /*1e090*/  ISETP.GT.U32.AND P2, PT, R21.reuse, R8, PT ;  /* 0x000000081500720c */ /* 0x040fe40003f44070 */
[----:B------:R-:W-:-:S09]  /*1e0a0*/  ISETP.GT.U32.AND P6, PT, R21, R6, PT ;  /* 0x000000061500720c */ /* 0x000fd20003fc4070 */
[--C-:B------:R-:W-:Y:S02]  /*1e0b0*/  @!P1 IMAD.IADD R9, R9, 0x1, -R21.reuse ;  /* 0x0000000109099824 */ /* 0x100fe400078e0a15 */
[----:B------:R-:W-:-:S03]  /*1e0c0*/  @!P2 IMAD.IADD R8, R8, 0x1, -R21 ;  /* 0x000000010808a824 */ /* 0x000fc600078e0a15 */
[----:B------:R-:W-:Y:S01]  /*1e0d0*/  ISETP.GT.U32.AND P2, PT, R21, R9, PT ;  /* 0x000000091500720c */ /* 0x000fe20003f44070 */
[----:B------:R-:W-:-:S05]  /*1e0e0*/  @!P6 IMAD.IADD R6, R6, 0x1, -R21 ;  /* 0x000000010606e824 */ /* 0x000fca00078e0a15 */
[----:B------:R-:W-:-:S07]  /*1e0f0*/  ISETP.GT.U32.AND P6, PT, R21, R6, PT ;  /* 0x000000061500720c */ /* 0x000fce0003fc4070 */
[----:B------:R-:W-:-:S06]  /*1e100*/  @!P2 IMAD.IADD R9, R9, 0x1, -R21 ;  /* 0x000000010909a824 */ /* 0x000fcc00078e0a15 */
[----:B------:R-:W-:Y:S01]  /*1e110*/  @!P6 IMAD.IADD R6, R6, 0x1, -R21 ;  /* 0x000000010606e824 */ /* 0x000fe200078e0a15 */
[----:B----4-:R-:W-:Y:S01]  /*1e120*/  ISETP.GE.AND P6, PT, R23, RZ, PT ;  /* 0x000000ff1700720c */ /* 0x010fe20003fc6270 */
[----:B--2---:R-:W-:Y:S02]  /*1e130*/  IMAD.MOV.U32 R13, RZ, RZ, R26 ;  /* 0x000000ffff0d7224 */ /* 0x004fe400078e001a */
[----:B------:R-:W-:Y:S01]  /*1e140*/  IMAD.MOV.U32 R26, RZ, RZ, R2 ;  /* 0x000000ffff1a7224 */ /* 0x000fe200078e0002 */
[----:B---3--:R-:W-:Y:S01]  /*1e150*/  IABS R2, R14 ;  /* 0x0000000e00027213 */ /* 0x008fe20000000000 */
[----:B------:R0:W-:Y:S04]  /*1e160*/  STL [R1+0x25ac], R14 ;  /* 0x0025ac0e01007387 */ /* 0x0001e80000100800 */
[----:B0-----:R-:W2:Y:S01]  /*1e170*/  LDL.LU R14, [R1+0xb58] ;  /* 0x000b5800010e7983 */ /* 0x001ea20000300800 */
[----:B------:R-:W-:Y:S01]  /*1e180*/  ISETP.GE.AND P2, PT, R13, RZ, PT ;  /* 0x000000ff0d00720c */ /* 0x000fe20003f46270 */
[----:B------:R-:W-:-:S04]  /*1e190*/  IMAD.HI.U32 R13, R24, R2, RZ ;  /* 0x00000002180d7227 */ /* 0x000fc800078e00ff */
[----:B------:R-:W-:Y:S02]  /*1e1a0*/  @!P0 IMAD.MOV R26, RZ, RZ, -R26 ;  /* 0x000000ffff1a8224 */ /* 0x000fe400078e0a1a */
[----:B------:R-:W-:-:S03]  /*1e1b0*/  IMAD.MOV R13, RZ, RZ, -R13 ;  /* 0x000000ffff0d7224 */ /* 0x000fc600078e0a0d */
[----:B------:R0:W-:Y:S01]  /*1e1c0*/  STL [R1+0x108], R26 ;  /* 0x0001081a01007387 */ /* 0x0001e20000100800 */
[----:B------:R-:W-:-:S03]  /*1e1d0*/  IMAD R2, R21, R13, R2 ;  /* 0x0000000d15027224 */ /* 0x000fc600078e0202 */
[----:B0-----:R-:W3:Y:S04]  /*1e1e0*/  LDL.LU R26, [R1+0xb68] ;  /* 0x000b6800011a7983 */ /* 0x001ee80000300800 */
[----:B------:R-:W4:Y:S04]  /*1e1f0*/  LDL.LU R23, [R1+0xb74] ;  /* 0x000b740001177983 */ /* 0x000f280000300800 */
[----:B------:R-:W3:Y:S01]  /*1e200*/  LDL.LU R13, [R1+0xb5c] ;  /* 0x000b5c00010d7983 */ /* 0x000ee20000300800 */
[----:B------:R-:W-:-:S13]  /*1e210*/  ISETP.GT.U32.AND P1, PT, R21, R12, PT ;  /* 0x0000000c1500720c */ /* 0x000fda0003f24070 */
[----:B------:R-:W-:Y:S01]  /*1e220*/  @!P1 IMAD.IADD R12, R12, 0x1, -R21 ;  /* 0x000000010c0c9824 */ /* 0x000fe200078e0a15 */
[----:B------:R-:W-:-:S13]  /*1e230*/  ISETP.GT.U32.AND P1, PT, R21, R7, PT ;  /* 0x000000071500720c */ /* 0x000fda0003f24070 */
[----:B------:R-:W-:Y:S01]  /*1e240*/  @!P1 IMAD.IADD R7, R7, 0x1, -R21 ;  /* 0x0000000107079824 */ /* 0x000fe200078e0a15 */
[----:B------:R-:W-:Y:S01]  /*1e250*/  ISETP.GT.U32.AND P3, PT, R21, R8, PT ;  /* 0x000000081500720c */ /* 0x000fe20003f64070 */
[----:B------:R-:W-:-:S04]  /*1e260*/  IMAD.HI.U32 R5, R24, R10, RZ ;  /* 0x0000000a18057227 */ /* 0x000fc800078e00ff */
[----:B------:R-:W-:Y:S01]  /*1e270*/  IMAD.MOV R5, RZ, RZ, -R5 ;  /* 0x000000ffff057224 */ /* 0x000fe200078e0a05 */
[----:B------:R-:W-:-:S03]  /*1e280*/  ISETP.GT.U32.AND P0, PT, R21, R11, PT ;  /* 0x0000000b1500720c */ /* 0x000fc60003f04070 */
[----:B------:R-:W-:-:S04]  /*1e290*/  IMAD R10, R21, R5, R10 ;  /* 0x00000005150a7224 */ /* 0x000fc800078e020a */
[----:B------:R-:W-:Y:S01]  /*1e2a0*/  @!P3 IMAD.IADD R8, R8, 0x1, -R21 ;  /* 0x000000010808b824 */ /* 0x000fe200078e0a15 */
[----:B------:R-:W-:-:S05]  /*1e2b0*/  ISETP.GT.U32.AND P3, PT, R21, R10, PT ;  /* 0x0000000a1500720c */ /* 0x000fca0003f64070 */
[----:B------:R-:W-:Y:S01]  /*1e2c0*/  @!P0 IMAD.IADD R11, R11, 0x1, -R21 ;  /* 0x000000010b0b8824 */ /* 0x000fe200078e0a15 */
[----:B------:R-:W-:-:S07]  /*1e2d0*/  ISETP.GE.AND P0, PT, R4, RZ, PT ;  /* 0x000000ff0400720c */ /* 0x000fce0003f06270 */
[----:B------:R-:W-:Y:S01]  /*1e2e0*/  @!P3 IMAD.IADD R10, R10, 0x1, -R21 ;  /* 0x000000010a0ab824 */ /* 0x000fe200078e0a15 */
[----:B------:R-:W-:Y:S01]  /*1e2f0*/  ISETP.GT.U32.AND P3, PT, R21, R11, PT ;  /* 0x0000000b1500720c */ /* 0x000fe20003f64070 */
[----:B------:R-:W-:-:S03]  /*1e300*/  @!P5 IMAD.MOV R9, RZ, RZ, -R9 ;  /* 0x000000ffff09d224 */ /* 0x000fc600078e0a09 */
[----:B------:R-:W-:Y:S01]  /*1e310*/  ISETP.GT.U32.AND P5, PT, R21, R10, PT ;  /* 0x0000000a1500720c */ /* 0x000fe20003fa4070 */
[----:B------:R-:W-:Y:S02]  /*1e320*/  @!P2 IMAD.MOV R8, RZ, RZ, -R8 ;  /* 0x000000ffff08a224 */ /* 0x000fe400078e0a08 */
[----:B------:R-:W-:-:S06]  /*1e330*/  @!P6 IMAD.MOV R6, RZ, RZ, -R6 ;  /* 0x000000ffff06e224 */ /* 0x000fcc00078e0a06 */
[----:B------:R-:W-:-:S04]  /*1e340*/  @!P3 IMAD.IADD R11, R11, 0x1, -R21 ;  /* 0x000000010b0bb824 */ /* 0x000fc800078e0a15 */
[----:B------:R-:W-:Y:S01]  /*1e350*/  @!P0 IMAD.MOV R11, RZ, RZ, -R11 ;  /* 0x000000ffff0b8224 */ /* 0x000fe200078e0a0b */
[----:B------:R-:W-:Y:S01]  /*1e360*/  IABS R5, R27 ;  /* 0x0000001b00057213 */ /* 0x000fe20000000000 */
[----:B------:R-:W-:Y:S01]  /*1e370*/  @!P5 IMAD.IADD R10, R10, 0x1, -R21 ;  /* 0x000000010a0ad824 */ /* 0x000fe200078e0a15 */
[----:B------:R-:W-:Y:S02]  /*1e380*/  ISETP.GE.AND P5, PT, R27, RZ, PT ;  /* 0x000000ff1b00720c */ /* 0x000fe40003fa6270 */
[----:B--2---:R-:W-:Y:S01]  /*1e390*/  ISETP.GE.AND P1, PT, R14, RZ, PT ;  /* 0x000000ff0e00720c */ /* 0x004fe20003f26270 */
[----:B------:R-:W-:Y:S02]  /*1e3a0*/  IMAD.MOV.U32 R14, RZ, RZ, R12 ;  /* 0x000000ffff0e7224 */ /* 0x000fe400078e000c */
[----:B------:R-:W2:Y:S02]  /*1e3b0*/  LDL.LU R12, [R1+0xb78] ;  /* 0x000b7800010c7983 */ /* 0x000ea40000300800 */
[----:B------:R-:W-:-:S05]  /*1e3c0*/  @!P4 IMAD.MOV R14, RZ, RZ, -R14 ;  /* 0x000000ffff0ec224 */ /* 0x000fca00078e0a0e */
[----:B------:R0:W-:Y:S04]  /*1e3d0*/  STL [R1+0x104], R14 ;  /* 0x0001040e01007387 */ /* 0x0001e80000100800 */
[----:B0-----:R-:W2:Y:S04]  /*1e3e0*/  LDL.LU R14, [R1+0x25ac] ;  /* 0x0025ac00010e7983 */ /* 0x001ea80000300800 */
[----:B------:R-:W-:Y:S04]  /*1e3f0*/  STL [R1+0x100], R9 ;  /* 0x0001000901007387 */ /* 0x000fe80000100800 */
[----:B------:R-:W-:Y:S01]  /*1e400*/  STL [R1+0x164], R8 ;  /* 0x0001640801007387 */ /* 0x000fe20000100800 */
[----:B---3--:R-:W-:-:S03]  /*1e410*/  ISETP.GE.AND P6, PT, R13, RZ, PT ;  /* 0x000000ff0d00720c */ /* 0x008fc60003fc6270 */
[----:B------:R-:W-:Y:S04]  /*1e420*/  STL [R1+0x168], R6 ;  /* 0x0001680601007387 */ /* 0x000fe80000100800 */
[----:B------:R0:W-:Y:S04]  /*1e430*/  STL [R1+0x14c], R11 ;  /* 0x00014c0b01007387 */ /* 0x0001e80000100800 */
[----:B------:R-:W3:Y:S04]  /*1e440*/  LDL.LU R13, [R1+0xba0] ;  /* 0x000ba000010d7983 */ /* 0x000ee80000300800 */
[----:B------:R-:W3:Y:S01]  /*1e450*/  LDL.LU R27, [R1+0xba4] ;  /* 0x000ba400011b7983 */ /* 0x000ee20000300800 */
[----:B------:R-:W-:-:S02]  /*1e460*/  ISETP.GT.U32.AND P4, PT, R21, R7, PT ;  /* 0x000000071500720c */ /* 0x000fc40003f84070 */
[----:B------:R-:W-:-:S11]  /*1e470*/  ISETP.GT.U32.AND P2, PT, R21, R2, PT ;  /* 0x000000021500720c */ /* 0x000fd60003f44070 */
[----:B------:R-:W-:-:S04]  /*1e480*/  @!P4 IMAD.IADD R7, R7, 0x1, -R21 ;  /* 0x000000010707c824 */ /* 0x000fc800078e0a15 */
[----:B0-----:R-:W-:-:S04]  /*1e490*/  IMAD.MOV.U32 R11, RZ, RZ, R7 ;  /* 0x000000ffff0b7224 */ /* 0x001fc800078e0007 */
[----:B------:R-:W-:Y:S01]  /*1e4a0*/  @!P1 IMAD.MOV R11, RZ, RZ, -R11 ;  /* 0x000000ffff0b9224 */ /* 0x000fe200078e0a0b */
[----:B------:R-:W-:Y:S01]  /*1e4b0*/  IABS R9, R26 ;  /* 0x0000001a00097213 */ /* 0x000fe20000000000 */
[----:B------:R-:W-:Y:S01]  /*1e4c0*/  @!P2 IMAD.IADD R2, R2, 0x1, -R21 ;  /* 0x000000010202a824 */ /* 0x000fe200078e0a15 */
[----:B------:R-:W-:Y:S01]  /*1e4d0*/  ISETP.GE.AND P2, PT, R26, RZ, PT ;  /* 0x000000ff1a00720c */ /* 0x000fe20003f46270 */
[----:B------:R-:W-:Y:S01]  /*1e4e0*/  @!P6 IMAD.MOV R10, RZ, RZ, -R10 ;  /* 0x000000ffff0ae224 */ /* 0x000fe200078e0a0a */
[----:B----4-:R-:W-:Y:S02]  /*1e4f0*/  IABS R6, R23 ;  /* 0x0000001700067213 */ /* 0x010fe40000000000 */
[----:B------:R-:W-:Y:S01]  /*1e500*/  ISETP.GE.AND P6, PT, R23, RZ, PT ;  /* 0x000000ff1700720c */ /* 0x000fe20003fc6270 */
[----:B------:R-:W-:-:S04]  /*1e510*/  IMAD.HI.U32 R8, R24, R9, RZ ;  /* 0x0000000918087227 */ /* 0x000fc800078e00ff */
[----:B------:R-:W-:-:S04]  /*1e520*/  IMAD.MOV R8, RZ, RZ, -R8 ;  /* 0x000000ffff087224 */ /* 0x000fc800078e0a08 */
[C---:B------:R-:W-:Y:S01]  /*1e530*/  IMAD R9, R21.reuse, R8, R9 ;  /* 0x0000000815097224 */ /* 0x040fe200078e0209 */
[----:B------:R-:W-:-:S04]  /*1e540*/  ISETP.GT.U32.AND P0, PT, R21, R2, PT ;  /* 0x000000021500720c */ /* 0x000fc80003f04070 */
[----:B------:R-:W-:Y:S01]  /*1e550*/  ISETP.GT.U32.AND P1, PT, R21, R9, PT ;  /* 0x000000091500720c */ /* 0x000fe20003f24070 */
[----:B------:R-:W-:-:S04]  /*1e560*/  IMAD.HI.U32 R4, R24, R5, RZ ;  /* 0x0000000518047227 */ /* 0x000fc800078e00ff */
[----:B------:R-:W-:-:S04]  /*1e570*/  IMAD.MOV R4, RZ, RZ, -R4 ;  /* 0x000000ffff047224 */ /* 0x000fc800078e0a04 */
[----:B------:R-:W-:Y:S02]  /*1e580*/  IMAD R5, R21, R4, R5 ;  /* 0x0000000415057224 */ /* 0x000fe400078e0205 */
[--C-:B------:R-:W-:Y:S02]  /*1e590*/  @!P0 IMAD.IADD R2, R2, 0x1, -R21.reuse ;  /* 0x0000000102028824 */ /* 0x100fe400078e0a15 */
[----:B------:R-:W-:Y:S01]  /*1e5a0*/  @!P1 IMAD.IADD R9, R9, 0x1, -R21 ;  /* 0x0000000109099824 */ /* 0x000fe200078e0a15 */
[----:B--2---:R-:W-:Y:S02]  /*1e5b0*/  ISETP.GE.AND P4, PT, R14, RZ, PT ;  /* 0x000000ff0e00720c */ /* 0x004fe40003f86270 */
[----:B------:R-:W2:Y:S04]  /*1e5c0*/  LDL R14, [R1+0xb7c] ;  /* 0x000b7c00010e7983 */ /* 0x000ea80000100800 */
[----:B------:R-:W-:Y:S04]  /*1e5d0*/  STL [R1+0x160], R11 ;  /* 0x0001600b01007387 */ /* 0x000fe80000100800 */
[----:B------:R-:W4:Y:S04]  /*1e5e0*/  LDL R26, [R1+0xb80] ;  /* 0x000b8000011a7983 */ /* 0x000f280000100800 */
[----:B------:R-:W2:Y:S01]  /*1e5f0*/  LDL R23, [R1+0xb84] ;  /* 0x000b840001177983 */ /* 0x000ea20000100800 */
[----:B------:R-:W-:-:S02]  /*1e600*/  IABS R4, R12 ;  /* 0x0000000c00047213 */ /* 0x000fc40000000000 */
[----:B------:R-:W-:Y:S01]  /*1e610*/  ISETP.GE.AND P0, PT, R12, RZ, PT ;  /* 0x000000ff0c00720c */ /* 0x000fe20003f06270 */
[----:B------:R0:W-:Y:S01]  /*1e620*/  STL [R1+0x154], R10 ;  /* 0x0001540a01007387 */ /* 0x0001e20000100800 */
[----:B---3--:R-:W-:Y:S02]  /*1e630*/  ISETP.GE.AND P1, PT, R27, RZ, PT ;  /* 0x000000ff1b00720c */ /* 0x008fe40003f26270 */
[----:B------:R-:W-:Y:S02]  /*1e640*/  IABS R12, R27 ;  /* 0x0000001b000c7213 */ /* 0x000fe40000000000 */
[----:B------:R-:W3:Y:S01]  /*1e650*/  LDL.LU R27, [R1+0xb90] ;  /* 0x000b9000011b7983 */ /* 0x000ee20000300800 */
[----:B------:R-:W-:-:S13]  /*1e660*/  ISETP.GT.U32.AND P3, PT, R21, R5, PT ;  /* 0x000000051500720c */ /* 0x000fda0003f64070 */
[----:B------:R-:W-:-:S05]  /*1e670*/  @!P3 IMAD.IADD R5, R5, 0x1, -R21 ;  /* 0x000000010505b824 */ /* 0x000fca00078e0a15 */
[----:B------:R-:W-:Y:S01]  /*1e680*/  ISETP.GT.U32.AND P3, PT, R21, R5, PT ;  /* 0x000000051500720c */ /* 0x000fe20003f64070 */
[----:B0-----:R-:W-:Y:S01]  /*1e690*/  IMAD.MOV.U32 R10, RZ, RZ, R2 ;  /* 0x000000ffff0a7224 */ /* 0x001fe200078e0002 */
[----:B------:R-:W-:Y:S01]  /*1e6a0*/  IABS R2, R13 ;  /* 0x0000000d00027213 */ /* 0x000fe20000000000 */
[----:B------:R-:W-:-:S10]  /*1e6b0*/  IMAD.HI.U32 R8, R24, R6, RZ ;  /* 0x0000000618087227 */ /* 0x000fd400078e00ff */
[----:B------:R-:W-:Y:S01]  /*1e6c0*/  @!P3 IMAD.IADD R5, R5, 0x1, -R21 ;  /* 0x000000010505b824 */ /* 0x000fe200078e0a15 */
[----:B------:R-:W-:-:S03]  /*1e6d0*/  ISETP.GE.AND P3, PT, R13, RZ, PT ;  /* 0x000000ff0d00720c */ /* 0x000fc60003f66270 */
[----:B------:R-:W-:Y:S02]  /*1e6e0*/  IMAD.MOV.U32 R13, RZ, RZ, R5 ;  /* 0x000000ffff0d7224 */ /* 0x000fe400078e0005 */
[----:B------:R-:W-:Y:S02]  /*1e6f0*/  @!P4 IMAD.MOV R10, RZ, RZ, -R10 ;  /* 0x000000ffff0ac224 */ /* 0x000fe400078e0a0a */
[----:B------:R-:W-:Y:S02]  /*1e700*/  IMAD.MOV R8, RZ, RZ, -R8 ;  /* 0x000000ffff087224 */ /* 0x000fe400078e0a08 */
[----:B------:R-:W-:Y:S01]  /*1e710*/  @!P5 IMAD.MOV R13, RZ, RZ, -R13 ;  /* 0x000000ffff0dd224 */ /* 0x000fe200078e0a0d */
[----:B------:R0:W-:Y:S01]  /*1e720*/  STL [R1+0x15c], R10 ;  /* 0x00015c0a01007387 */ /* 0x0001e20000100800 */
[----:B------:R-:W-:-:S03]  /*1e730*/  IMAD R6, R21, R8, R6 ;  /* 0x0000000815067224 */ /* 0x000fc600078e0206 */
[----:B------:R1:W-:Y:S01]  /*1e740*/  STL [R1+0x158], R13 ;  /* 0x0001580d01007387 */ /* 0x0003e20000100800 */
[----:B------:R-:W-:-:S13]  /*1e750*/  ISETP.GT.U32.AND P4, PT, R21, R9, PT ;  /* 0x000000091500720c */ /* 0x000fda0003f84070 */
[----:B------:R-:W-:Y:S01]  /*1e760*/  @!P4 IMAD.IADD R9, R9, 0x1, -R21 ;  /* 0x000000010909c824 */ /* 0x000fe200078e0a15 */
[----:B----4-:R-:W-:Y:S02]  /*1e770*/  IABS R8, R26 ;  /* 0x0000001a00087213 */ /* 0x010fe40000000000 */
[----:B------:R-:W4:Y:S01]  /*1e780*/  LDL R26, [R1+0xb88] ;  /* 0x000b8800011a7983 */ /* 0x000f220000100800 */
[----:B--2---:R-:W-:-:S03]  /*1e790*/  IABS R5, R23 ;  /* 0x0000001700057213 */ /* 0x004fc60000000000 */
[----:B------:R-:W2:Y:S01]  /*1e7a0*/  LDL R23, [R1+0xb8c] ;  /* 0x000b8c0001177983 */ /* 0x000ea20000100800 */
[----:B0-----:R-:W-:-:S05]  /*1e7b0*/  IABS R10, R14 ;  /* 0x0000000e000a7213 */ /* 0x001fca0000000000 */
[----:B-1----:R-:W-:-:S04]  /*1e7c0*/  IMAD.HI.U32 R13, R24, R10, RZ ;  /* 0x0000000a180d7227 */ /* 0x002fc800078e00ff */
[----:B------:R-:W-:-:S04]  /*1e7d0*/  IMAD.MOV R13, RZ, RZ, -R13 ;  /* 0x000000ffff0d7224 */ /* 0x000fc800078e0a0d */
[----:B------:R-:W-:-:S05]  /*1e7e0*/  IMAD R10, R21, R13, R10 ;  /* 0x0000000d150a7224 */ /* 0x000fca00078e020a */
[----:B------:R0:W-:Y:S04]  /*1e7f0*/  STL [R1+0x25a8], R10 ;  /* 0x0025a80a01007387 */ /* 0x0001e80000100800 */
[----:B---3--:R1:W-:Y:S01]  /*1e800*/  STL [R1+0x25a0], R27 ;  /* 0x0025a01b01007387 */ /* 0x0083e20000100800 */
[----:B0-----:R-:W-:Y:S01]  /*1e810*/  IMAD.MOV.U32 R10, RZ, RZ, R9 ;  /* 0x000000ffff0a7224 */ /* 0x001fe200078e0009 */
[----:B------:R-:W-:Y:S02]  /*1e820*/  IABS R9, R27 ;  /* 0x0000001b00097213 */ /* 0x000fe40000000000 */
[----:B-1----:R-:W3:Y:S01]  /*1e830*/  LDL.LU R27, [R1+0xb7c] ;  /* 0x000b7c00011b7983 */ /* 0x002ee20000300800 */
        /* <DEDUP_REMOVED lines=12> */
[----:B------:R-:W-:-:S04]  /*1e900*/  IMAD.HI.U32 R7, R24, R12, RZ ;  /* 0x0000000c18077227 */ /* 0x000fc800078e00ff */
[----:B------:R-:W-:Y:S02]  /*1e910*/  IMAD.MOV R11, RZ, RZ, -R11 ;  /* 0x000000ffff0b7224 */ /* 0x000fe400078e0a0b */
[----:B------:R-:W-:Y:S02]  /*1e920*/  IMAD.MOV R7, RZ, RZ, -R7 ;  /* 0x000000ffff077224 */ /* 0x000fe400078e0a07 */
[----:B------:R-:W-:Y:S02]  /*1e930*/  @!P2 IMAD.MOV R10, RZ, RZ, -R10 ;  /* 0x000000ffff0aa224 */ /* 0x000fe400078e0a0a */
[C---:B------:R-:W-:Y:S02]  /*1e940*/  IMAD R8, R21.reuse, R11, R8 ;  /* 0x0000000b15087224 */ /* 0x040fe400078e0208 */
[----:B------:R-:W-:Y:S02]  /*1e950*/  @!P4 IMAD.IADD R6, R6, 0x1, -R21 ;  /* 0x000000010606c824 */ /* 0x000fe400078e0a15 */
[----:B------:R-:W-:-:S02]  /*1e960*/  IMAD R12, R21, R7, R12 ;  /* 0x00000007150c7224 */ /* 0x000fc400078e020c */
[----:B------:R-:W-:-:S04]  /*1e970*/  IMAD.HI.U32 R7, R24, R5, RZ ;  /* 0x0000000518077227 */ /* 0x000fc800078e00ff */
[----:B------:R-:W-:-:S04]  /*1e980*/  IMAD.MOV R7, RZ, RZ, -R7 ;  /* 0x000000ffff077224 */ /* 0x000fc800078e0a07 */
[C---:B------:R-:W-:Y:S01]  /*1e990*/  IMAD R5, R21.reuse, R7, R5 ;  /* 0x0000000715057224 */ /* 0x040fe200078e0205 */
[C---:B------:R-:W-:Y:S02]  /*1e9a0*/  ISETP.GT.U32.AND P5, PT, R21.reuse, R2, PT ;  /* 0x000000021500720c */ /* 0x040fe40003fa4070 */
[----:B------:R-:W-:-:S11]  /*1e9b0*/  ISETP.GT.U32.AND P4, PT, R21, R12, PT ;  /* 0x0000000c1500720c */ /* 0x000fd60003f84070 */
[--C-:B------:R-:W-:Y:S01]  /*1e9c0*/  @!P5 IMAD.IADD R2, R2, 0x1, -R21.reuse ;  /* 0x000000010202d824 */ /* 0x100fe200078e0a15 */
[----:B------:R-:W-:Y:S01]  /*1e9d0*/  ISETP.GT.U32.AND P5, PT, R21, R4, PT ;  /* 0x000000041500720c */ /* 0x000fe20003fa4070 */
[----:B------:R-:W-:-:S12]  /*1e9e0*/  @!P4 IMAD.IADD R12, R12, 0x1, -R21 ;  /* 0x000000010c0cc824 */ /* 0x000fd800078e0a15 */
[----:B------:R-:W-:-:S04]  /*1e9f0*/  @!P5 IMAD.IADD R4, R4, 0x1, -R21 ;  /* 0x000000010404d824 */ /* 0x000fc800078e0a15 */
[----:B------:R-:W-:Y:S01]  /*1ea00*/  @!P0 IMAD.MOV R4, RZ, RZ, -R4 ;  /* 0x000000ffff048224 */ /* 0x000fe200078e0a04 */
[----:B----4-:R-:W-:Y:S02]  /*1ea10*/  IABS R11, R26 ;  /* 0x0000001a000b7213 */ /* 0x010fe40000000000 */
[----:B------:R-:W4:Y:S04]  /*1ea20*/  LDL.LU R26, [R1+0xb94] ;  /* 0x000b9400011a7983 */ /* 0x000f280000300800 */
[----:B------:R0:W-:Y:S01]  /*1ea30*/  STL [R1+0xfc], R10 ;  /* 0x0000fc0a01007387 */ /* 0x0001e20000100800 */
[----:B--2---:R-:W-:-:S03]  /*1ea40*/  IABS R7, R23 ;  /* 0x0000001700077213 */ /* 0x004fc60000000000 */
[----:B------:R-:W2:Y:S01]  /*1ea50*/  LDL.LU R23, [R1+0xb98] ;  /* 0x000b980001177983 */ /* 0x000ea20000300800 */
[----:B0-----:R-:W-:-:S04]  /*1ea60*/  IMAD.MOV.U32 R10, RZ, RZ, R6 ;  /* 0x000000ffff0a7224 */ /* 0x001fc800078e0006 */
[----:B------:R-:W-:-:S05]  /*1ea70*/  @!P6 IMAD.MOV R10, RZ, RZ, -R10 ;  /* 0x000000ffff0ae224 */ /* 0x000fca00078e0a0a */
[----:B------:R0:W-:Y:S04]  /*1ea80*/  STL [R1+0xf8], R10 ;  /* 0x0000f80a01007387 */ /* 0x0001e80000100800 */
[----:B0-----:R-:W4:Y:S01]  /*1ea90*/  LDL.LU R10, [R1+0x25a8] ;  /* 0x0025a800010a7983 */ /* 0x001f220000300800 */
[----:B------:R-:W-:-:S04]  /*1eaa0*/  IMAD.HI.U32 R13, R24, R7, RZ ;  /* 0x00000007180d7227 */ /* 0x000fc800078e00ff */
[----:B------:R-:W-:-:S04]  /*1eab0*/  IMAD.MOV R13, RZ, RZ, -R13 ;  /* 0x000000ffff0d7224 */ /* 0x000fc800078e0a0d */
[----:B------:R-:W-:Y:S02]  /*1eac0*/  IMAD R7, R21, R13, R7 ;  /* 0x0000000d15077224 */ /* 0x000fe400078e0207 */
[----:B------:R-:W2:Y:S01]  /*1ead0*/  LDL.LU R13, [R1+0xb80] ;  /* 0x000b8000010d7983 */ /* 0x000ea20000300800 */
[----:B---3--:R-:W-:-:S03]  /*1eae0*/  ISETP.GE.AND P4, PT, R27, RZ, PT ;  /* 0x000000ff1b00720c */ /* 0x008fc60003f86270 */
[----:B------:R0:W-:Y:S04]  /*1eaf0*/  STL [R1+0x25a4], R20 ;  /* 0x0025a41401007387 */ /* 0x0001e80000100800 */
[----:B------:R1:W-:Y:S04]  /*1eb00*/  STL [R1+0xf0], R4 ;  /* 0x0000f00401007387 */ /* 0x0003e80000100800 */
[----:B0-----:R-:W3:Y:S04]  /*1eb10*/  LDL.LU R20, [R1+0xb84] ;  /* 0x000b840001147983 */ /* 0x001ee80000300800 */
[----:B-1----:R-:W2:Y:S04]  /*1eb20*/  LDL.LU R4, [R1+0xb88] ;  /* 0x000b880001047983 */ /* 0x002ea80000300800 */
[----:B------:R-:W2:Y:S01]  /*1eb30*/  LDL.LU R27, [R1+0xb8c] ;  /* 0x000b8c00011b7983 */ /* 0x000ea20000300800 */
[----:B------:R-:W-:-:S13]  /*1eb40*/  ISETP.GT.U32.AND P2, PT, R21, R2, PT ;  /* 0x000000021500720c */ /* 0x000fda0003f44070 */
[----:B------:R-:W-:Y:S01]  /*1eb50*/  @!P2 IMAD.IADD R2, R2, 0x1, -R21 ;  /* 0x000000010202a824 */ /* 0x000fe200078e0a15 */
[----:B------:R-:W-:Y:S01]  /*1eb60*/  ISETP.GT.U32.AND P2, PT, R21, R5, PT ;  /* 0x000000051500720c */ /* 0x000fe20003f44070 */
[----:B------:R-:W-:-:S04]  /*1eb70*/  IMAD.HI.U32 R14, R24, R11, RZ ;  /* 0x0000000b180e7227 */ /* 0x000fc800078e00ff */
[----:B------:R-:W-:-:S08]  /*1eb80*/  IMAD.MOV R14, RZ, RZ, -R14 ;  /* 0x000000ffff0e7224 */ /* 0x000fd000078e0a0e */
[----:B------:R-:W-:Y:S02]  /*1eb90*/  @!P2 IMAD.IADD R5, R5, 0x1, -R21 ;  /* 0x000000010505a824 */ /* 0x000fe400078e0a15 */
[----:B------:R-:W-:-:S03]  /*1eba0*/  IMAD R11, R21, R14, R11 ;  /* 0x0000000e150b7224 */ /* 0x000fc600078e020b */
[----:B------:R-:W-:Y:S01]  /*1ebb0*/  ISETP.GT.U32.AND P0, PT, R21, R5, PT ;  /* 0x000000051500720c */ /* 0x000fe20003f04070 */
[----:B------:R-:W-:-:S04]  /*1ebc0*/  IMAD.MOV.U32 R14, RZ, RZ, R2 ;  /* 0x000000ffff0e7224 */ /* 0x000fc800078e0002 */
[----:B------:R-:W-:-:S05]  /*1ebd0*/  @!P3 IMAD.MOV R14, RZ, RZ, -R14 ;  /* 0x000000ffff0eb224 */ /* 0x000fca00078e0a0e */
[----:B------:R0:W-:Y:S03]  /*1ebe0*/  STL [R1+0xec], R14 ;  /* 0x0000ec0e01007387 */ /* 0x0001e60000100800 */
[----:B------:R-:W-:Y:S02]  /*1ebf0*/  @!P0 IMAD.IADD R5, R5, 0x1, -R21 ;  /* 0x0000000105058824 */ /* 0x000fe400078e0a15 */
[----:B0-----:R-:W-:Y:S02]  /*1ec00*/  IMAD.MOV.U32 R14, RZ, RZ, R22 ;  /* 0x000000ffff0e7224 */ /* 0x001fe400078e0016 */
[----:B------:R-:W2:Y:S01]  /*1ec10*/  LDL.LU R22, [R1+0xb9c] ;  /* 0x000b9c0001167983 */ /* 0x000ea20000300800 */
[----:B----4-:R-:W-:-:S13]  /*1ec20*/  ISETP.GT.U32.AND P6, PT, R21, R10, PT ;  /* 0x0000000a1500720c */ /* 0x010fda0003fc4070 */
[----:B------:R-:W-:Y:S01]  /*1ec30*/  @!P6 IMAD.IADD R10, R10, 0x1, -R21 ;  /* 0x000000010a0ae824 */ /* 0x000fe200078e0a15 */
[----:B------:R-:W-:-:S13]  /*1ec40*/  ISETP.GT.U32.AND P6, PT, R21, R12, PT ;  /* 0x0000000c1500720c */ /* 0x000fda0003fc4070 */
[--C-:B------:R-:W-:Y:S01]  /*1ec50*/  @!P6 IMAD.IADD R12, R12, 0x1, -R21.reuse ;  /* 0x000000010c0ce824 */ /* 0x100fe200078e0a15 */
[----:B------:R-:W-:Y:S02]  /*1ec60*/  ISETP.GT.U32.AND P6, PT, R21, R7, PT ;  /* 0x000000071500720c */ /* 0x000fe40003fc4070 */
[----:B---3--:R-:W-:Y:S02]  /*1ec70*/  ISETP.GE.AND P0, PT, R20, RZ, PT ;  /* 0x000000ff1400720c */ /* 0x008fe40003f06270 */
[----:B------:R-:W3:Y:S09]  /*1ec80*/  LDL.LU R20, [R1+0x25a4] ;  /* 0x0025a40001147983 */ /* 0x000ef20000300800 */
[----:B------:R-:W-:Y:S01]  /*1ec90*/  @!P6 IMAD.IADD R7, R7, 0x1, -R21 ;  /* 0x000000010707e824 */ /* 0x000fe200078e0a15 */
[----:B--2---:R-:W-:-:S02]  /*1eca0*/  ISETP.GE.AND P6, PT, R27, RZ, PT ;  /* 0x000000ff1b00720c */ /* 0x004fc40003fc6270 */
[----:B------:R-:W2:Y:S01]  /*1ecb0*/  LDL.LU R27, [R1+0x25a0] ;  /* 0x0025a000011b7983 */ /* 0x000ea20000300800 */
[----:B------:R-:W-:Y:S01]  /*1ecc0*/  ISETP.GT.U32.AND P5, PT, R21, R8, PT ;  /* 0x000000081500720c */ /* 0x000fe20003fa4070 */
[----:B------:R-:W-:Y:S01]  /*1ecd0*/  IMAD.HI.U32 R6, R24, R9, RZ ;  /* 0x0000000918067227 */ /* 0x000fe200078e00ff */
[----:B------:R-:W-:-:S11]  /*1ece0*/  IABS R2, R26 ;  /* 0x0000001a00027213 */ /* 0x000fd60000000000 */
[----:B------:R-:W-:Y:S01]  /*1ecf0*/  @!P5 IMAD.IADD R8, R8, 0x1, -R21 ;  /* 0x000000010808d824 */ /* 0x000fe200078e0a15 */
[----:B------:R-:W-:-:S04]  /*1ed00*/  ISETP.GT.U32.AND P5, PT, R21, R10, PT ;  /* 0x0000000a1500720c */ /* 0x000fc80003fa4070 */
[C---:B------:R-:W-:Y:S01]  /*1ed10*/  ISETP.GT.U32.AND P2, PT, R21.reuse, R8, PT ;  /* 0x000000081500720c */ /* 0x040fe20003f44070 */
[----:B------:R-:W-:Y:S01]  /*1ed20*/  IMAD.MOV R6, RZ, RZ, -R6 ;  /* 0x000000ffff067224 */ /* 0x000fe200078e0a06 */
[----:B------:R-:W-:-:S03]  /*1ed30*/  ISETP.GT.U32.AND P3, PT, R21, R11, PT ;  /* 0x0000000b1500720c */ /* 0x000fc60003f64070 */
[----:B------:R-:W-:-:S04]  /*1ed40*/  IMAD R9, R21, R6, R9 ;  /* 0x0000000615097224 */ /* 0x000fc800078e0209 */
[----:B------:R-:W-:Y:S01]  /*1ed50*/  @!P5 IMAD.IADD R10, R10, 0x1, -R21 ;  /* 0x000000010a0ad824 */ /* 0x000fe200078e0a15 */
[----:B------:R-:W-:Y:S01]  /*1ed60*/  ISETP.GE.AND P5, PT, R13, RZ, PT ;  /* 0x000000ff0d00720c */ /* 0x000fe20003fa6270 */
[----:B------:R-:W-:-:S04]  /*1ed70*/  IMAD.HI.U32 R13, R24, R2, RZ ;  /* 0x00000002180d7227 */ /* 0x000fc800078e00ff */
[----:B------:R-:W-:Y:S02]  /*1ed80*/  IMAD.MOV R13, RZ, RZ, -R13 ;  /* 0x000000ffff0d7224 */ /* 0x000fe400078e0a0d */
[--C-:B------:R-:W-:Y:S01]  /*1ed90*/  @!P2 IMAD.IADD R8, R8, 0x1, -R21.reuse ;  /* 0x000000010808a824 */ /* 0x100fe200078e0a15 */
[C---:B------:R-:W-:Y:S01]  /*1eda0*/  ISETP.GT.U32.AND P2, PT, R21.reuse, R9, PT ;  /* 0x000000091500720c */ /* 0x040fe20003f44070 */
[----:B------:R-:W-:Y:S02]  /*1edb0*/  IMAD R2, R21, R13, R2 ;  /* 0x0000000d15027224 */ /* 0x000fe400078e0202 */
[----:B------:R-:W-:Y:S02]  /*1edc0*/  IMAD.MOV.U32 R13, RZ, RZ, R14 ;  /* 0x000000ffff0d7224 */ /* 0x000fe400078e000e */
[--C-:B------:R-:W-:Y:S02]  /*1edd0*/  @!P3 IMAD.IADD R11, R11, 0x1, -R21.reuse ;  /* 0x000000010b0bb824 */ /* 0x100fe400078e0a15 */
[----:B------:R-:W-:Y:S01]  /*1ede0*/  IMAD.MOV.U32 R14, RZ, RZ, R12 ;  /* 0x000000ffff0e7224 */ /* 0x000fe200078e000c */
[----:B------:R-:W-:Y:S01]  /*1edf0*/  ISETP.GE.AND P3, PT, R4, RZ, PT ;  /* 0x000000ff0400720c */ /* 0x000fe20003f66270 */
[----:B------:R-:W-:Y:S01]  /*1ee00*/  @!P4 IMAD.MOV R10, RZ, RZ, -R10 ;  /* 0x000000ffff0ac224 */ /* 0x000fe200078e0a0a */
[----:B------:R-:W4:Y:S01]  /*1ee10*/  LDL.LU R12, [R1+0xba8] ;  /* 0x000ba800010c7983 */ /* 0x000f220000300800 */
[----:B------:R-:W-:Y:S01]  /*1ee20*/  @!P1 IMAD.MOV R14, RZ, RZ, -R14 ;  /* 0x000000ffff0e9224 */ /* 0x000fe200078e0a0e */
[----:B------:R-:W-:Y:S01]  /*1ee30*/  ISETP.GT.U32.AND P1, PT, R21, R11, PT ;  /* 0x0000000b1500720c */ /* 0x000fe20003f24070 */
[----:B------:R-:W-:Y:S01]  /*1ee40*/  @!P2 IMAD.IADD R9, R9, 0x1, -R21 ;  /* 0x000000010909a824 */ /* 0x000fe200078e0a15 */
[C---:B------:R-:W-:Y:S01]  /*1ee50*/  ISETP.GT.U32.AND P4, PT, R21.reuse, R7, PT ;  /* 0x000000071500720c */ /* 0x040fe20003f84070 */
[----:B------:R-:W-:Y:S01]  /*1ee60*/  @!P5 IMAD.MOV R8, RZ, RZ, -R8 ;  /* 0x000000ffff08d224 */ /* 0x000fe200078e0a08 */
[----:B------:R-:W-:-:S02]  /*1ee70*/  ISETP.GT.U32.AND P5, PT, R21, R2, PT ;  /* 0x000000021500720c */ /* 0x000fc40003fa4070 */
[----:B------:R-:W-:Y:S01]  /*1ee80*/  ISETP.GT.U32.AND P2, PT, R21, R9, PT ;  /* 0x000000091500720c */ /* 0x000fe20003f44070 */
[----:B------:R-:W-:Y:S01]  /*1ee90*/  @!P0 IMAD.MOV R5, RZ, RZ, -R5 ;  /* 0x000000ffff058224 */ /* 0x000fe200078e0a05 */
[----:B------:R0:W-:Y:S05]  /*1eea0*/  STL [R1+0xe8], R14 ;  /* 0x0000e80e01007387 */ /* 0x0001ea0000100800 */
[----:B------:R-:W-:Y:S01]  /*1eeb0*/  @!P1 IMAD.IADD R11, R11, 0x1, -R21 ;  /* 0x000000010b0b9824 */ /* 0x000fe200078e0a15 */
[----:B------:R1:W-:Y:S03]  /*1eec0*/  STL [R1+0xe4], R10 ;  /* 0x0000e40a01007387 */ /* 0x0003e60000100800 */
[----:B------:R-:W-:Y:S01]  /*1eed0*/  @!P3 IMAD.MOV R11, RZ, RZ, -R11 ;  /* 0x000000ffff0bb224 */ /* 0x000fe200078e0a0b */
[----:B------:R-:W-:Y:S01]  /*1eee0*/  STL [R1+0xdc], R8 ;  /* 0x0000dc0801007387 */ /* 0x000fe20000100800 */
[----:B------:R-:W-:-:S03]  /*1eef0*/  @!P2 IMAD.IADD R9, R9, 0x1, -R21 ;  /* 0x000000010909a824 */ /* 0x000fc600078e0a15 */
[----:B------:R-:W-:Y:S01]  /*1ef00*/  STL [R1+0xd8], R5 ;  /* 0x0000d80501007387 */ /* 0x000fe20000100800 */
[----:B------:R-:W-:Y:S01]  /*1ef10*/  IABS R6, R23 ;  /* 0x0000001700067213 */ /* 0x000fe20000000000 */
[--C-:B------:R-:W-:Y:S02]  /*1ef20*/  @!P4 IMAD.IADD R7, R7, 0x1, -R21.reuse ;  /* 0x000000010707c824 */ /* 0x100fe400078e0a15 */
[----:B------:R2:W-:Y:S01]  /*1ef30*/  STL [R1+0xd0], R11 ;  /* 0x0000d00b01007387 */ /* 0x0005e20000100800 */
[----:B------:R-:W-:Y:S01]  /*1ef40*/  ISETP.GE.AND P2, PT, R23, RZ, PT ;  /* 0x000000ff1700720c */ /* 0x000fe20003f46270 */
[----:B------:R-:W-:Y:S02]  /*1ef50*/  @!P5 IMAD.IADD R2, R2, 0x1, -R21 ;  /* 0x000000010202d824 */ /* 0x000fe400078e0a15 */
[----:B0-----:R-:W3:Y:S01]  /*1ef60*/  LDL.LU R14, [R1+0xbd4] ;  /* 0x000bd400010e7983 */ /* 0x001ee20000300800 */
[----:B------:R-:W-:Y:S02]  /*1ef70*/  ISETP.GE.AND P4, PT, R26, RZ, PT ;  /* 0x000000ff1a00720c */ /* 0x000fe40003f86270 */
[----:B-1----:R-:W-:-:S02]  /*1ef80*/  IABS R10, R22 ;  /* 0x00000016000a7213 */ /* 0x002fc40000000000 */
[----:B------:R-:W-:Y:S02]  /*1ef90*/  ISETP.GE.AND P5, PT, R22, RZ, PT ;  /* 0x000000ff1600720c */ /* 0x000fe40003fa6270 */
[----:B--2---:R-:W-:Y:S02]  /*1efa0*/  ISETP.GE.AND P0, PT, R27, RZ, PT ;  /* 0x000000ff1b00720c */ /* 0x004fe40003f06270 */
[----:B------:R-:W2:Y:S04]  /*1efb0*/  LDL.LU R27, [R1+0xbd8] ;  /* 0x000bd800011b7983 */ /* 0x000ea80000300800 */
[----:B------:R-:W3:Y:S04]  /*1efc0*/  LDL R23, [R1+0xbb0] ;  /* 0x000bb00001177983 */ /* 0x000ee80000100800 */
[----:B------:R-:W3:Y:S04]  /*1efd0*/  LDL.LU R26, [R1+0xbb4] ;  /* 0x000bb400011a7983 */ /* 0x000ee80000300800 */
[----:B------:R-:W3:Y:S01]  /*1efe0*/  LDL.LU R22, [R1+0xbb8] ;  /* 0x000bb80001167983 */ /* 0x000ee20000300800 */
[----:B------:R-:W-:-:S04]  /*1eff0*/  IMAD.HI.U32 R4, R24, R6, RZ ;  /* 0x0000000618047227 */ /* 0x000fc800078e00ff */
[----:B------:R-:W-:-:S04]  /*1f000*/  IMAD.MOV R4, RZ, RZ, -R4 ;  /* 0x000000ffff047224 */ /* 0x000fc800078e0a04 */
[----:B------:R-:W-:-:S05]  /*1f010*/  IMAD R6, R21, R4, R6 ;  /* 0x0000000415067224 */ /* 0x000fca00078e0206 */
[C---:B------:R-:W-:Y:S02]  /*1f020*/  ISETP.GT.U32.AND P1, PT, R21.reuse, R6, PT ;  /* 0x000000061500720c */ /* 0x040fe40003f24070 */
[----:B------:R-:W-:Y:S01]  /*1f030*/  ISETP.GT.U32.AND P3, PT, R21, R2, PT ;  /* 0x000000021500720c */ /* 0x000fe20003f64070 */
[----:B------:R-:W-:-:S10]  /*1f040*/  IMAD.MOV.U32 R11, RZ, RZ, R7 ;  /* 0x000000ffff0b7224 */ /* 0x000fd400078e0007 */
[----:B------:R-:W-:-:S05]  /*1f050*/  @!P1 IMAD.IADD R6, R6, 0x1, -R21 ;  /* 0x0000000106069824 */ /* 0x000fca00078e0a15 */
[----:B------:R-:W-:Y:S01]  /*1f060*/  ISETP.GT.U32.AND P1, PT, R21, R6, PT ;  /* 0x000000061500720c */ /* 0x000fe20003f24070 */
[----:B------:R-:W-:Y:S02]  /*1f070*/  @!P6 IMAD.MOV R11, RZ, RZ, -R11 ;  /* 0x000000ffff0be224 */ /* 0x000fe400078e0a0b */
[----:B------:R-:W-:Y:S02]  /*1f080*/  @!P0 IMAD.MOV R9, RZ, RZ, -R9 ;  /* 0x000000ffff098224 */ /* 0x000fe400078e0a09 */
[----:B------:R-:W-:Y:S01]  /*1f090*/  @!P3 IMAD.IADD R2, R2, 0x1, -R21 ;  /* 0x000000010202b824 */ /* 0x000fe200078e0a15 */
[----:B------:R-:W-:Y:S01]  /*1f0a0*/  STL [R1+0xc8], R11 ;  /* 0x0000c80b01007387 */ /* 0x000fe20000100800 */
[----:B------:R-:W-:-:S03]  /*1f0b0*/  IABS R4, R13 ;  /* 0x0000000d00047213 */ /* 0x000fc60000000000 */
[----:B------:R0:W-:Y:S03]  /*1f0c0*/  STL [R1+0xc4], R9 ;  /* 0x0000c40901007387 */ /* 0x0001e60000100800 */
[----:B------:R-:W-:Y:S01]  /*1f0d0*/  @!P1 IMAD.IADD R6, R6, 0x1, -R21 ;  /* 0x0000000106069824 */ /* 0x000fe200078e0a15 */
[----:B------:R-:W-:-:S03]  /*1f0e0*/  ISETP.GE.AND P3, PT, R13, RZ, PT ;  /* 0x000000ff0d00720c */ /* 0x000fc60003f66270 */
[----:B------:R-:W-:Y:S02]  /*1f0f0*/  IMAD.MOV.U32 R13, RZ, RZ, R6 ;  /* 0x000000ffff0d7224 */ /* 0x000fe400078e0006 */
[----:B0-----:R-:W-:-:S04]  /*1f100*/  IMAD.MOV.U32 R9, RZ, RZ, R2 ;  /* 0x000000ffff097224 */ /* 0x001fc800078e0002 */
[----:B------:R-:W-:Y:S02]  /*1f110*/  @!P4 IMAD.MOV R9, RZ, RZ, -R9 ;  /* 0x000000ffff09c224 */ /* 0x000fe400078e0a09 */
[----:B------:R-:W-:Y:S01]  /*1f120*/  @!P2 IMAD.MOV R13, RZ, RZ, -R13 ;  /* 0x000000ffff0da224 */ /* 0x000fe200078e0a0d */
[----:B----4-:R-:W-:Y:S02]  /*1f130*/  IABS R5, R12 ;  /* 0x0000000c00057213 */ /* 0x010fe40000000000 */
[----:B------:R0:W-:Y:S01]  /*1f140*/  STL [R1+0xc0], R9 ;  /* 0x0000c00901007387 */ /* 0x0001e20000100800 */
[----:B------:R-:W-:Y:S02]  /*1f150*/  ISETP.GE.AND P0, PT, R12, RZ, PT ;  /* 0x000000ff0c00720c */ /* 0x000fe40003f06270 */
[----:B--2---:R-:W-:Y:S02]  /*1f160*/  ISETP.GE.AND P4, PT, R27, RZ, PT ;  /* 0x000000ff1b00720c */ /* 0x004fe40003f86270 */
[----:B------:R-:W-:Y:S01]  /*1f170*/  IABS R12, R27 ;  /* 0x0000001b000c7213 */ /* 0x000fe20000000000 */
[----:B---3--:R-:W-:Y:S04]  /*1f180*/  STL [R1+0x2598], R26 ;  /* 0x0025981a01007387 */ /* 0x008fe80000100800 */
[----:B------:R-:W-:Y:S04]  /*1f190*/  STL [R1+0x259c], R22 ;  /* 0x00259c1601007387 */ /* 0x000fe80000100800 */
[----:B------:R1:W-:Y:S04]  /*1f1a0*/  STL [R1+0xb4], R13 ;  /* 0x0000b40d01007387 */ /* 0x0003e80000100800 */
[----:B------:R-:W2:Y:S01]  /*1f1b0*/  LDL R27, [R1+0xbc0] ;  /* 0x000bc000011b7983 */ /* 0x000ea20000100800 */
[----:B------:R-:W-:-:S04]  /*1f1c0*/  IMAD.HI.U32 R8, R24, R10, RZ ;  /* 0x0000000a18087227 */ /* 0x000fc800078e00ff */
[----:B------:R-:W-:-:S04]  /*1f1d0*/  IMAD.MOV R8, RZ, RZ, -R8 ;  /* 0x000000ffff087224 */ /* 0x000fc800078e0a08 */
[----:B------:R-:W-:-:S05]  /*1f1e0*/  IMAD R10, R21, R8, R10 ;  /* 0x00000008150a7224 */ /* 0x000fca00078e020a */
[----:B------:R-:W-:Y:S02]  /*1f1f0*/  ISETP.GT.U32.AND P6, PT, R21, R10, PT ;  /* 0x0000000a1500720c */ /* 0x000fe40003fc4070 */
[----:B0-----:R-:W-:Y:S02]  /*1f200*/  IABS R9, R23 ;  /* 0x0000001700097213 */ /* 0x001fe40000000000 */
[----:B------:R-:W-:Y:S02]  /*1f210*/  ISETP.GE.AND P1, PT, R14, RZ, PT ;  /* 0x000000ff0e00720c */ /* 0x000fe40003f26270 */
[----:B------:R-:W-:-:S07]  /*1f220*/  IABS R2, R14 ;  /* 0x0000000e00027213 */ /* 0x000fce0000000000 */
[----:B------:R-:W-:Y:S01]  /*1f230*/  @!P6 IMAD.IADD R10, R10, 0x1, -R21 ;  /* 0x000000010a0ae824 */ /* 0x000fe200078e0a15 */
[----:B------:R-:W3:Y:S04]  /*1f240*/  LDL R14, [R1+0xbbc] ;  /* 0x000bbc00010e7983 */ /* 0x000ee80000100800 */
[----:B------:R-:W-:Y:S01]  /*1f250*/  ISETP.GT.U32.AND P6, PT, R21, R10, PT ;  /* 0x0000000a1500720c */ /* 0x000fe20003fc4070 */
[----:B-1----:R-:W-:Y:S01]  /*1f260*/  IMAD.HI.U32 R13, R24, R9, RZ ;  /* 0x00000009180d7227 */ /* 0x002fe200078e00ff */
[----:B------:R-:W4:Y:S03]  /*1f270*/  LDL R23, [R1+0xbc4] ;  /* 0x000bc40001177983 */ /* 0x000f260000100800 */
[----:B------:R-:W-:-:S02]  /*1f280*/  IMAD.MOV R13, RZ, RZ, -R13 ;  /* 0x000000ffff0d7224 */ /* 0x000fc400078e0a0d */
[----:B------:R-:W-:-:S06]  /*1f290*/  IMAD.HI.U32 R8, R24, R5, RZ ;  /* 0x0000000518087227 */ /* 0x000fcc00078e00ff */
[----:B------:R-:W-:Y:S02]  /*1f2a0*/  @!P6 IMAD.IADD R10, R10, 0x1, -R21 ;  /* 0x000000010a0ae824 */ /* 0x000fe400078e0a15 */
[----:B------:R-:W-:Y:S02]  /*1f2b0*/  IMAD R9, R21, R13, R9 ;  /* 0x0000000d15097224 */ /* 0x000fe400078e0209 */
[----:B------:R-:W-:-:S04]  /*1f2c0*/  IMAD.HI.U32 R7, R24, R4, RZ ;  /* 0x0000000418077227 */ /* 0x000fc800078e00ff */
[----:B------:R-:W-:Y:S02]  /*1f2d0*/  IMAD.MOV.U32 R13, RZ, RZ, R10 ;  /* 0x000000ffff0d7224 */ /* 0x000fe400078e000a */
[----:B------:R-:W-:Y:S02]  /*1f2e0*/  IMAD.MOV R8, RZ, RZ, -R8 ;  /* 0x000000ffff087224 */ /* 0x000fe400078e0a08 */
[----:B------:R-:W-:Y:S02]  /*1f2f0*/  IMAD.MOV R7, RZ, RZ, -R7 ;  /* 0x000000ffff077224 */ /* 0x000fe400078e0a07 */
[----:B------:R-:W-:Y:S02]  /*1f300*/  @!P5 IMAD.MOV R13, RZ, RZ, -R13 ;  /* 0x000000ffff0dd224 */ /* 0x000fe400078e0a0d */
[C---:B------:R-:W-:Y:S02]  /*1f310*/  IMAD R5, R21.reuse, R8, R5 ;  /* 0x0000000815057224 */ /* 0x040fe400078e0205 */
[----:B------:R-:W-:Y:S01]  /*1f320*/  IMAD.HI.U32 R8, R24, R12, RZ ;  /* 0x0000000c18087227 */ /* 0x000fe200078e00ff */
[----:B------:R-:W-:Y:S03]  /*1f330*/  STL [R1+0xac], R13 ;  /* 0x0000ac0d01007387 */ /* 0x000fe60000100800 */
[----:B------:R-:W-:Y:S01]  /*1f340*/  IMAD R4, R21, R7, R4 ;  /* 0x0000000715047224 */ /* 0x000fe200078e0204 */
[----:B------:R-:W-:Y:S01]  /*1f350*/  IABS R7, R26 ;  /* 0x0000001a00077213 */ /* 0x000fe20000000000 */
[----:B------:R-:W-:Y:S01]  /*1f360*/  IMAD.MOV R8, RZ, RZ, -R8 ;  /* 0x000000ffff087224 */ /* 0x000fe200078e0a08 */
[----:B------:R-:W4:Y:S01]  /*1f370*/  LDL.LU R26, [R1+0xbb0] ;  /* 0x000bb000011a7983 */ /* 0x000f220000300800 */
[----:B------:R-:W-:-:S02]  /*1f380*/  IABS R6, R22 ;  /* 0x0000001600067213 */ /* 0x000fc40000000000 */
[----:B------:R-:W-:-:S03]  /*1f390*/  IMAD R12, R21, R8, R12 ;  /* 0x00000008150c7224 */ /* 0x000fc600078e020c */
[----:B------:R-:W-:-:S04]  /*1f3a0*/  IMAD.HI.U32 R8, R24, R6, RZ ;  /* 0x0000000618087227 */ /* 0x000fc800078e00ff */
[----:B------:R-:W-:-:S04]  /*1f3b0*/  IMAD.MOV R8, RZ, RZ, -R8 ;  /* 0x000000ffff087224 */ /* 0x000fc800078e0a08 */
[C---:B------:R-:W-:Y:S01]  /*1f3c0*/  IMAD R6, R21.reuse, R8, R6 ;  /* 0x0000000815067224 */ /* 0x040fe200078e0206 */
[----:B--2---:R-:W-:Y:S02]  /*1f3d0*/  IABS R8, R27 ;  /* 0x0000001b00087213 */ /* 0x004fe40000000000 */
[----:B------:R-:W2:Y:S01]  /*1f3e0*/  LDL.LU R27, [R1+0xbc8] ;  /* 0x000bc800011b7983 */ /* 0x000ea20000300800 */
[C---:B------:R-:W-:Y:S02]  /*1f3f0*/  ISETP.GT.U32.AND P2, PT, R21.reuse, R5, PT ;  /* 0x000000051500720c */ /* 0x040fe40003f44070 */
[----:B------:R-:W-:Y:S01]  /*1f400*/  ISETP.GT.U32.AND P6, PT, R21, R4, PT ;  /* 0x000000041500720c */ /* 0x000fe20003fc4070 */
[----:B------:R-:W-:-:S04]  /*1f410*/  IMAD.HI.U32 R11, R24, R2, RZ ;  /* 0x00000002180b7227 */ /* 0x000fc800078e00ff */
[----:B------:R-:W-:-:S06]  /*1f420*/  IMAD.MOV R11, RZ, RZ, -R11 ;  /* 0x000000ffff0b7224 */ /* 0x000fcc00078e0a0b */
[--C-:B------:R-:W-:Y:S02]  /*1f430*/  @!P2 IMAD.IADD R5, R5, 0x1, -R21.reuse ;  /* 0x000000010505a824 */ /* 0x100fe400078e0a15 */
[----:B------:R-:W-:-:S03]  /*1f440*/  @!P6 IMAD.IADD R4, R4, 0x1, -R21 ;  /* 0x000000010404e824 */ /* 0x000fc600078e0a15 */
[C---:B------:R-:W-:Y:S01]  /*1f450*/  ISETP.GT.U32.AND P6, PT, R21.reuse, R5, PT ;  /* 0x000000051500720c */ /* 0x040fe20003fc4070 */
[----:B------:R-:W-:Y:S02]  /*1f460*/  IMAD R2, R21, R11, R2 ;  /* 0x0000000b15027224 */ /* 0x000fe400078e0202 */
[----:B------:R-:W-:-:S03]  /*1f470*/  IMAD.HI.U32 R11, R24, R7, RZ ;  /* 0x00000007180b7227 */ /* 0x000fc600078e00ff */
[----:B------:R-:W-:Y:S01]  /*1f480*/  ISETP.GT.U32.AND P2, PT, R21, R2, PT ;  /* 0x000000021500720c */ /* 0x000fe20003f44070 */
[----:B------:R-:W-:-:S04]  /*1f490*/  IMAD.MOV R11, RZ, RZ, -R11 ;  /* 0x000000ffff0b7224 */ /* 0x000fc800078e0a0b */
[----:B------:R-:W-:Y:S02]  /*1f4a0*/  IMAD R7, R21, R11, R7 ;  /* 0x0000000b15077224 */ /* 0x000fe400078e0207 */
[----:B------:R-:W-:Y:S01]  /*1f4b0*/  @!P6 IMAD.IADD R5, R5, 0x1, -R21 ;  /* 0x000000010505e824 */ /* 0x000fe200078e0a15 */
[C---:B------:R-:W-:Y:S02]  /*1f4c0*/  ISETP.GT.U32.AND P6, PT, R21.reuse, R12, PT ;  /* 0x0000000c1500720c */ /* 0x040fe40003fc4070 */
[----:B---3--:R-:W-:Y:S01]  /*1f4d0*/  IABS R11, R14 ;  /* 0x0000000e000b7213 */ /* 0x008fe20000000000 */
[----:B------:R-:W-:Y:S02]  /*1f4e0*/  IMAD.MOV.U32 R22, RZ, RZ, R5 ;  /* 0x000000ffff167224 */ /* 0x000fe400078e0005 */
[----:B------:R-:W-:Y:S01]  /*1f4f0*/  @!P2 IMAD.IADD R2, R2, 0x1, -R21 ;  /* 0x000000010202a824 */ /* 0x000fe200078e0a15 */
[----:B------:R-:W-:Y:S01]  /*1f500*/  ISETP.GT.U32.AND P2, PT, R21, R4, PT ;  /* 0x000000041500720c */ /* 0x000fe20003f44070 */
[----:B------:R-:W-:Y:S01]  /*1f510*/  IMAD.HI.U32 R14, R24, R11, RZ ;  /* 0x0000000b180e7227 */ /* 0x000fe200078e00ff */
[----:B----4-:R-:W-:-:S02]  /*1f520*/  IABS R10, R23 ;  /* 0x00000017000a7213 */ /* 0x010fc40000000000 */
[----:B------:R-:W3:Y:S01]  /*1f530*/  LDL.LU R23, [R1+0xbcc] ;  /* 0x000bcc0001177983 */ /* 0x000ee20000300800 */
[----:B------:R-:W-:Y:S02]  /*1f540*/  @!P0 IMAD.MOV R22, RZ, RZ, -R22 ;  /* 0x000000ffff168224 */ /* 0x000fe400078e0a16 */
[----:B------:R-:W-:Y:S01]  /*1f550*/  IMAD.MOV R14, RZ, RZ, -R14 ;  /* 0x000000ffff0e7224 */ /* 0x000fe200078e0a0e */
[C---:B------:R-:W-:Y:S01]  /*1f560*/  ISETP.GT.U32.AND P5, PT, R21.reuse, R2, PT ;  /* 0x000000021500720c */ /* 0x040fe20003fa4070 */
[----:B------:R-:W-:Y:S01]  /*1f570*/  @!P6 IMAD.IADD R12, R12, 0x1, -R21 ;  /* 0x000000010c0ce824 */ /* 0x000fe200078e0a15 */
[----:B------:R0:W-:Y:S01]  /*1f580*/  STL [R1+0xa8], R22 ;  /* 0x0000a81601007387 */ /* 0x0001e20000100800 */
[----:B------:R-:W-:Y:S02]  /*1f590*/  IMAD R11, R21, R14, R11 ;  /* 0x0000000e150b7224 */ /* 0x000fe400078e020b */
[----:B------:R-:W-:Y:S01]  /*1f5a0*/  IMAD.HI.U32 R5, R24, R10, RZ ;  /* 0x0000000a18057227 */ /* 0x000fe200078e00ff */
[----:B0-----:R-:W4:Y:S03]  /*1f5b0*/  LDL.LU R22, [R1+0x259c] ;  /* 0x00259c0001167983 */ /* 0x001f260000300800 */
[----:B------:R-:W-:Y:S01]  /*1f5c0*/  @!P2 IMAD.IADD R4, R4, 0x1, -R21 ;  /* 0x000000010404a824 */ /* 0x000fe200078e0a15 */
[----:B------:R-:W-:-:S02]  /*1f5d0*/  ISETP.GE.AND P6, PT, R26, RZ, PT ;  /* 0x000000ff1a00720c */ /* 0x000fc40003fc6270 */
[----:B------:R-:W3:Y:S04]  /*1f5e0*/  LDL.LU R26, [R1+0x2598] ;  /* 0x00259800011a7983 */ /* 0x000ee80000300800 */
[----:B------:R-:W3:Y:S01]  /*1f5f0*/  LDL.LU R14, [R1+0xbbc] ;  /* 0x000bbc00010e7983 */ /* 0x000ee20000300800 */
[----:B------:R-:W-:Y:S02]  /*1f600*/  IMAD.MOV R5, RZ, RZ, -R5 ;  /* 0x000000ffff057224 */ /* 0x000fe400078e0a05 */
[----:B------:R-:W-:Y:S02]  /*1f610*/  @!P3 IMAD.MOV R4, RZ, RZ, -R4 ;  /* 0x000000ffff04b224 */ /* 0x000fe400078e0a04 */
[----:B------:R-:W-:Y:S02]  /*1f620*/  @!P5 IMAD.IADD R2, R2, 0x1, -R21 ;  /* 0x000000010202d824 */ /* 0x000fe400078e0a15 */
[----:B------:R-:W-:Y:S01]  /*1f630*/  IMAD R10, R21, R5, R10 ;  /* 0x00000005150a7224 */ /* 0x000fe200078e020a */
[----:B------:R-:W-:Y:S01]  /*1f640*/  STL [R1+0xa4], R4 ;  /* 0x0000a40401007387 */ /* 0x000fe20000100800 */
[----:B------:R-:W-:Y:S01]  /*1f650*/  IMAD.MOV.U32 R5, RZ, RZ, R2 ;  /* 0x000000ffff057224 */ /* 0x000fe200078e0002 */
[----:B--2---:R-:W-:-:S02]  /*1f660*/  IABS R2, R27 ;  /* 0x0000001b00027213 */ /* 0x004fc40000000000 */
[----:B------:R0:W-:Y:S04]  /*1f670*/  STL [R1+0x2594], R27 ;  /* 0x0025941b01007387 */ /* 0x0001e80000100800 */
[----:B0-----:R-:W2:Y:S01]  /*1f680*/  LDL.LU R27, [R1+0xbc0] ;  /* 0x000bc000011b7983 */ /* 0x001ea20000300800 */
[C---:B------:R-:W-:Y:S02]  /*1f690*/  ISETP.GT.U32.AND P5, PT, R21.reuse, R6, PT ;  /* 0x000000061500720c */ /* 0x040fe40003fa4070 */
[C---:B------:R-:W-:Y:S02]  /*1f6a0*/  ISETP.GT.U32.AND P0, PT, R21.reuse, R9, PT ;  /* 0x000000091500720c */ /* 0x040fe40003f04070 */
[C---:B------:R-:W-:Y:S01]  /*1f6b0*/  ISETP.GT.U32.AND P2, PT, R21.reuse, R7, PT ;  /* 0x000000071500720c */ /* 0x040fe20003f44070 */
[----:B------:R-:W-:Y:S01]  /*1f6c0*/  @!P1 IMAD.MOV R5, RZ, RZ, -R5 ;  /* 0x000000ffff059224 */ /* 0x000fe200078e0a05 */
[----:B------:R-:W-:-:S07]  /*1f6d0*/  ISETP.GT.U32.AND P1, PT, R21, R11, PT ;  /* 0x0000000b1500720c */ /* 0x000fce0003f24070 */
[--C-:B------:R-:W-:Y:S02]  /*1f6e0*/  @!P5 IMAD.IADD R6, R6, 0x1, -R21.reuse ;  /* 0x000000010606d824 */ /* 0x100fe400078e0a15 */
[--C-:B------:R-:W-:Y:S02]  /*1f6f0*/  @!P0 IMAD.IADD R9, R9, 0x1, -R21.reuse ;  /* 0x0000000109098824 */ /* 0x100fe400078e0a15 */
[----:B------:R-:W-:Y:S01]  /*1f700*/  @!P2 IMAD.IADD R7, R7, 0x1, -R21 ;  /* 0x000000010707a824 */ /* 0x000fe200078e0a15 */
[C---:B------:R-:W-:Y:S02]  /*1f710*/  ISETP.GT.U32.AND P5, PT, R21.reuse, R6, PT ;  /* 0x000000061500720c */ /* 0x040fe40003fa4070 */
[C---:B------:R-:W-:Y:S01]  /*1f720*/  ISETP.GT.U32.AND P2, PT, R21.reuse, R9, PT ;  /* 0x000000091500720c */ /* 0x040fe20003f44070 */
[----:B------:R-:W-:Y:S01]  /*1f730*/  IMAD.HI.U32 R13, R24, R8, RZ ;  /* 0x00000008180d7227 */ /* 0x000fe200078e00ff */
[----:B------:R-:W-:-:S03]  /*1f740*/  ISETP.GT.U32.AND P0, PT, R21, R12, PT ;  /* 0x0000000c1500720c */ /* 0x000fc60003f04070 */
[----:B------:R-:W-:Y:S01]  /*1f750*/  IMAD.MOV R13, RZ, RZ, -R13 ;  /* 0x000000ffff0d7224 */ /* 0x000fe200078e0a0d */
[----:B------:R-:W-:Y:S03]  /*1f760*/  STL [R1+0xa0], R5 ;  /* 0x0000a00501007387 */ /* 0x000fe60000100800 */
[----:B------:R-:W-:Y:S02]  /*1f770*/  IMAD R8, R21, R13, R8 ;  /* 0x0000000d15087224 */ /* 0x000fe400078e0208 */
[--C-:B------:R-:W-:Y:S02]  /*1f780*/  @!P5 IMAD.IADD R6, R6, 0x1, -R21.reuse ;  /* 0x000000010606d824 */ /* 0x100fe400078e0a15 */
[--C-:B------:R-:W-:Y:S02]  /*1f790*/  @!P2 IMAD.IADD R9, R9, 0x1, -R21.reuse ;  /* 0x000000010909a824 */ /* 0x100fe400078e0a15 */
[----:B------:R-:W-:-:S02]  /*1f7a0*/  @!P1 IMAD.IADD R11, R11, 0x1, -R21 ;  /* 0x000000010b0b9824 */ /* 0x000fc400078e0a15 */
[----:B------:R-:W-:Y:S01]  /*1f7b0*/  @!P0 IMAD.IADD R12, R12, 0x1, -R21 ;  /* 0x000000010c0c8824 */ /* 0x000fe200078e0a15 */
[----:B------:R-:W-:Y:S02]  /*1f7c0*/  ISETP.GT.U32.AND P0, PT, R21, R8, PT ;  /* 0x000000081500720c */ /* 0x000fe40003f04070 */
[----:B----4-:R-:W-:Y:S02]  /*1f7d0*/  ISETP.GE.AND P5, PT, R22, RZ, PT ;  /* 0x000000ff1600720c */ /* 0x010fe40003fa6270 */
[----:B------:R-:W4:Y:S01]  /*1f7e0*/  LDL.LU R22, [R1+0xbd0] ;  /* 0x000bd00001167983 */ /* 0x000f220000300800 */
[----:B---3--:R-:W-:-:S03]  /*1f7f0*/  ISETP.GE.AND P2, PT, R26, RZ, PT ;  /* 0x000000ff1a00720c */ /* 0x008fc60003f46270 */
[----:B------:R-:W3:Y:S01]  /*1f800*/  LDL.LU R26, [R1+0xbdc] ;  /* 0x000bdc00011a7983 */ /* 0x000ee20000300800 */
[----:B------:R-:W-:-:S03]  /*1f810*/  ISETP.GE.AND P1, PT, R14, RZ, PT ;  /* 0x000000ff0e00720c */ /* 0x000fc60003f26270 */
[----:B------:R-:W3:Y:S01]  /*1f820*/  LDL.LU R14, [R1+0xbc4] ;  /* 0x000bc400010e7983 */ /* 0x000ee20000300800 */
[----:B------:R-:W-:Y:S01]  /*1f830*/  @!P0 IMAD.IADD R8, R8, 0x1, -R21 ;  /* 0x0000000108088824 */ /* 0x000fe200078e0a15 */
[----:B--2---:R-:W-:Y:S02]  /*1f840*/  ISETP.GE.AND P0, PT, R27, RZ, PT ;  /* 0x000000ff1b00720c */ /* 0x004fe40003f06270 */
[----:B------:R-:W2:Y:S01]  /*1f850*/  LDL.LU R27, [R1+0x2594] ;  /* 0x00259400011b7983 */ /* 0x000ea20000300800 */
[----:B------:R-:W-:Y:S01]  /*1f860*/  ISETP.GT.U32.AND P3, PT, R21, R7, PT ;  /* 0x000000071500720c */ /* 0x000fe20003f64070 */
[----:B------:R-:W-:-:S04]  /*1f870*/  IMAD.HI.U32 R13, R24, R2, RZ ;  /* 0x00000002180d7227 */ /* 0x000fc800078e00ff */
[----:B------:R-:W-:Y:S02]  /*1f880*/  IMAD.MOV R13, RZ, RZ, -R13 ;  /* 0x000000ffff0d7224 */ /* 0x000fe400078e0a0d */
[----:B------:R-:W-:-:S06]  /*1f890*/  @!P4 IMAD.MOV R12, RZ, RZ, -R12 ;  /* 0x000000ffff0cc224 */ /* 0x000fcc00078e0a0c */
[----:B------:R-:W-:Y:S01]  /*1f8a0*/  @!P3 IMAD.IADD R7, R7, 0x1, -R21 ;  /* 0x000000010707b824 */ /* 0x000fe200078e0a15 */
[C---:B------:R-:W-:Y:S01]  /*1f8b0*/  ISETP.GT.U32.AND P3, PT, R21.reuse, R10, PT ;  /* 0x0000000a1500720c */ /* 0x040fe20003f64070 */
[----:B------:R-:W-:Y:S02]  /*1f8c0*/  @!P6 IMAD.MOV R9, RZ, RZ, -R9 ;  /* 0x000000ffff09e224 */ /* 0x000fe400078e0a09 */
[C---:B------:R-:W-:Y:S02]  /*1f8d0*/  IMAD R2, R21.reuse, R13, R2 ;  /* 0x0000000d15027224 */ /* 0x040fe400078e0202 */
[----:B------:R-:W2:Y:S04]  /*1f8e0*/  LDL.LU R13, [R1+0xbe0] ;  /* 0x000be000010d7983 */ /* 0x000ea80000300800 */
[----:B------:R-:W-:Y:S04]  /*1f8f0*/  STL [R1+0x9c], R12 ;  /* 0x00009c0c01007387 */ /* 0x000fe80000100800 */
[----:B------:R0:W-:Y:S01]  /*1f900*/  STL [R1+0x98], R9 ;  /* 0x0000980901007387 */ /* 0x0001e20000100800 */
[----:B------:R-:W-:Y:S01]  /*1f910*/  @!P3 IMAD.IADD R10, R10, 0x1, -R21 ;  /* 0x000000010a0ab824 */ /* 0x000fe200078e0a15 */
[----:B------:R-:W-:Y:S01]  /*1f920*/  ISETP.GT.U32.AND P3, PT, R21, R11, PT ;  /* 0x0000000b1500720c */ /* 0x000fe20003f64070 */
[----:B0-----:R-:W-:-:S04]  /*1f930*/  IMAD.MOV.U32 R9, RZ, RZ, R7 ;  /* 0x000000ffff097224 */ /* 0x001fc800078e0007 */
[----:B------:R-:W-:Y:S01]  /*1f940*/  @!P2 IMAD.MOV R9, RZ, RZ, -R9 ;  /* 0x000000ffff09a224 */ /* 0x000fe200078e0a09 */
[C---:B------:R-:W-:Y:S02]  /*1f950*/  ISETP.GT.U32.AND P2, PT, R21.reuse, R2, PT ;  /* 0x000000021500720c */ /* 0x040fe40003f44070 */
[C---:B------:R-:W-:Y:S02]  /*1f960*/  ISETP.GT.U32.AND P4, PT, R21.reuse, R8, PT ;  /* 0x000000081500720c */ /* 0x040fe40003f84070 */
[----:B------:R-:W-:-:S03]  /*1f970*/  ISETP.GT.U32.AND P6, PT, R21, R10, PT ;  /* 0x0000000a1500720c */ /* 0x000fc60003fc4070 */
[----:B------:R-:W-:Y:S01]  /*1f980*/  @!P3 IMAD.IADD R11, R11, 0x1, -R21 ;  /* 0x000000010b0bb824 */ /* 0x000fe200078e0a15 */
[----:B----4-:R-:W-:Y:S01]  /*1f990*/  IABS R7, R22 ;  /* 0x0000001600077213 */ /* 0x010fe20000000000 */
[----:B------:R-:W-:-:S04]  /*1f9a0*/  @!P5 IMAD.MOV R6, RZ, RZ, -R6 ;  /* 0x000000ffff06d224 */ /* 0x000fc800078e0a06 */
[--C-:B------:R-:W-:Y:S01]  /*1f9b0*/  @!P2 IMAD.IADD R2, R2, 0x1, -R21.reuse ;  /* 0x000000010202a824 */ /* 0x100fe200078e0a15 */
[----:B------:R-:W-:Y:S01]  /*1f9c0*/  ISETP.GE.AND P2, PT, R22, RZ, PT ;  /* 0x000000ff1600720c */ /* 0x000fe20003f46270 */
[----:B------:R-:W-:Y:S02]  /*1f9d0*/  IMAD.MOV.U32 R22, RZ, RZ, R0 ;  /* 0x000000ffff167224 */ /* 0x000fe400078e0000 */
[----:B------:R-:W-:Y:S02]  /*1f9e0*/  @!P4 IMAD.IADD R8, R8, 0x1, -R21 ;  /* 0x000000010808c824 */ /* 0x000fe400078e0a15 */
[----:B------:R-:W-:Y:S01]  /*1f9f0*/  IMAD.MOV.U32 R0, RZ, RZ, R11 ;  /* 0x000000ffff007224 */ /* 0x000fe200078e000b */
[----:B---3--:R-:W-:Y:S01]  /*1fa00*/  ISETP.GE.AND P5, PT, R14, RZ, PT ;  /* 0x000000ff0e00720c */ /* 0x008fe20003fa6270 */
[----:B------:R-:W-:Y:S01]  /*1fa10*/  IMAD.MOV.U32 R11, RZ, RZ, R8 ;  /* 0x000000ffff0b7224 */ /* 0x000fe200078e0008 */
[----:B------:R-:W-:Y:S01]  /*1fa20*/  STL [R1+0x94], R9 ;  /* 0x0000940901007387 */ /* 0x000fe20000100800 */
[----:B------:R-:W-:Y:S01]  /*1fa30*/  @!P1 IMAD.MOV R0, RZ, RZ, -R0 ;  /* 0x000000ffff009224 */ /* 0x000fe200078e0a00 */
[----:B------:R-:W-:Y:S01]  /*1fa40*/  IABS R4, R23 ;  /* 0x0000001700047213 */ /* 0x000fe20000000000 */
[----:B------:R-:W-:Y:S01]  /*1fa50*/  @!P6 IMAD.IADD R10, R10, 0x1, -R21 ;  /* 0x000000010a0ae824 */ /* 0x000fe200078e0a15 */
[----:B------:R0:W-:Y:S01]  /*1fa60*/  STL [R1+0x8c], R6 ;  /* 0x00008c0601007387 */ /* 0x0001e20000100800 */
[----:B------:R-:W-:Y:S01]  /*1fa70*/  ISETP.GE.AND P6, PT, R23, RZ, PT ;  /* 0x000000ff1700720c */ /* 0x000fe20003fc6270 */
[----:B------:R-:W-:-:S02]  /*1fa80*/  @!P0 IMAD.MOV R11, RZ, RZ, -R11 ;  /* 0x000000ffff0b8224 */ /* 0x000fc400078e0a0b */
[----:B------:R-:W3:Y:S04]  /*1fa90*/  LDL.LU R23, [R1+0xbe4] ;  /* 0x000be40001177983 */ /* 0x000ee80000300800 */
[----:B------:R-:W4:Y:S01]  /*1faa0*/  LDL.LU R14, [R1+0xc08] ;  /* 0x000c0800010e7983 */ /* 0x000f220000300800 */
[----:B------:R-:W-:-:S03]  /*1fab0*/  @!P5 IMAD.MOV R10, RZ, RZ, -R10 ;  /* 0x000000ffff0ad224 */ /* 0x000fc600078e0a0a */
[----:B------:R1:W-:Y:S01]  /*1fac0*/  STL [R1+0x84], R0 ;  /* 0x0000840001007387 */ /* 0x0003e20000100800 */
[----:B0-----:R-:W-:Y:S02]  /*1fad0*/  IABS R6, R26 ;  /* 0x0000001a00067213 */ /* 0x001fe40000000000 */
[----:B------:R-:W-:Y:S01]  /*1fae0*/  ISETP.GE.AND P5, PT, R26, RZ, PT ;  /* 0x000000ff1a00720c */ /* 0x000fe20003fa6270 */
[----:B-1----:R-:W3:Y:S04]  /*1faf0*/  LDL.LU R0, [R1+0xc14] ;  /* 0x000c140001007983 */ /* 0x002ee80000300800 */
[----:B------:R-:W-:Y:S04]  /*1fb00*/  STL [R1+0x80], R11 ;  /* 0x0000800b01007387 */ /* 0x000fe80000100800 */
[----:B------:R-:W4:Y:S01]  /*1fb10*/  LDL R26, [R1+0xbec] ;  /* 0x000bec00011a7983 */ /* 0x000f220000100800 */
[----:B--2---:R-:W-:-:S03]  /*1fb20*/  ISETP.GE.AND P4, PT, R27, RZ, PT ;  /* 0x000000ff1b00720c */ /* 0x004fc60003f86270 */
[----:B------:R-:W2:Y:S01]  /*1fb30*/  LDL R27, [R1+0xbe8] ;  /* 0x000be800011b7983 */ /* 0x000ea20000100800 */
[----:B------:R-:W-:-:S04]  /*1fb40*/  IMAD.HI.U32 R5, R24, R4, RZ ;  /* 0x0000000418057227 */ /* 0x000fc800078e00ff */
[----:B------:R-:W-:-:S04]  /*1fb50*/  IMAD.MOV R5, RZ, RZ, -R5 ;  /* 0x000000ffff057224 */ /* 0x000fc800078e0a05 */
[----:B------:R-:W-:-:S05]  /*1fb60*/  IMAD R4, R21, R5, R4 ;  /* 0x0000000515047224 */ /* 0x000fca00078e0204 */
[C---:B------:R-:W-:Y:S01]  /*1fb70*/  ISETP.GT.U32.AND P3, PT, R21.reuse, R4, PT ;  /* 0x000000041500720c */ /* 0x040fe20003f64070 */
[----:B------:R-:W-:Y:S01]  /*1fb80*/  IMAD.HI.U32 R9, R24, R7, RZ ;  /* 0x0000000718097227 */ /* 0x000fe200078e00ff */
[----:B------:R-:W-:-:S03]  /*1fb90*/  ISETP.GT.U32.AND P1, PT, R21, R2, PT ;  /* 0x000000021500720c */ /* 0x000fc60003f24070 */
[----:B------:R-:W-:-:S08]  /*1fba0*/  IMAD.MOV R9, RZ, RZ, -R9 ;  /* 0x000000ffff097224 */ /* 0x000fd000078e0a09 */
[----:B------:R-:W-:Y:S02]  /*1fbb0*/  @!P3 IMAD.IADD R4, R4, 0x1, -R21 ;  /* 0x000000010404b824 */ /* 0x000fe400078e0a15 */
[----:B------:R-:W-:-:S03]  /*1fbc0*/  IMAD R7, R21, R9, R7 ;  /* 0x0000000915077224 */ /* 0x000fc600078e0207 */
[C---:B------:R-:W-:Y:S02]  /*1fbd0*/  ISETP.GT.U32.AND P3, PT, R21.reuse, R4, PT ;  /* 0x000000041500720c */ /* 0x040fe40003f64070 */
[----:B------:R-:W-:Y:S01]  /*1fbe0*/  ISETP.GT.U32.AND P0, PT, R21, R7, PT ;  /* 0x000000071500720c */ /* 0x000fe20003f04070 */
[----:B------:R-:W-:Y:S01]  /*1fbf0*/  @!P1 IMAD.IADD R2, R2, 0x1, -R21 ;  /* 0x0000000102029824 */ /* 0x000fe200078e0a15 */
[----:B------:R-:W-:Y:S01]  /*1fc00*/  IABS R5, R13 ;  /* 0x0000000d00057213 */ /* 0x000fe20000000000 */
[----:B------:R0:W-:Y:S01]  /*1fc10*/  STL [R1+0x7c], R10 ;  /* 0x00007c0a01007387 */ /* 0x0001e20000100800 */
[----:B------:R-:W-:-:S07]  /*1fc20*/  ISETP.GE.AND P1, PT, R13, RZ, PT ;  /* 0x000000ff0d00720c */ /* 0x000fce0003f26270 */
[----:B------:R-:W-:Y:S02]  /*1fc30*/  @!P3 IMAD.IADD R4, R4, 0x1, -R21 ;  /* 0x000000010404b824 */ /* 0x000fe400078e0a15 */
[----:B0-----:R-:W-:Y:S02]  /*1fc40*/  IMAD.MOV.U32 R10, RZ, RZ, R2 ;  /* 0x000000ffff0a7224 */ /* 0x001fe400078e0002 */
[----:B------:R-:W-:Y:S02]  /*1fc50*/  IMAD.MOV.U32 R13, RZ, RZ, R4 ;  /* 0x000000ffff0d7224 */ /* 0x000fe400078e0004 */
[----:B------:R-:W-:-:S04]  /*1fc60*/  IMAD.HI.U32 R8, R24, R5, RZ ;  /* 0x0000000518087227 */ /* 0x000fc800078e00ff */
[----:B------:R-:W-:Y:S02]  /*1fc70*/  @!P4 IMAD.MOV R10, RZ, RZ, -R10 ;  /* 0x000000ffff0ac224 */ /* 0x000fe400078e0a0a */
[----:B------:R-:W-:Y:S02]  /*1fc80*/  @!P0 IMAD.IADD R7, R7, 0x1, -R21 ;  /* 0x0000000107078824 */ /* 0x000fe400078e0a15 */
[----:B------:R-:W-:Y:S02]  /*1fc90*/  @!P6 IMAD.MOV R13, RZ, RZ, -R13 ;  /* 0x000000ffff0de224 */ /* 0x000fe400078e0a0d */
[----:B------:R-:W-:-:S04]  /*1fca0*/  IMAD.MOV R8, RZ, RZ, -R8 ;  /* 0x000000ffff087224 */ /* 0x000fc800078e0a08 */
[----:B------:R-:W-:Y:S01]  /*1fcb0*/  IMAD R5, R21, R8, R5 ;  /* 0x0000000815057224 */ /* 0x000fe200078e0205 */
[----:B---3--:R-:W-:Y:S02]  /*1fcc0*/  ISETP.GE.AND P0, PT, R0, RZ, PT ;  /* 0x000000ff0000720c */ /* 0x008fe40003f06270 */
[----:B------:R-:W-:Y:S02]  /*1fcd0*/  IABS R12, R0 ;  /* 0x00000000000c7213 */ /* 0x000fe40000000000 */
[----:B------:R-:W3:Y:S04]  /*1fce0*/  LDL.LU R0, [R1+0xbf8] ;  /* 0x000bf80001007983 */ /* 0x000ee80000300800 */
[----:B------:R4:W-:Y:S04]  /*1fcf0*/  STL [R1+0x78], R10 ;  /* 0x0000780a01007387 */ /* 0x0009e80000100800 */
[----:B------:R0:W-:Y:S01]  /*1fd00*/  STL [R1+0x74], R13 ;  /* 0x0000740d01007387 */ /* 0x0001e20000100800 */
[----:B----4-:R-:W-:-:S03]  /*1fd10*/  IABS R10, R26 ;  /* 0x0000001a000a7213 */ /* 0x010fc60000000000 */
[----:B------:R-:W4:Y:S01]  /*1fd20*/  LDL R26, [R1+0xbf4] ;  /* 0x000bf400011a7983 */ /* 0x000f220000100800 */
[----:B--2---:R-:W-:-:S03]  /*1fd30*/  IABS R8, R27 ;  /* 0x0000001b00087213 */ /* 0x004fc60000000000 */
[----:B------:R-:W2:Y:S01]  /*1fd40*/  LDL R27, [R1+0xbf0] ;  /* 0x000bf000011b7983 */ /* 0x000ea20000100800 */
[----:B------:R-:W-:Y:S01]  /*1fd50*/  IMAD.HI.U32 R9, R24, R6, RZ ;  /* 0x0000000618097227 */ /* 0x000fe200078e00ff */
[----:B------:R-:W-:-:S03]  /*1fd60*/  ISETP.GT.U32.AND P4, PT, R21, R7, PT ;  /* 0x000000071500720c */ /* 0x000fc60003f84070 */
[----:B------:R-:W-:Y:S01]  /*1fd70*/  IMAD.MOV R9, RZ, RZ, -R9 ;  /* 0x000000ffff097224 */ /* 0x000fe200078e0a09 */
[----:B------:R-:W-:-:S03]  /*1fd80*/  IABS R2, R14 ;  /* 0x0000000e00027213 */ /* 0x000fc60000000000 */
[----:B------:R-:W-:Y:S02]  /*1fd90*/  IMAD R6, R21, R9, R6 ;  /* 0x0000000915067224 */ /* 0x000fe400078e0206 */
[----:B------:R-:W-:-:S03]  /*1fda0*/  IMAD.HI.U32 R9, R24, R2, RZ ;  /* 0x0000000218097227 */ /* 0x000fc600078e00ff */
[----:B------:R-:W-:Y:S01]  /*1fdb0*/  ISETP.GT.U32.AND P6, PT, R21, R6, PT ;  /* 0x000000061500720c */ /* 0x000fe20003fc4070 */
[----:B------:R-:W-:Y:S01]  /*1fdc0*/  @!P4 IMAD.IADD R7, R7, 0x1, -R21 ;  /* 0x000000010707c824 */ /* 0x000fe200078e0a15 */
[----:B------:R-:W-:Y:S01]  /*1fdd0*/  ISETP.GT.U32.AND P4, PT, R21, R5, PT ;  /* 0x000000051500720c */ /* 0x000fe20003f84070 */
[----:B------:R-:W-:-:S04]  /*1fde0*/  IMAD.MOV R9, RZ, RZ, -R9 ;  /* 0x000000ffff097224 */ /* 0x000fc800078e0a09 */
[----:B------:R-:W-:-:S06]  /*1fdf0*/  IMAD R2, R21, R9, R2 ;  /* 0x0000000915027224 */ /* 0x000fcc00078e0202 */
[--C-:B------:R-:W-:Y:S01]  /*1fe00*/  @!P6 IMAD.IADD R6, R6, 0x1, -R21.reuse ;  /* 0x000000010606e824 */ /* 0x100fe200078e0a15 */
[----:B------:R-:W-:Y:S01]  /*1fe10*/  ISETP.GT.U32.AND P6, PT, R21, R2, PT ;  /* 0x000000021500720c */ /* 0x000fe20003fc4070 */
[----:B------:R-:W-:Y:S01]  /*1fe20*/  @!P4 IMAD.IADD R5, R5, 0x1, -R21 ;  /* 0x000000010505c824 */ /* 0x000fe200078e0a15 */
[----:B------:R-:W-:Y:S02]  /*1fe30*/  IABS R11, R23 ;  /* 0x00000017000b7213 */ /* 0x000fe40000000000 */
[----:B------:R-:W-:Y:S01]  /*1fe40*/  ISETP.GT.U32.AND P4, PT, R21, R6, PT ;  /* 0x000000061500720c */ /* 0x000fe20003f84070 */
[----:B------:R-:W-:-:S04]  /*1fe50*/  IMAD.HI.U32 R4, R24, R12, RZ ;  /* 0x0000000c18047227 */ /* 0x000fc800078e00ff */
[----:B------:R-:W-:Y:S02]  /*1fe60*/  IMAD.MOV R4, RZ, RZ, -R4 ;  /* 0x000000ffff047224 */ /* 0x000fe400078e0a04 */
[----:B0-----:R-:W-:-:S04]  /*1fe70*/  IMAD.HI.U32 R13, R24, R11, RZ ;  /* 0x0000000b180d7227 */ /* 0x001fc800078e00ff */
[----:B------:R-:W-:Y:S01]  /*1fe80*/  @!P6 IMAD.IADD R2, R2, 0x1, -R21 ;  /* 0x000000010202e824 */ /* 0x000fe200078e0a15 */
[C---:B------:R-:W-:Y:S01]  /*1fe90*/  ISETP.GT.U32.AND P6, PT, R21.reuse, R5, PT ;  /* 0x000000051500720c */ /* 0x040fe20003fc4070 */
[----:B------:R-:W-:Y:S02]  /*1fea0*/  IMAD R12, R21, R4, R12 ;  /* 0x00000004150c7224 */ /* 0x000fe400078e020c */
[----:B------:R-:W-:Y:S02]  /*1feb0*/  IMAD.MOV R13, RZ, RZ, -R13 ;  /* 0x000000ffff0d7224 */ /* 0x000fe400078e0a0d */
[----:B------:R-:W-:-:S04]  /*1fec0*/  IMAD.HI.U32 R4, R24, R10, RZ ;  /* 0x0000000a18047227 */ /* 0x000fc800078e00ff */
[----:B------:R-:W-:-:S04]  /*1fed0*/  IMAD.HI.U32 R9, R24, R8, RZ ;  /* 0x0000000818097227 */ /* 0x000fc800078e00ff */
[----:B------:R-:W-:Y:S02]  /*1fee0*/  @!P4 IMAD.IADD R6, R6, 0x1, -R21 ;  /* 0x000000010606c824 */ /* 0x000fe400078e0a15 */
[C---:B------:R-:W-:Y:S02]  /*1fef0*/  IMAD R11, R21.reuse, R13, R11 ;  /* 0x0000000d150b7224 */ /* 0x040fe400078e020b */
[----:B------:R-:W-:Y:S02]  /*1ff00*/  IMAD.MOV R4, RZ, RZ, -R4 ;  /* 0x000000ffff047224 */ /* 0x000fe400078e0a04 */
[----:B------:R-:W-:Y:S02]  /*1ff10*/  IMAD.MOV.U32 R13, RZ, RZ, R7 ;  /* 0x000000ffff0d7224 */ /* 0x000fe400078e0007 */
[----:B------:R-:W-:Y:S02]  /*1ff20*/  IMAD.MOV R9, RZ, RZ, -R9 ;  /* 0x000000ffff097224 */ /* 0x000fe400078e0a09 */
[----:B------:R-:W-:-:S02]  /*1ff30*/  IMAD R10, R21, R4, R10 ;  /* 0x00000004150a7224 */ /* 0x000fc400078e020a */
[----:B------:R-:W-:Y:S02]  /*1ff40*/  @!P2 IMAD.MOV R13, RZ, RZ, -R13 ;  /* 0x000000ffff0da224 */ /* 0x000fe400078e0a0d */
[----:B------:R-:W-:Y:S02]  /*1ff50*/  IMAD R8, R21, R9, R8 ;  /* 0x0000000915087224 */ /* 0x000fe400078e0208 */
[----:B------:R-:W-:Y:S01]  /*1ff60*/  @!P6 IMAD.IADD R5, R5, 0x1, -R21 ;  /* 0x000000010505e824 */ /* 0x000fe200078e0a15 */
[----:B---3--:R-:W-:Y:S01]  /*1ff70*/  IABS R7, R0 ;  /* 0x0000000000077213 */ /* 0x008fe20000000000 */
[----:B------:R0:W-:Y:S02]  /*1ff80*/  STL [R1+0x2590], R0 ;  /* 0x0025900001007387 */ /* 0x0001e40000100800 */
[----:B0-----:R-:W-:-:S04]  /*1ff90*/  IMAD.MOV.U32 R0, RZ, RZ, R6 ;  /* 0x000000ffff007224 */ /* 0x001fc800078e0006 */
[----:B------:R-:W-:Y:S01]  /*1ffa0*/  @!P5 IMAD.MOV R0, RZ, RZ, -R0 ;  /* 0x000000ffff00d224 */ /* 0x000fe200078e0a00 */
[----:B----4-:R-:W-:Y:S02]  /*1ffb0*/  IABS R4, R26 ;  /* 0x0000001a00047213 */ /* 0x010fe40000000000 */
[----:B--2---:R-:W-:Y:S02]  /*1ffc0*/  IABS R9, R27 ;  /* 0x0000001b00097213 */ /* 0x004fe40000000000 */
[----:B------:R-:W2:Y:S04]  /*1ffd0*/  LDL.LU R27, [R1+0xbfc] ;  /* 0x000bfc00011b7983 */ /* 0x000ea80000300800 */
[----:B------:R-:W3:Y:S04]  /*1ffe0*/  LDL.LU R26, [R1+0xc00] ;  /* 0x000c0000011a7983 */ /* 0x000ee80000300800 */
[----:B------:R0:W-:Y:S04]  /*1fff0*/  STL [R1+0x6c], R13 ;  /* 0x00006c0d01007387 */ /* 0x0001e80000100800 */
[----:B------:R1:W-:Y:S01]  /*20000*/  STL [R1+0x64], R0 ;  /* 0x0000640001007387 */ /* 0x0003e20000100800 */
[----:B0-----:R-:W-:-:S04]  /*20010*/  IMAD.HI.U32 R13, R24, R4, RZ ;  /* 0x00000004180d7227 */ /* 0x001fc800078e00ff */
[----:B-1----:R-:W-:Y:S02]  /*20020*/  IMAD.MOV.U32 R0, RZ, RZ, R5 ;  /* 0x000000ffff007224 */ /* 0x002fe400078e0005 */
[----:B------:R-:W-:Y:S02]  /*20030*/  IMAD.MOV R13, RZ, RZ, -R13 ;  /* 0x000000ffff0d7224 */ /* 0x000fe400078e0a0d */
[----:B------:R-:W-:Y:S02]  /*20040*/  @!P1 IMAD.MOV R0, RZ, RZ, -R0 ;  /* 0x000000ffff009224 */ /* 0x000fe400078e0a00 */
[C---:B------:R-:W-:Y:S02]  /*20050*/  IMAD R4, R21.reuse, R13, R4 ;  /* 0x0000000d15047224 */ /* 0x040fe400078e0204 */
[----:B------:R-:W4:Y:S04]  /*20060*/  LDL.LU R13, [R1+0xbe8] ;  /* 0x000be800010d7983 */ /* 0x000f280000300800 */
[----:B------:R0:W-:Y:S04]  /*20070*/  STL [R1+0x5c], R0 ;  /* 0x00005c0001007387 */ /* 0x0001e80000100800 */
[----:B0-----:R-:W2:Y:S01]  /*20080*/  LDL.LU R0, [R1+0xbec] ;  /* 0x000bec0001007983 */ /* 0x001ea20000300800 */
[C---:B------:R-:W-:Y:S01]  /*20090*/  ISETP.GT.U32.AND P2, PT, R21.reuse, R2, PT ;  /* 0x000000021500720c */ /* 0x040fe20003f44070 */
[----:B------:R-:W-:Y:S01]  /*200a0*/  IMAD.HI.U32 R6, R24, R7, RZ ;  /* 0x0000000718067227 */ /* 0x000fe200078e00ff */
[----:B------:R-:W-:-:S11]  /*200b0*/  ISETP.GT.U32.AND P4, PT, R21, R12, PT ;  /* 0x0000000c1500720c */ /* 0x000fd60003f84070 */
[----:B------:R-:W-:Y:S01]  /*200c0*/  @!P2 IMAD.IADD R2, R2, 0x1, -R21 ;  /* 0x000000010202a824 */ /* 0x000fe200078e0a15 */
[----:B------:R-:W-:Y:S01]  /*200d0*/  ISETP.GT.U32.AND P2, PT, R21, R10, PT ;  /* 0x0000000a1500720c */ /* 0x000fe20003f44070 */
[----:B------:R-:W-:Y:S01]  /*200e0*/  IMAD.MOV R6, RZ, RZ, -R6 ;  /* 0x000000ffff067224 */ /* 0x000fe200078e0a06 */
[----:B------:R-:W-:-:S03]  /*200f0*/  ISETP.GE.AND P3, PT, R14, RZ, PT ;  /* 0x000000ff0e00720c */ /* 0x000fc60003f66270 */
[----:B------:R-:W-:Y:S02]  /*20100*/  IMAD R7, R21, R6, R7 ;  /* 0x0000000615077224 */ /* 0x000fe400078e0207 */
[----:B------:R-:W3:Y:S06]  /*20110*/  LDL.LU R6, [R1+0xbf0] ;  /* 0x000bf00001067983 */ /* 0x000eec0000300800 */
[----:B------:R-:W-:Y:S02]  /*20120*/  @!P2 IMAD.IADD R10, R10, 0x1, -R21 ;  /* 0x000000010a0aa824 */ /* 0x000fe400078e0a15 */
[----:B------:R-:W-:-:S03]  /*20130*/  IMAD.HI.U32 R14, R24, R9, RZ ;  /* 0x00000009180e7227 */ /* 0x000fc600078e00ff */
[----:B------:R-:W-:Y:S01]  /*20140*/  ISETP.GT.U32.AND P1, PT, R21, R10, PT ;  /* 0x0000000a1500720c */ /* 0x000fe20003f24070 */
[----:B------:R-:W-:Y:S01]  /*20150*/  @!P4 IMAD.IADD R12, R12, 0x1, -R21 ;  /* 0x000000010c0cc824 */ /* 0x000fe200078e0a15 */
[----:B------:R-:W-:Y:S01]  /*20160*/  ISETP.GE.AND P4, PT, R23, RZ, PT ;  /* 0x000000ff1700720c */ /* 0x000fe20003f86270 */
[----:B------:R-:W-:Y:S02]  /*20170*/  IMAD.MOV.U32 R23, RZ, RZ, R2 ;  /* 0x000000ffff177224 */ /* 0x000fe400078e0002 */
[----:B------:R-:W-:Y:S02]  /*20180*/  IMAD.MOV R14, RZ, RZ, -R14 ;  /* 0x000000ffff0e7224 */ /* 0x000fe400078e0a0e */
[----:B------:R-:W-:Y:S02]  /*20190*/  @!P3 IMAD.MOV R23, RZ, RZ, -R23 ;  /* 0x000000ffff17b224 */ /* 0x000fe400078e0a17 */
[----:B------:R-:W-:Y:S02]  /*201a0*/  IMAD R9, R21, R14, R9 ;  /* 0x0000000e15097224 */ /* 0x000fe400078e0209 */
[----:B------:R-:W3:Y:S02]  /*201b0*/  LDL.LU R14, [R1+0xbf4] ;  /* 0x000bf400010e7983 */ /* 0x000ee40000300800 */
[----:B------:R-:W-:-:S02]  /*201c0*/  @!P1 IMAD.IADD R10, R10, 0x1, -R21 ;  /* 0x000000010a0a9824 */ /* 0x000fc400078e0a15 */
[----:B------:R0:W-:Y:S04]  /*201d0*/  STL [R1+0x58], R23 ;  /* 0x0000581701007387 */ /* 0x0001e80000100800 */
[----:B0-----:R-:W3:Y:S01]  /*201e0*/  LDL.LU R23, [R1+0xc04] ;  /* 0x000c040001177983 */ /* 0x001ee20000300800 */
[C---:B------:R-:W-:Y:S02]  /*201f0*/  ISETP.GT.U32.AND P5, PT, R21.reuse, R11, PT ;  /* 0x0000000b1500720c */ /* 0x040fe40003fa4070 */
        /* <DEDUP_REMOVED lines=8> */
[----:B------:R-:W-:Y:S02]  /*20280*/  IABS R2, R27 ;  /* 0x0000001b00027213 */ /* 0x000fe40000000000 */
[----:B------:R-:W-:-:S03]  /*20290*/  ISETP.GT.U32.AND P3, PT, R21, R9, PT ;  /* 0x000000091500720c */ /* 0x000fc60003f64070 */
[----:B------:R-:W-:-:S04]  /*202a0*/  @!P5 IMAD.IADD R12, R12, 0x1, -R21 ;  /* 0x000000010c0cd824 */ /* 0x000fc800078e0a15 */
[----:B------:R-:W-:Y:S01]  /*202b0*/  @!P6 IMAD.IADD R11, R11, 0x1, -R21 ;  /* 0x000000010b0be824 */ /* 0x000fe200078e0a15 */
[----:B----4-:R-:W-:Y:S01]  /*202c0*/  ISETP.GE.AND P6, PT, R13, RZ, PT ;  /* 0x000000ff0d00720c */ /* 0x010fe20003fc6270 */
[----:B------:R-:W-:Y:S01]  /*202d0*/  IMAD.HI.U32 R13, R24, R2, RZ ;  /* 0x00000002180d7227 */ /* 0x000fe200078e00ff */
[----:B------:R-:W-:-:S03]  /*202e0*/  ISETP.GT.U32.AND P5, PT, R21, R4, PT ;  /* 0x000000041500720c */ /* 0x000fc60003fa4070 */
[----:B------:R-:W-:Y:S02]  /*202f0*/  @!P0 IMAD.MOV R12, RZ, RZ, -R12 ;  /* 0x000000ffff0c8224 */ /* 0x000fe400078e0a0c */
[----:B------:R-:W-:Y:S02]  /*20300*/  @!P4 IMAD.MOV R11, RZ, RZ, -R11 ;  /* 0x000000ffff0bc224 */ /* 0x000fe400078e0a0b */
[----:B------:R-:W-:Y:S02]  /*20310*/  @!P2 IMAD.IADD R8, R8, 0x1, -R21 ;  /* 0x000000010808a824 */ /* 0x000fe400078e0a15 */
[----:B------:R-:W-:Y:S01]  /*20320*/  IMAD.MOV R13, RZ, RZ, -R13 ;  /* 0x000000ffff0d7224 */ /* 0x000fe200078e0a0d */
[----:B------:R-:W-:Y:S01]  /*20330*/  STL [R1+0x54], R12 ;  /* 0x0000540c01007387 */ /* 0x000fe20000100800 */
[----:B------:R-:W-:Y:S02]  /*20340*/  @!P3 IMAD.IADD R9, R9, 0x1, -R21 ;  /* 0x000000010909b824 */ /* 0x000fe400078e0a15 */
[C---:B------:R-:W-:Y:S01]  /*20350*/  IMAD R2, R21.reuse, R13, R2 ;  /* 0x0000000d15027224 */ /* 0x040fe200078e0202 */
[----:B------:R0:W-:Y:S01]  /*20360*/  STL [R1+0x50], R11 ;  /* 0x0000500b01007387 */ /* 0x0001e20000100800 */
[----:B------:R-:W-:-:S02]  /*20370*/  ISETP.GT.U32.AND P2, PT, R21, R7, PT ;  /* 0x000000071500720c */ /* 0x000fc40003f44070 */
[----:B------:R-:W-:Y:S01]  /*20380*/  ISETP.GT.U32.AND P0, PT, R21, R9, PT ;  /* 0x000000091500720c */ /* 0x000fe20003f04070 */
[----:B0-----:R-:W-:-:S04]  /*20390*/  IMAD.MOV.U32 R11, RZ, RZ, R8 ;  /* 0x000000ffff0b7224 */ /* 0x001fc800078e0008 */
[----:B------:R-:W-:Y:S01]  /*203a0*/  @!P6 IMAD.MOV R11, RZ, RZ, -R11 ;  /* 0x000000ffff0be224 */ /* 0x000fe200078e0a0b */
[----:B------:R-:W-:Y:S01]  /*203b0*/  ISETP.GT.U32.AND P6, PT, R21, R2, PT ;  /* 0x000000021500720c */ /* 0x000fe20003fc4070 */
[----:B------:R-:W-:Y:S01]  /*203c0*/  @!P5 IMAD.IADD R4, R4, 0x1, -R21 ;  /* 0x000000010404d824 */ /* 0x000fe200078e0a15 */
[----:B---3--:R-:W-:-:S04]  /*203d0*/  ISETP.GE.AND P3, PT, R6, RZ, PT ;  /* 0x000000ff0600720c */ /* 0x008fc80003f66270 */
[----:B------:R-:W-:Y:S01]  /*203e0*/  ISETP.GT.U32.AND P4, PT, R21, R4, PT ;  /* 0x000000041500720c */ /* 0x000fe20003f84070 */
[--C-:B------:R-:W-:Y:S02]  /*203f0*/  @!P2 IMAD.IADD R7, R7, 0x1, -R21.reuse ;  /* 0x000000010707a824 */ /* 0x100fe400078e0a15 */
[----:B------:R-:W-:-:S04]  /*20400*/  @!P0 IMAD.IADD R9, R9, 0x1, -R21 ;  /* 0x0000000109098824 */ /* 0x000fc800078e0a15 */
[----:B------:R-:W-:Y:S01]  /*20410*/  @!P6 IMAD.IADD R2, R2, 0x1, -R21 ;  /* 0x000000010202e824 */ /* 0x000fe200078e0a15 */
[C---:B------:R-:W-:Y:S01]  /*20420*/  ISETP.GT.U32.AND P2, PT, R21.reuse, R7, PT ;  /* 0x000000071500720c */ /* 0x040fe20003f44070 */
[----:B------:R-:W-:Y:S01]  /*20430*/  @!P3 IMAD.MOV R9, RZ, RZ, -R9 ;  /* 0x000000ffff09b224 */ /* 0x000fe200078e0a09 */
[----:B------:R-:W-:Y:S02]  /*20440*/  ISETP.GE.AND P5, PT, R14, RZ, PT ;  /* 0x000000ff0e00720c */ /* 0x000fe40003fa6270 */
[----:B------:R-:W-:Y:S01]  /*20450*/  ISETP.GT.U32.AND P3, PT, R21, R2, PT ;  /* 0x000000021500720c */ /* 0x000fe20003f64070 */
[----:B------:R-:W-:Y:S02]  /*20460*/  @!P1 IMAD.MOV R10, RZ, RZ, -R10 ;  /* 0x000000ffff0a9224 */ /* 0x000fe400078e0a0a */
[--C-:B------:R-:W-:Y:S01]  /*20470*/  @!P4 IMAD.IADD R4, R4, 0x1, -R21.reuse ;  /* 0x000000010404c824 */ /* 0x100fe200078e0a15 */
[----:B------:R-:W-:Y:S01]  /*20480*/  ISETP.GE.AND P4, PT, R27, RZ, PT ;  /* 0x000000ff1b00720c */ /* 0x000fe20003f86270 */
[----:B------:R0:W-:Y:S04]  /*20490*/  STL [R1+0x4c], R11 ;  /* 0x00004c0b01007387 */ /* 0x0001e80000100800 */
[----:B------:R-:W-:-:S04]  /*204a0*/  @!P2 IMAD.IADD R7, R7, 0x1, -R21 ;  /* 0x000000010707a824 */ /* 0x000fc800078e0a15 */
[----:B------:R-:W-:-:S04]  /*204b0*/  @!P3 IMAD.IADD R2, R2, 0x1, -R21 ;  /* 0x000000010202b824 */ /* 0x000fc800078e0a15 */
[----:B------:R-:W-:Y:S01]  /*204c0*/  @!P4 IMAD.MOV R2, RZ, RZ, -R2 ;  /* 0x000000ffff02c224 */ /* 0x000fe200078e0a02 */
[----:B0-----:R-:W-:Y:S02]  /*204d0*/  IABS R11, R15 ;  /* 0x0000000f000b7213 */ /* 0x001fe40000000000 */
[----:B------:R-:W-:Y:S02]  /*204e0*/  IABS R5, R26 ;  /* 0x0000001a00057213 */ /* 0x000fe40000000000 */
[----:B--2---:R-:W-:Y:S02]  /*204f0*/  ISETP.GE.AND P1, PT, R0, RZ, PT ;  /* 0x000000ff0000720c */ /* 0x004fe40003f26270 */
[----:B------:R-:W2:Y:S04]  /*20500*/  LDL.LU R0, [R1+0x258c] ;  /* 0x00258c0001007983 */ /* 0x000ea80000300800 */
[----:B------:R-:W-:Y:S04]  /*20510*/  STL [R1+0x48], R10 ;  /* 0x0000480a01007387 */ /* 0x000fe80000100800 */
[----:B------:R0:W-:Y:S03]  /*20520*/  STL [R1+0x44], R9 ;  /* 0x0000440901007387 */ /* 0x0001e60000100800 */
[----:B------:R-:W-:-:S02]  /*20530*/  @!P1 IMAD.MOV R7, RZ, RZ, -R7 ;  /* 0x000000ffff079224 */ /* 0x000fc400078e0a07 */
[----:B0-----:R-:W-:-:S04]  /*20540*/  IMAD.MOV.U32 R9, RZ, RZ, R4 ;  /* 0x000000ffff097224 */ /* 0x001fc800078e0004 */
[----:B------:R-:W-:Y:S01]  /*20550*/  @!P5 IMAD.MOV R9, RZ, RZ, -R9 ;  /* 0x000000ffff09d224 */ /* 0x000fe200078e0a09 */
[----:B------:R-:W-:-:S04]  /*20560*/  ISETP.GE.AND P1, PT, R15, RZ, PT ;  /* 0x000000ff0f00720c */ /* 0x000fc80003f26270 */
[----:B------:R0:W-:Y:S04]  /*20570*/  STL [R1+0x40], R9 ;  /* 0x0000400901007387 */ /* 0x0001e80000100800 */
[----:B------:R1:W-:Y:S04]  /*20580*/  STL [R1+0x3c], R7 ;  /* 0x00003c0701007387 */ /* 0x0003e80000100800 */
[----:B------:R3:W-:Y:S04]  /*20590*/  STL [R1+0x38], R2 ;  /* 0x0000380201007387 */ /* 0x0007e80000100800 */
[----:B------:R-:W4:Y:S01]  /*205a0*/  LDL.LU R15, [R1+0xc2c] ;  /* 0x000c2c00010f7983 */ /* 0x000f220000300800 */
[----:B------:R-:W-:Y:S01]  /*205b0*/  IMAD.HI.U32 R6, R24, R5, RZ ;  /* 0x0000000518067227 */ /* 0x000fe200078e00ff */
[----:B------:R-:W-:-:S03]  /*205c0*/  IABS R8, R23 ;  /* 0x0000001700087213 */ /* 0x000fc60000000000 */
[----:B------:R-:W-:-:S04]  /*205d0*/  IMAD.MOV R6, RZ, RZ, -R6 ;  /* 0x000000ffff067224 */ /* 0x000fc800078e0a06 */
[----:B------:R-:W-:Y:S02]  /*205e0*/  IMAD R5, R21, R6, R5 ;  /* 0x0000000615057224 */ /* 0x000fe400078e0205 */
[----:B------:R-:W-:-:S03]  /*205f0*/  IMAD.HI.U32 R6, R24, R8, RZ ;  /* 0x0000000818067227 */ /* 0x000fc600078e00ff */
[----:B------:R-:W-:Y:S01]  /*20600*/  ISETP.GT.U32.AND P0, PT, R21, R5, PT ;  /* 0x000000051500720c */ /* 0x000fe20003f04070 */
[----:B------:R-:W-:-:S04]  /*20610*/  IMAD.MOV R6, RZ, RZ, -R6 ;  /* 0x000000ffff067224 */ /* 0x000fc800078e0a06 */
[----:B------:R-:W-:-:S05]  /*20620*/  IMAD R8, R21, R6, R8 ;  /* 0x0000000615087224 */ /* 0x000fca00078e0208 */
[----:B------:R-:W-:-:S03]  /*20630*/  ISETP.GT.U32.AND P5, PT, R21, R8, PT ;  /* 0x000000081500720c */ /* 0x000fc60003fa4070 */
[----:B------:R-:W-:-:S05]  /*20640*/  @!P0 IMAD.IADD R5, R5, 0x1, -R21 ;  /* 0x0000000105058824 */ /* 0x000fca00078e0a15 */
[C---:B------:R-:W-:Y:S01]  /*20650*/  ISETP.GT.U32.AND P0, PT, R21.reuse, R5, PT ;  /* 0x000000051500720c */ /* 0x040fe20003f04070 */
[----:B------:R-:W-:Y:S01]  /*20660*/  IMAD.HI.U32 R6, R24, R11, RZ ;  /* 0x0000000b18067227 */ /* 0x000fe200078e00ff */
[----:B------:R-:W-:Y:S02]  /*20670*/  ISETP.GE.AND P2, PT, R26, RZ, PT ;  /* 0x000000ff1a00720c */ /* 0x000fe40003f46270 */
[----:B------:R-:W-:Y:S01]  /*20680*/  IABS R10, R20 ;  /* 0x00000014000a7213 */ /* 0x000fe20000000000 */
[----:B------:R-:W-:Y:S02]  /*20690*/  @!P5 IMAD.IADD R8, R8, 0x1, -R21 ;  /* 0x000000010808d824 */ /* 0x000fe400078e0a15 */
[----:B------:R-:W-:Y:S02]  /*206a0*/  IMAD.MOV R6, RZ, RZ, -R6 ;  /* 0x000000ffff067224 */ /* 0x000fe400078e0a06 */
[----:B------:R-:W-:Y:S01]  /*206b0*/  IMAD.HI.U32 R4, R24, R10, RZ ;  /* 0x0000000a18047227 */ /* 0x000fe200078e00ff */
[----:B------:R-:W-:-:S03]  /*206c0*/  ISETP.GT.U32.AND P5, PT, R21, R8, PT ;  /* 0x000000081500720c */ /* 0x000fc60003fa4070 */
[----:B------:R-:W-:Y:S02]  /*206d0*/  @!P0 IMAD.IADD R5, R5, 0x1, -R21 ;  /* 0x0000000105058824 */ /* 0x000fe400078e0a15 */
[----:B------:R-:W-:Y:S02]  /*206e0*/  IMAD.MOV R4, RZ, RZ, -R4 ;  /* 0x000000ffff047224 */ /* 0x000fe400078e0a04 */
[C---:B------:R-:W-:Y:S02]  /*206f0*/  IMAD R11, R21.reuse, R6, R11 ;  /* 0x00000006150b7224 */ /* 0x040fe400078e020b */
[----:B------:R-:W-:Y:S02]  /*20700*/  IMAD.MOV.U32 R12, RZ, RZ, R5 ;  /* 0x000000ffff0c7224 */ /* 0x000fe400078e0005 */
[C---:B------:R-:W-:Y:S02]  /*20710*/  IMAD R10, R21.reuse, R4, R10 ;  /* 0x00000004150a7224 */ /* 0x040fe400078e020a */
[----:B------:R-:W-:Y:S01]  /*20720*/  @!P2 IMAD.MOV R12, RZ, RZ, -R12 ;  /* 0x000000ffff0ca224 */ /* 0x000fe200078e0a0c */
[----:B------:R-:W-:-:S02]  /*20730*/  ISETP.GT.U32.AND P2, PT, R21, R11, PT ;  /* 0x0000000b1500720c */ /* 0x000fc40003f44070 */
[----:B0-----:R-:W-:Y:S01]  /*20740*/  IABS R9, R17 ;  /* 0x0000001100097213 */ /* 0x001fe20000000000 */
[----:B------:R-:W-:Y:S01]  /*20750*/  @!P5 IMAD.IADD R8, R8, 0x1, -R21 ;  /* 0x000000010808d824 */ /* 0x000fe200078e0a15 */
[----:B------:R-:W-:-:S03]  /*20760*/  ISETP.GT.U32.AND P5, PT, R21, R10, PT ;  /* 0x0000000a1500720c */ /* 0x000fc60003fa4070 */
[----:B-1----:R-:W-:-:S04]  /*20770*/  IMAD.HI.U32 R7, R24, R9, RZ ;  /* 0x0000000918077227 */ /* 0x002fc800078e00ff */
[----:B------:R-:W-:Y:S02]  /*20780*/  IMAD.MOV R7, RZ, RZ, -R7 ;  /* 0x000000ffff077224 */ /* 0x000fe400078e0a07 */
[----:B------:R-:W-:Y:S02]  /*20790*/  @!P2 IMAD.IADD R11, R11, 0x1, -R21 ;  /* 0x000000010b0ba824 */ /* 0x000fe400078e0a15 */
[C---:B------:R-:W-:Y:S01]  /*207a0*/  IMAD R9, R21.reuse, R7, R9 ;  /* 0x0000000715097224 */ /* 0x040fe200078e0209 */
[----:B------:R-:W-:Y:S01]  /*207b0*/  ISETP.GE.AND P4, PT, R28, RZ, PT ;  /* 0x000000ff1c00720c */ /* 0x000fe20003f86270 */
[----:B------:R-:W-:Y:S01]  /*207c0*/  @!P5 IMAD.IADD R10, R10, 0x1, -R21 ;  /* 0x000000010a0ad824 */ /* 0x000fe200078e0a15 */
[----:B------:R-:W-:Y:S02]  /*207d0*/  IABS R28, R28 ;  /* 0x0000001c001c7213 */ /* 0x000fe40000000000 */
[C---:B------:R-:W-:Y:S02]  /*207e0*/  ISETP.GT.U32.AND P5, PT, R21.reuse, R11, PT ;  /* 0x0000000b1500720c */ /* 0x040fe40003fa4070 */
[----:B------:R-:W-:Y:S01]  /*207f0*/  ISETP.GT.U32.AND P2, PT, R21, R9, PT ;  /* 0x000000091500720c */ /* 0x000fe20003f44070 */
[----:B------:R-:W-:Y:S01]  /*20800*/  IMAD.HI.U32 R6, R24, R28, RZ ;  /* 0x0000001c18067227 */ /* 0x000fe200078e00ff */
[----:B---3--:R-:W-:-:S02]  /*20810*/  IABS R2, R19 ;  /* 0x0000001300027213 */ /* 0x008fc40000000000 */
[----:B------:R-:W-:Y:S01]  /*20820*/  ISETP.GE.AND P6, PT, R23, RZ, PT ;  /* 0x000000ff1700720c */ /* 0x000fe20003fc6270 */
[----:B------:R0:W-:Y:S01]  /*20830*/  STL [R1+0x34], R12 ;  /* 0x0000340c01007387 */ /* 0x0001e20000100800 */
[----:B------:R-:W-:Y:S01]  /*20840*/  ISETP.GE.AND P0, PT, R17, RZ, PT ;  /* 0x000000ff1100720c */ /* 0x000fe20003f06270 */
[----:B------:R-:W-:Y:S02]  /*20850*/  IMAD.MOV.U32 R17, RZ, RZ, R16 ;  /* 0x000000ffff117224 */ /* 0x000fe400078e0010 */
[----:B------:R-:W3:Y:S01]  /*20860*/  LDL.LU R16, [R1+0xc30] ;  /* 0x000c300001107983 */ /* 0x000ee20000300800 */
[----:B------:R-:W-:Y:S02]  /*20870*/  IMAD.MOV R6, RZ, RZ, -R6 ;  /* 0x000000ffff067224 */ /* 0x000fe400078e0a06 */
[----:B0-----:R-:W-:Y:S01]  /*20880*/  IMAD.HI.U32 R12, R24, R2, RZ ;  /* 0x00000002180c7227 */ /* 0x001fe200078e00ff */
[----:B------:R-:W-:-:S03]  /*20890*/  IABS R5, R18 ;  /* 0x0000001200057213 */ /* 0x000fc60000000000 */
[----:B------:R-:W-:Y:S02]  /*208a0*/  IMAD R28, R21, R6, R28 ;  /* 0x00000006151c7224 */ /* 0x000fe400078e021c */
[----:B------:R-:W-:Y:S02]  /*208b0*/  IMAD.MOV R12, RZ, RZ, -R12 ;  /* 0x000000ffff0c7224 */ /* 0x000fe400078e0a0c */
[--C-:B------:R-:W-:Y:S02]  /*208c0*/  @!P5 IMAD.IADD R11, R11, 0x1, -R21.reuse ;  /* 0x000000010b0bd824 */ /* 0x100fe400078e0a15 */
[----:B------:R-:W-:Y:S02]  /*208d0*/  IMAD.MOV.U32 R13, RZ, RZ, R8 ;  /* 0x000000ffff0d7224 */ /* 0x000fe400078e0008 */
[----:B------:R-:W-:Y:S01]  /*208e0*/  @!P2 IMAD.IADD R9, R9, 0x1, -R21 ;  /* 0x000000010909a824 */ /* 0x000fe200078e0a15 */
[----:B------:R-:W-:Y:S01]  /*208f0*/  IABS R4, R22 ;  /* 0x0000001600047213 */ /* 0x000fe20000000000 */
[C---:B------:R-:W-:Y:S01]  /*20900*/  IMAD R2, R21.reuse, R12, R2 ;  /* 0x0000000c15027224 */ /* 0x040fe200078e0202 */
[----:B------:R-:W-:Y:S01]  /*20910*/  ISETP.GT.U32.AND P5, PT, R21, R28, PT ;  /* 0x0000001c1500720c */ /* 0x000fe20003fa4070 */
[----:B------:R-:W-:-:S02]  /*20920*/  IMAD.MOV.U32 R14, RZ, RZ, R11 ;  /* 0x000000ffff0e7224 */ /* 0x000fc400078e000b */
[----:B------:R-:W-:Y:S01]  /*20930*/  @!P6 IMAD.MOV R13, RZ, RZ, -R13 ;  /* 0x000000ffff0de224 */ /* 0x000fe200078e0a0d */
[----:B------:R-:W-:Y:S01]  /*20940*/  ISETP.GT.U32.AND P6, PT, R21, R9, PT ;  /* 0x000000091500720c */ /* 0x000fe20003fc4070 */
[----:B------:R-:W-:-:S04]  /*20950*/  IMAD.HI.U32 R6, R24, R5, RZ ;  /* 0x0000000518067227 */ /* 0x000fc800078e00ff */
[----:B------:R-:W-:Y:S01]  /*20960*/  @!P1 IMAD.MOV R14, RZ, RZ, -R14 ;  /* 0x000000ffff0e9224 */ /* 0x000fe200078e0a0e */
[----:B------:R-:W-:Y:S01]  /*20970*/  ISETP.GT.U32.AND P1, PT, R21, R2, PT ;  /* 0x000000021500720c */ /* 0x000fe20003f24070 */
[----:B------:R-:W-:-:S04]  /*20980*/  IMAD.HI.U32 R7, R24, R4, RZ ;  /* 0x0000000418077227 */ /* 0x000fc800078e00ff */
[----:B------:R-:W-:Y:S02]  /*20990*/  IMAD.MOV R6, RZ, RZ, -R6 ;  /* 0x000000ffff067224 */ /* 0x000fe400078e0a06 */
[----:B------:R-:W-:Y:S02]  /*209a0*/  IMAD.MOV R7, RZ, RZ, -R7 ;  /* 0x000000ffff077224 */ /* 0x000fe400078e0a07 */
[C---:B------:R-:W-:Y:S02]  /*209b0*/  IMAD R5, R21.reuse, R6, R5 ;  /* 0x0000000615057224 */ /* 0x040fe400078e0205 */
[----:B------:R-:W-:Y:S01]  /*209c0*/  IMAD R4, R21, R7, R4 ;  /* 0x0000000715047224 */ /* 0x000fe200078e0204 */
[----:B------:R-:W-:Y:S01]  /*209d0*/  IABS R7, R29 ;  /* 0x0000001d00077213 */ /* 0x000fe20000000000 */
[--C-:B------:R-:W-:Y:S02]  /*209e0*/  @!P5 IMAD.IADD R28, R28, 0x1, -R21.reuse ;  /* 0x000000011c1cd824 */ /* 0x100fe400078e0a15 */
[--C-:B------:R-:W-:Y:S01]  /*209f0*/  @!P6 IMAD.IADD R9, R9, 0x1, -R21.reuse ;  /* 0x000000010909e824 */ /* 0x100fe200078e0a15 */
[C---:B------:R-:W-:Y:S01]  /*20a00*/  ISETP.GT.U32.AND P6, PT, R21.reuse, R5, PT ;  /* 0x000000051500720c */ /* 0x040fe20003fc4070 */
[----:B------:R-:W-:Y:S01]  /*20a10*/  @!P1 IMAD.IADD R2, R2, 0x1, -R21 ;  /* 0x0000000102029824 */ /* 0x000fe200078e0a15 */
[----:B------:R-:W-:Y:S01]  /*20a20*/  ISETP.GT.U32.AND P1, PT, R21, R28, PT ;  /* 0x0000001c1500720c */ /* 0x000fe20003f24070 */
[----:B------:R-:W-:Y:S01]  /*20a30*/  IMAD.HI.U32 R12, R24, R7, RZ ;  /* 0x00000007180c7227 */ /* 0x000fe200078e00ff */
[----:B------:R-:W-:-:S02]  /*20a40*/  ISETP.GE.AND P3, PT, R20, RZ, PT ;  /* 0x000000ff1400720c */ /* 0x000fc40003f66270 */
[----:B------:R-:W2:Y:S01]  /*20a50*/  LDL.LU R20, [R1+0xc34] ;  /* 0x000c340001147983 */ /* 0x000ea20000300800 */
[----:B------:R-:W-:Y:S01]  /*20a60*/  IMAD.MOV R12, RZ, RZ, -R12 ;  /* 0x000000ffff0c7224 */ /* 0x000fe200078e0a0c */
[----:B------:R-:W-:-:S03]  /*20a70*/  ISETP.GT.U32.AND P2, PT, R21, R10, PT ;  /* 0x0000000a1500720c */ /* 0x000fc60003f44070 */
[----:B------:R-:W-:Y:S02]  /*20a80*/  IMAD R7, R21, R12, R7 ;  /* 0x0000000c15077224 */ /* 0x000fe400078e0207 */
[--C-:B------:R-:W-:Y:S02]  /*20a90*/  @!P6 IMAD.IADD R5, R5, 0x1, -R21.reuse ;  /* 0x000000010505e824 */ /* 0x100fe400078e0a15 */
[----:B------:R-:W-:Y:S01]  /*20aa0*/  @!P1 IMAD.IADD R28, R28, 0x1, -R21 ;  /* 0x000000011c1c9824 */ /* 0x000fe200078e0a15 */
[C---:B------:R-:W-:Y:S02]  /*20ab0*/  ISETP.GT.U32.AND P1, PT, R21.reuse, R7, PT ;  /* 0x000000071500720c */ /* 0x040fe40003f24070 */
[----:B------:R-:W-:-:S03]  /*20ac0*/  ISETP.GT.U32.AND P6, PT, R21, R5, PT ;  /* 0x000000051500720c */ /* 0x000fc60003fc4070 */
[--C-:B------:R-:W-:Y:S01]  /*20ad0*/  @!P2 IMAD.IADD R10, R10, 0x1, -R21.reuse ;  /* 0x000000010a0aa824 */ /* 0x100fe200078e0a15 */
[----:B------:R0:W-:Y:S03]  /*20ae0*/  STL [R1+0x30], R13 ;  /* 0x0000300d01007387 */ /* 0x0001e60000100800 */
[----:B------:R-:W-:Y:S01]  /*20af0*/  @!P3 IMAD.MOV R10, RZ, RZ, -R10 ;  /* 0x000000ffff0ab224 */ /* 0x000fe200078e0a0a */
[----:B------:R-:W-:Y:S01]  /*20b00*/  STL [R1+0x2c], R14 ;  /* 0x00002c0e01007387 */ /* 0x000fe20000100800 */
[----:B------:R-:W-:Y:S02]  /*20b10*/  ISETP.GE.AND P5, PT, R19, RZ, PT ;  /* 0x000000ff1300720c */ /* 0x000fe40003fa6270 */
[--C-:B------:R-:W-:Y:S01]  /*20b20*/  @!P1 IMAD.IADD R7, R7, 0x1, -R21.reuse ;  /* 0x0000000107079824 */ /* 0x100fe200078e0a15 */
[----:B------:R-:W2:Y:S01]  /*20b30*/  LDL.LU R19, [R1+0xc38] ;  /* 0x000c380001137983 */ /* 0x000ea20000300800 */
[----:B------:R-:W-:Y:S01]  /*20b40*/  @!P6 IMAD.IADD R5, R5, 0x1, -R21 ;  /* 0x000000010505e824 */ /* 0x000fe200078e0a15 */
[----:B------:R-:W-:Y:S01]  /*20b50*/  ISETP.GE.AND P1, PT, R29, RZ, PT ;  /* 0x000000ff1d00720c */ /* 0x000fe20003f26270 */
[----:B------:R-:W-:Y:S01]  /*20b60*/  IMAD.MOV.U32 R29, RZ, RZ, R25 ;  /* 0x000000ffff1d7224 */ /* 0x000fe200078e0019 */
[----:B------:R-:W-:Y:S01]  /*20b70*/  STL [R1+0x18], R10 ;  /* 0x0000180a01007387 */ /* 0x000fe20000100800 */
[----:B------:R-:W-:Y:S01]  /*20b80*/  ISETP.GE.AND P6, PT, R18, RZ, PT ;  /* 0x000000ff1200720c */ /* 0x000fe20003fc6270 */
[----:B------:R-:W-:Y:S01]  /*20b90*/  IMAD.MOV.U32 R25, RZ, RZ, R3 ;  /* 0x000000ffff197224 */ /* 0x000fe200078e0003 */
[----:B----4-:R-:W-:-:S05]  /*20ba0*/  IABS R8, R15 ;  /* 0x0000000f00087213 */ /* 0x010fca0000000000 */
[----:B------:R-:W-:-:S04]  /*20bb0*/  IMAD.HI.U32 R11, R24, R8, RZ ;  /* 0x00000008180b7227 */ /* 0x000fc800078e00ff */
[----:B------:R-:W-:-:S04]  /*20bc0*/  IMAD.MOV R11, RZ, RZ, -R11 ;  /* 0x000000ffff0b7224 */ /* 0x000fc800078e0a0b */
[----:B------:R-:W-:Y:S02]  /*20bd0*/  IMAD R8, R21, R11, R8 ;  /* 0x0000000b15087224 */ /* 0x000fe400078e0208 */
[----:B------:R-:W-:-:S04]  /*20be0*/  IMAD.MOV.U32 R11, RZ, RZ, R9 ;  /* 0x000000ffff0b7224 */ /* 0x000fc800078e0009 */
[----:B------:R-:W-:-:S05]  /*20bf0*/  @!P0 IMAD.MOV R11, RZ, RZ, -R11 ;  /* 0x000000ffff0b8224 */ /* 0x000fca00078e0a0b */
[----:B------:R1:W-:Y:S04]  /*20c00*/  STL [R1+0x8], R11 ;  /* 0x0000080b01007387 */ /* 0x0003e80000100800 */
[----:B------:R-:W4:Y:S04]  /*20c10*/  LDL.LU R18, [R1+0xc58] ;  /* 0x000c580001127983 */ /* 0x000f280000300800 */
[----:B------:R-:W4:Y:S01]  /*20c20*/  LDL.LU R3, [R1+0xc5c] ;  /* 0x000c5c0001037983 */ /* 0x000f220000300800 */
[----:B------:R-:W-:Y:S02]  /*20c30*/  ISETP.GT.U32.AND P2, PT, R21, R4, PT ;  /* 0x000000041500720c */ /* 0x000fe40003f44070 */
[----:B------:R-:W-:-:S05]  /*20c40*/  IABS R6, R17 ;  /* 0x0000001100067213 */ /* 0x000fca0000000000 */
[----:B0-----:R-:W-:-:S06]  /*20c50*/  IMAD.HI.U32 R13, R24, R6, RZ ;  /* 0x00000006180d7227 */ /* 0x001fcc00078e00ff */
[----:B------:R-:W-:Y:S01]  /*20c60*/  @!P2 IMAD.IADD R4, R4, 0x1, -R21 ;  /* 0x000000010404a824 */ /* 0x000fe200078e0a15 */
[----:B------:R-:W-:Y:S01]  /*20c70*/  ISETP.GT.U32.AND P2, PT, R21, R2, PT ;  /* 0x000000021500720c */ /* 0x000fe20003f44070 */
[----:B------:R-:W-:-:S03]  /*20c80*/  IMAD.MOV R13, RZ, RZ, -R13 ;  /* 0x000000ffff0d7224 */ /* 0x000fc600078e0a0d */
[C---:B------:R-:W-:Y:S01]  /*20c90*/  ISETP.GT.U32.AND P3, PT, R21.reuse, R4, PT ;  /* 0x000000041500720c */ /* 0x040fe20003f64070 */
[----:B------:R-:W-:-:S05]  /*20ca0*/  IMAD R6, R21, R13, R6 ;  /* 0x0000000d15067224 */ /* 0x000fca00078e0206 */
[----:B------:R-:W-:-:S03]  /*20cb0*/  ISETP.GT.U32.AND P0, PT, R21, R6, PT ;  /* 0x000000061500720c */ /* 0x000fc60003f04070 */
[--C-:B------:R-:W-:Y:S01]  /*20cc0*/  @!P2 IMAD.IADD R2, R2, 0x1, -R21.reuse ;  /* 0x000000010202a824 */ /* 0x100fe200078e0a15 */
[----:B------:R-:W-:Y:S01]  /*20cd0*/  ISETP.GE.AND P2, PT, R22, RZ, PT ;  /* 0x000000ff1600720c */ /* 0x000fe20003f46270 */
[----:B------:R-:W-:Y:S01]  /*20ce0*/  @!P4 IMAD.MOV R28, RZ, RZ, -R28 ;  /* 0x000000ffff1cc224 */ /* 0x000fe200078e0a1c */
[----:B------:R-:W-:Y:S01]  /*20cf0*/  ISETP.GT.U32.AND P4, PT, R21, R7, PT ;  /* 0x000000071500720c */ /* 0x000fe20003f84070 */
[----:B------:R-:W-:Y:S02]  /*20d00*/  @!P3 IMAD.IADD R4, R4, 0x1, -R21 ;  /* 0x000000010404b824 */ /* 0x000fe400078e0a15 */
[----:B------:R-:W-:Y:S02]  /*20d10*/  @!P5 IMAD.MOV R2, RZ, RZ, -R2 ;  /* 0x000000ffff02d224 */ /* 0x000fe400078e0a02 */
[----:B------:R-:W-:Y:S02]  /*20d20*/  @!P6 IMAD.MOV R5, RZ, RZ, -R5 ;  /* 0x000000ffff05e224 */ /* 0x000fe400078e0a05 */
[----:B------:R-:W-:Y:S01]  /*20d30*/  @!P0 IMAD.IADD R6, R6, 0x1, -R21 ;  /* 0x0000000106068824 */ /* 0x000fe200078e0a15 */
[----:B------:R-:W-:-:S02]  /*20d40*/  ISETP.GE.AND P0, PT, R17, RZ, PT ;  /* 0x000000ff1100720c */ /* 0x000fc40003f06270 */
[----:B------:R-:W4:Y:S01]  /*20d50*/  LDL.LU R17, [R1+0xc3c] ;  /* 0x000c3c0001117983 */ /* 0x000f220000300800 */
[----:B------:R-:W-:-:S03]  /*20d60*/  @!P2 IMAD.MOV R4, RZ, RZ, -R4 ;  /* 0x000000ffff04a224 */ /* 0x000fc600078e0a04 */
[----:B------:R-:W-:Y:S01]  /*20d70*/  STL [R1+0x246c], R28 ;  /* 0x00246c1c01007387 */ /* 0x000fe20000100800 */
[----:B------:R-:W-:-:S03]  /*20d80*/  @!P4 IMAD.IADD R7, R7, 0x1, -R21 ;  /* 0x000000010707c824 */ /* 0x000fc600078e0a15 */
[----:B------:R-:W-:Y:S04]  /*20d90*/  STL [R1+0x2470], R2 ;  /* 0x0024700201007387 */ /* 0x000fe80000100800 */
[----:B------:R-:W-:Y:S01]  /*20da0*/  STL [R1+0x2474], R4 ;  /* 0x0024740401007387 */ /* 0x000fe20000100800 */
[----:B---3--:R-:W-:-:S03]  /*20db0*/  IABS R9, R16 ;  /* 0x0000001000097213 */ /* 0x008fc60000000000 */
[----:B------:R-:W-:Y:S01]  /*20dc0*/  STL [R1+0x2478], R5 ;  /* 0x0024780501007387 */ /* 0x000fe20000100800 */
[----:B------:R-:W-:-:S03]  /*20dd0*/  ISETP.GE.AND P4, PT, R16, RZ, PT ;  /* 0x000000ff1000720c */ /* 0x000fc60003f86270 */
[----:B------:R-:W3:Y:S01]  /*20de0*/  LDL R16, [R1+0xc48] ;  /* 0x000c480001107983 */ /* 0x000ee20000100800 */
[----:B------:R-:W-:Y:S01]  /*20df0*/  ISETP.GT.U32.AND P3, PT, R21, R8, PT ;  /* 0x000000081500720c */ /* 0x000fe20003f64070 */
[----:B-1----:R-:W-:-:S04]  /*20e00*/  IMAD.HI.U32 R11, R24, R9, RZ ;  /* 0x00000009180b7227 */ /* 0x002fc800078e00ff */
[----:B------:R-:W-:-:S04]  /*20e10*/  IMAD.MOV R11, RZ, RZ, -R11 ;  /* 0x000000ffff0b7224 */ /* 0x000fc800078e0a0b */
[----:B------:R-:W-:-:S04]  /*20e20*/  IMAD R9, R21, R11, R9 ;  /* 0x0000000b15097224 */ /* 0x000fc800078e0209 */
[----:B------:R-:W-:Y:S01]  /*20e30*/  @!P3 IMAD.IADD R8, R8, 0x1, -R21 ;  /* 0x000000010808b824 */ /* 0x000fe200078e0a15 */
[C---:B------:R-:W-:Y:S02]  /*20e40*/  ISETP.GT.U32.AND P3, PT, R21.reuse, R6, PT ;  /* 0x000000061500720c */ /* 0x040fe40003f64070 */
[C---:B------:R-:W-:Y:S02]  /*20e50*/  ISETP.GT.U32.AND P2, PT, R21.reuse, R9, PT ;  /* 0x000000091500720c */ /* 0x040fe40003f44070 */
[----:B------:R-:W-:Y:S02]  /*20e60*/  ISETP.GT.U32.AND P5, PT, R21, R8, PT ;  /* 0x000000081500720c */ /* 0x000fe40003fa4070 */
[----:B------:R-:W-:-:S07]  /*20e70*/  ISETP.GE.AND P6, PT, R15, RZ, PT ;  /* 0x000000ff0f00720c */ /* 0x000fce0003fc6270 */
[--C-:B------:R-:W-:Y:S02]  /*20e80*/  @!P3 IMAD.IADD R6, R6, 0x1, -R21.reuse ;  /* 0x000000010606b824 */ /* 0x100fe400078e0a15 */
[----:B------:R-:W-:Y:S02]  /*20e90*/  @!P2 IMAD.IADD R9, R9, 0x1, -R21 ;  /* 0x000000010909a824 */ /* 0x000fe400078e0a15 */
[----:B------:R-:W-:-:S03]  /*20ea0*/  @!P0 IMAD.MOV R6, RZ, RZ, -R6 ;  /* 0x000000ffff068224 */ /* 0x000fc600078e0a06 */
[----:B------:R-:W-:Y:S02]  /*20eb0*/  ISETP.GT.U32.AND P0, PT, R21, R9, PT ;  /* 0x000000091500720c */ /* 0x000fe40003f04070 */
[----:B--2---:R-:W-:-:S05]  /*20ec0*/  IABS R10, R20 ;  /* 0x00000014000a7213 */ /* 0x004fca0000000000 */
[----:B------:R-:W-:-:S04]  /*20ed0*/  IMAD.HI.U32 R12, R24, R10, RZ ;  /* 0x0000000a180c7227 */ /* 0x000fc800078e00ff */
[----:B------:R-:W-:-:S04]  /*20ee0*/  IMAD.MOV R12, RZ, RZ, -R12 ;  /* 0x000000ffff0c7224 */ /* 0x000fc800078e0a0c */
[C---:B------:R-:W-:Y:S02]  /*20ef0*/  IMAD R10, R21.reuse, R12, R10 ;  /* 0x0000000c150a7224 */ /* 0x040fe400078e020a */
[----:B------:R-:W-:Y:S02]  /*20f00*/  @!P5 IMAD.IADD R8, R8, 0x1, -R21 ;  /* 0x000000010808d824 */ /* 0x000fe400078e0a15 */
[----:B------:R-:W-:Y:S01]  /*20f10*/  @!P1 IMAD.MOV R7, RZ, RZ, -R7 ;  /* 0x000000ffff079224 */ /* 0x000fe200078e0a07 */
[----:B------:R-:W-:Y:S01]  /*20f20*/  ISETP.GT.U32.AND P3, PT, R21, R10, PT ;  /* 0x0000000a1500720c */ /* 0x000fe20003f64070 */
[----:B------:R-:W-:Y:S01]  /*20f30*/  @!P6 IMAD.MOV R8, RZ, RZ, -R8 ;  /* 0x000000ffff08e224 */ /* 0x000fe200078e0a08 */
[----:B------:R-:W-:Y:S01]  /*20f40*/  STL [R1+0x247c], R6 ;  /* 0x00247c0601007387 */ /* 0x000fe20000100800 */
[----:B------:R-:W-:-:S03]  /*20f50*/  @!P0 IMAD.IADD R9, R9, 0x1, -R21 ;  /* 0x0000000109098824 */ /* 0x000fc600078e0a15 */
[----:B------:R0:W-:Y:S04]  /*20f60*/  STL [R1+0x2480], R7 ;  /* 0x0024800701007387 */ /* 0x0001e80000100800 */
[----:B------:R1:W-:Y:S03]  /*20f70*/  STL [R1+0x2484], R8 ;  /* 0x0024840801007387 */ /* 0x0003e60000100800 */
[----:B------:R-:W-:Y:S01]  /*20f80*/  @!P3 IMAD.IADD R10, R10, 0x1, -R21 ;  /* 0x000000010a0ab824 */ /* 0x000fe200078e0a15 */
[----:B------:R-:W-:-:S04]  /*20f90*/  ISETP.GE.AND P5, PT, R20, RZ, PT ;  /* 0x000000ff1400720c */ /* 0x000fc80003fa6270 */
[----:B------:R-:W-:Y:S01]  /*20fa0*/  ISETP.GT.U32.AND P1, PT, R21, R10, PT ;  /* 0x0000000a1500720c */ /* 0x000fe20003f24070 */
[----:B------:R-:W-:Y:S01]  /*20fb0*/  @!P4 IMAD.MOV R9, RZ, RZ, -R9 ;  /* 0x000000ffff09c224 */ /* 0x000fe200078e0a09 */
[----:B------:R-:W-:-:S11]  /*20fc0*/  IABS R11, R19 ;  /* 0x00000013000b7213 */ /* 0x000fd60000000000 */
[----:B------:R-:W-:-:S04]  /*20fd0*/  @!P1 IMAD.IADD R10, R10, 0x1, -R21 ;  /* 0x000000010a0a9824 */ /* 0x000fc800078e0a15 */
[----:B------:R-:W-:Y:S02]  /*20fe0*/  @!P5 IMAD.MOV R10, RZ, RZ, -R10 ;  /* 0x000000ffff0ad224 */ /* 0x000fe400078e0a0a */
[----:B------:R-:W-:-:S04]  /*20ff0*/  IMAD.HI.U32 R12, R24, R11, RZ ;  /* 0x0000000b180c7227 */ /* 0x000fc800078e00ff */
[----:B------:R-:W-:-:S04]  /*21000*/  IMAD.MOV R12, RZ, RZ, -R12 ;  /* 0x000000ffff0c7224 */ /* 0x000fc800078e0a0c */
[----:B------:R-:W-:-:S05]  /*21010*/  IMAD R11, R21, R12, R11 ;  /* 0x0000000c150b7224 */ /* 0x000fca00078e020b */
[----:B------:R-:W-:Y:S02]  /*21020*/  ISETP.GT.U32.AND P6, PT, R21, R11, PT ;  /* 0x0000000b1500720c */ /* 0x000fe40003fc4070 */
[----:B------:R-:W-:-:S11]  /*21030*/  ISETP.GE.AND P2, PT, R19, RZ, PT ;  /* 0x000000ff1300720c */ /* 0x000fd60003f46270 */
[----:B------:R-:W-:-:S05]  /*21040*/  @!P6 IMAD.IADD R11, R11, 0x1, -R21 ;  /* 0x000000010b0be824 */ /* 0x000fca00078e0a15 */
[----:B------:R-:W-:-:S13]  /*21050*/  ISETP.GT.U32.AND P6, PT, R21, R11, PT ;  /* 0x0000000b1500720c */ /* 0x000fda0003fc4070 */
[----:B------:R-:W-:-:S04]  /*21060*/  @!P6 IMAD.IADD R11, R11, 0x1, -R21 ;  /* 0x000000010b0be824 */ /* 0x000fc800078e0a15 */
[----:B------:R-:W-:Y:S01]  /*21070*/  @!P2 IMAD.MOV R11, RZ, RZ, -R11 ;  /* 0x000000ffff0ba224 */ /* 0x000fe200078e0a0b */
[----:B----4-:R-:W-:Y:S02]  /*21080*/  IABS R13, R3 ;  /* 0x00000003000d7213 */ /* 0x010fe40000000000 */
[----:B------:R-:W-:Y:S02]  /*21090*/  ISETP.GE.AND P0, PT, R3, RZ, PT ;  /* 0x000000ff0300720c */ /* 0x000fe40003f06270 */
[----:B------:R-:W2:Y:S04]  /*210a0*/  LDL.LU R3, [R1+0xc54] ;  /* 0x000c540001037983 */ /* 0x000ea80000300800 */
[----:B0-----:R-:W4:Y:S04]  /*210b0*/  LDL.LU R7, [R1+0xc60] ;  /* 0x000c600001077983 */ /* 0x001f280000300800 */
[----:B------:R-:W2:Y:S04]  /*210c0*/  LDL.LU R6, [R1+0xc64] ;  /* 0x000c640001067983 */ /* 0x000ea80000300800 */
[----:B------:R-:W2:Y:S04]  /*210d0*/  LDL.LU R28, [R1+0xc68] ;  /* 0x000c6800011c7983 */ /* 0x000ea80000300800 */
[----:B------:R-:W2:Y:S04]  /*210e0*/  LDL.LU R5, [R1+0xc6c] ;  /* 0x000c6c0001057983 */ /* 0x000ea80000300800 */
[----:B------:R-:W2:Y:S04]  /*210f0*/  LDL.LU R2, [R1+0xc70] ;  /* 0x000c700001027983 */ /* 0x000ea80000300800 */
[----:B------:R-:W2:Y:S04]  /*21100*/  LDL.LU R4, [R1+0xc74] ;  /* 0x000c740001047983 */ /* 0x000ea80000300800 */
[----:B-1----:R-:W2:Y:S04]  /*21110*/  LDL.LU R8, [R1+0xc78] ;  /* 0x000c780001087983 */ /* 0x002ea80000300800 */
[----:B------:R0:W-:Y:S04]  /*21120*/  STL [R1+0x2488], R9 ;  /* 0x0024880901007387 */ /* 0x0001e80000100800 */
[----:B0-----:R-:W2:Y:S04]  /*21130*/  LDL.LU R9, [R1+0xc50] ;  /* 0x000c500001097983 */ /* 0x001ea80000300800 */
[----:B------:R0:W-:Y:S04]  /*21140*/  STL [R1+0x248c], R10 ;  /* 0x00248c0a01007387 */ /* 0x0001e80000100800 */
[----:B0-----:R-:W2:Y:S04]  /*21150*/  LDL.LU R10, [R1+0xc48] ;  /* 0x000c4800010a7983 */ /* 0x001ea80000300800 */
[----:B------:R0:W-:Y:S04]  /*21160*/  STL [R1+0x2490], R11 ;  /* 0x0024900b01007387 */ /* 0x0001e80000100800 */
[----:B0-----:R-:W2:Y:S01]  /*21170*/  LDL.LU R11, [R1+0xc4c] ;  /* 0x000c4c00010b7983 */ /* 0x001ea20000300800 */
[----:B------:R-:W-:-:S02]  /*21180*/  IABS R12, R18 ;  /* 0x00000012000c7213 */ /* 0x000fc40000000000 */
[----:B---3--:R-:W-:-:S03]  /*21190*/  IABS R15, R16 ;  /* 0x00000010000f7213 */ /* 0x008fc60000000000 */
[----:B------:R-:W-:-:S04]  /*211a0*/  IMAD.HI.U32 R16, R24, R12, RZ ;  /* 0x0000000c18107227 */ /* 0x000fc800078e00ff */
[----:B------:R-:W-:Y:S02]  /*211b0*/  IMAD.MOV R16, RZ, RZ, -R16 ;  /* 0x000000ffff107224 */ /* 0x000fe400078e0a10 */
[----:B------:R-:W-:Y:S02]  /*211c0*/  IMAD.MOV.U32 R19, RZ, RZ, R13 ;  /* 0x000000ffff137224 */ /* 0x000fe400078e000d */
[----:B------:R-:W-:Y:S02]  /*211d0*/  IMAD R12, R21, R16, R12 ;  /* 0x00000010150c7224 */ /* 0x000fe400078e020c */
[----:B------:R-:W-:-:S03]  /*211e0*/  IMAD.HI.U32 R13, R24, R19, RZ ;  /* 0x00000013180d7227 */ /* 0x000fc600078e00ff */
[----:B------:R-:W-:Y:S01]  /*211f0*/  ISETP.GT.U32.AND P6, PT, R21, R12, PT ;  /* 0x0000000c1500720c */ /* 0x000fe20003fc4070 */
[----:B------:R-:W-:-:S04]  /*21200*/  IMAD.MOV R13, RZ, RZ, -R13 ;  /* 0x000000ffff0d7224 */ /* 0x000fc800078e0a0d */
        /* <DEDUP_REMOVED lines=8> */
[----:B------:R-:W-:-:S04]  /*21290*/  IMAD.HI.U32 R18, R24, R15, RZ ;  /* 0x0000000f18127227 */ /* 0x000fc800078e00ff */
[----:B------:R-:W-:Y:S01]  /*212a0*/  IMAD.MOV R17, RZ, RZ, -R17 ;  /* 0x000000ffff117224 */ /* 0x000fe200078e0a11 */
[C---:B------:R-:W-:Y:S01]  /*212b0*/  ISETP.GT.U32.AND P4, PT, R21.reuse, R12, PT ;  /* 0x0000000c1500720c */ /* 0x040fe20003f84070 */
[----:B------:R-:W-:Y:S02]  /*212c0*/  IMAD.MOV R18, RZ, RZ, -R18 ;  /* 0x000000ffff127224 */ /* 0x000fe400078e0a12 */
[----:B------:R-:W-:Y:S01]  /*212d0*/  IMAD R14, R21, R17, R14 ;  /* 0x00000011150e7224 */ /* 0x000fe200078e020e */
[----:B------:R-:W-:Y:S01]  /*212e0*/  IABS R17, R25 ;  /* 0x0000001900117213 */ /* 0x000fe20000000000 */
[----:B------:R-:W-:Y:S02]  /*212f0*/  @!P6 IMAD.IADD R13, R13, 0x1, -R21 ;  /* 0x000000010d0de824 */ /* 0x000fe400078e0a15 */
[----:B------:R-:W-:Y:S01]  /*21300*/  IMAD.HI.U32 R23, R24, R16, RZ ;  /* 0x0000001018177227 */ /* 0x000fe200078e00ff */
[C---:B------:R-:W-:Y:S02]  /*21310*/  ISETP.GT.U32.AND P6, PT, R21.reuse, R14, PT ;  /* 0x0000000e1500720c */ /* 0x040fe40003fc4070 */
[C---:B------:R-:W-:Y:S01]  /*21320*/  ISETP.GT.U32.AND P5, PT, R21.reuse, R13, PT ;  /* 0x0000000d1500720c */ /* 0x040fe20003fa4070 */
[----:B------:R-:W-:-:S02]  /*21330*/  IMAD R15, R21, R18, R15 ;  /* 0x00000012150f7224 */ /* 0x000fc400078e020f */
[----:B------:R-:W-:Y:S02]  /*21340*/  IMAD.MOV R23, RZ, RZ, -R23 ;  /* 0x000000ffff177224 */ /* 0x000fe400078e0a17 */
[----:B------:R-:W-:Y:S01]  /*21350*/  IMAD.HI.U32 R26, R24, R17, RZ ;  /* 0x00000011181a7227 */ /* 0x000fe200078e00ff */
[----:B------:R-:W-:-:S03]  /*21360*/  ISETP.GT.U32.AND P2, PT, R21, R15, PT ;  /* 0x0000000f1500720c */ /* 0x000fc60003f44070 */
[C---:B------:R-:W-:Y:S02]  /*21370*/  IMAD R16, R21.reuse, R23, R16 ;  /* 0x0000001715107224 */ /* 0x040fe400078e0210 */
[----:B------:R-:W-:Y:S02]  /*21380*/  IMAD.MOV R26, RZ, RZ, -R26 ;  /* 0x000000ffff1a7224 */ /* 0x000fe400078e0a1a */
[----:B------:R-:W-:Y:S01]  /*21390*/  @!P4 IMAD.IADD R12, R12, 0x1, -R21 ;  /* 0x000000010c0cc824 */ /* 0x000fe200078e0a15 */
[C---:B------:R-:W-:Y:S01]  /*213a0*/  ISETP.GT.U32.AND P4, PT, R21.reuse, R16, PT ;  /* 0x000000101500720c */ /* 0x040fe20003f84070 */
[----:B------:R-:W-:Y:S02]  /*213b0*/  IMAD R17, R21, R26, R17 ;  /* 0x0000001a15117224 */ /* 0x000fe400078e0211 */
[--C-:B------:R-:W-:Y:S02]  /*213c0*/  @!P5 IMAD.IADD R13, R13, 0x1, -R21.reuse ;  /* 0x000000010d0dd824 */ /* 0x100fe400078e0a15 */
[--C-:B------:R-:W-:Y:S01]  /*213d0*/  @!P6 IMAD.IADD R14, R14, 0x1, -R21.reuse ;  /* 0x000000010e0ee824 */ /* 0x100fe200078e0a15 */
[----:B------:R-:W-:Y:S01]  /*213e0*/  ISETP.GT.U32.AND P5, PT, R21, R17, PT ;  /* 0x000000111500720c */ /* 0x000fe20003fa4070 */
[----:B------:R-:W-:-:S03]  /*213f0*/  @!P2 IMAD.IADD R15, R15, 0x1, -R21 ;  /* 0x000000010f0fa824 */ /* 0x000fc600078e0a15 */
[----:B------:R-:W-:-:S03]  /*21400*/  ISETP.GT.U32.AND P2, PT, R21, R14, PT ;  /* 0x0000000e1500720c */ /* 0x000fc60003f44070 */
[----:B------:R-:W-:-:S06]  /*21410*/  @!P4 IMAD.IADD R16, R16, 0x1, -R21 ;  /* 0x000000011010c824 */ /* 0x000fcc00078e0a15 */
[----:B------:R-:W-:Y:S01]  /*21420*/  @!P5 IMAD.IADD R17, R17, 0x1, -R21 ;  /* 0x000000011111d824 */ /* 0x000fe200078e0a15 */
[----:B------:R-:W-:-:S03]  /*21430*/  ISETP.GT.U32.AND P5, PT, R21, R16, PT ;  /* 0x000000101500720c */ /* 0x000fc60003fa4070 */
[----:B------:R-:W-:Y:S01]  /*21440*/  @!P2 IMAD.IADD R14, R14, 0x1, -R21 ;  /* 0x000000010e0ea824 */ /* 0x000fe200078e0a15 */
[----:B------:R-:W-:-:S09]  /*21450*/  ISETP.GT.U32.AND P4, PT, R21, R15, PT ;  /* 0x0000000f1500720c */ /* 0x000fd20003f84070 */
[--C-:B------:R-:W-:Y:S02]  /*21460*/  @!P5 IMAD.IADD R16, R16, 0x1, -R21.reuse ;  /* 0x000000011010d824 */ /* 0x100fe400078e0a15 */
[----:B------:R-:W-:Y:S01]  /*21470*/  @!P3 IMAD.MOV R12, RZ, RZ, -R12 ;  /* 0x000000ffff0cb224 */ /* 0x000fe200078e0a0c */
[----:B------:R-:W-:Y:S01]  /*21480*/  ISETP.GT.U32.AND P3, PT, R21, R17, PT ;  /* 0x000000111500720c */ /* 0x000fe20003f64070 */
[----:B------:R-:W-:-:S12]  /*21490*/  @!P4 IMAD.IADD R15, R15, 0x1, -R21 ;  /* 0x000000010f0fc824 */ /* 0x000fd800078e0a15 */
[----:B------:R-:W-:Y:S02]  /*214a0*/  @!P3 IMAD.IADD R17, R17, 0x1, -R21 ;  /* 0x000000011111b824 */ /* 0x000fe400078e0a15 */
[----:B------:R-:W-:Y:S02]  /*214b0*/  @!P0 IMAD.MOV R13, RZ, RZ, -R13 ;  /* 0x000000ffff0d8224 */ /* 0x000fe400078e0a0d */
[----:B------:R-:W-:Y:S01]  /*214c0*/  @!P1 IMAD.MOV R14, RZ, RZ, -R14 ;  /* 0x000000ffff0e9224 */ /* 0x000fe200078e0a0e */
[----:B------:R-:W-:Y:S01]  /*214d0*/  STL [R1+0x2494], R12 ;  /* 0x0024940c01007387 */ /* 0x000fe20000100800 */
[----:B----4-:R-:W-:Y:S02]  /*214e0*/  IABS R19, R7 ;  /* 0x0000000700137213 */ /* 0x010fe40000000000 */
[----:B--2---:R-:W-:-:S03]  /*214f0*/  IABS R20, R6 ;  /* 0x0000000600147213 */ /* 0x004fc60000000000 */
[----:B------:R-:W-:-:S04]  /*21500*/  IMAD.HI.U32 R25, R24, R19, RZ ;  /* 0x0000001318197227 */ /* 0x000fc800078e00ff */
[----:B------:R-:W-:Y:S01]  /*21510*/  IMAD.HI.U32 R23, R24, R20, RZ ;  /* 0x0000001418177227 */ /* 0x000fe200078e00ff */
[----:B------:R-:W-:-:S03]  /*21520*/  IABS R27, R28 ;  /* 0x0000001c001b7213 */ /* 0x000fc60000000000 */
[----:B------:R-:W-:Y:S02]  /*21530*/  IMAD.MOV R25, RZ, RZ, -R25 ;  /* 0x000000ffff197224 */ /* 0x000fe400078e0a19 */
[----:B------:R-:W-:Y:S01]  /*21540*/  IMAD.MOV R23, RZ, RZ, -R23 ;  /* 0x000000ffff177224 */ /* 0x000fe200078e0a17 */
[----:B------:R-:W-:Y:S01]  /*21550*/  IABS R18, R3 ;  /* 0x0000000300127213 */ /* 0x000fe20000000000 */
[C---:B------:R-:W-:Y:S02]  /*21560*/  IMAD R19, R21.reuse, R25, R19 ;  /* 0x0000001915137224 */ /* 0x040fe400078e0213 */
[C---:B------:R-:W-:Y:S02]  /*21570*/  IMAD R20, R21.reuse, R23, R20 ;  /* 0x0000001715147224 */ /* 0x040fe400078e0214 */
[----:B------:R-:W-:Y:S01]  /*21580*/  IMAD.HI.U32 R23, R24, R27, RZ ;  /* 0x0000001b18177227 */ /* 0x000fe200078e00ff */
[----:B------:R-:W-:-:S03]  /*21590*/  ISETP.GT.U32.AND P2, PT, R21, R19, PT ;  /* 0x000000131500720c */ /* 0x000fc60003f44070 */
[----:B------:R-:W-:-:S04]  /*215a0*/  IMAD.HI.U32 R22, R24, R18, RZ ;  /* 0x0000001218167227 */ /* 0x000fc800078e00ff */
[----:B------:R-:W-:Y:S02]  /*215b0*/  IMAD.MOV R23, RZ, RZ, -R23 ;  /* 0x000000ffff177224 */ /* 0x000fe400078e0a17 */
[----:B------:R-:W-:Y:S02]  /*215c0*/  IMAD.MOV R22, RZ, RZ, -R22 ;  /* 0x000000ffff167224 */ /* 0x000fe400078e0a16 */
[C---:B------:R-:W-:Y:S02]  /*215d0*/  IMAD R27, R21.reuse, R23, R27 ;  /* 0x00000017151b7224 */ /* 0x040fe400078e021b */
[----:B------:R-:W-:-:S03]  /*215e0*/  IMAD R18, R21, R22, R18 ;  /* 0x0000001615127224 */ /* 0x000fc600078e0212 */
[----:B------:R-:W-:Y:S01]  /*215f0*/  ISETP.GT.U32.AND P5, PT, R21, R27, PT ;  /* 0x0000001b1500720c */ /* 0x000fe20003fa4070 */
[----:B------:R-:W-:Y:S01]  /*21600*/  @!P2 IMAD.IADD R19, R19, 0x1, -R21 ;  /* 0x000000011313a824 */ /* 0x000fe200078e0a15 */
[----:B------:R-:W-:Y:S02]  /*21610*/  ISETP.GT.U32.AND P6, PT, R21, R18, PT ;  /* 0x000000121500720c */ /* 0x000fe40003fc4070 */
[----:B------:R-:W-:Y:S02]  /*21620*/  IABS R22, R5 ;  /* 0x0000000500167213 */ /* 0x000fe40000000000 */
[----:B------:R-:W-:-:S03]  /*21630*/  ISETP.GE.AND P2, PT, R10, RZ, PT ;  /* 0x000000ff0a00720c */ /* 0x000fc60003f46270 */
[----:B------:R-:W-:Y:S01]  /*21640*/  IMAD.HI.U32 R26, R24, R22, RZ ;  /* 0x00000016181a7227 */ /* 0x000fe200078e00ff */
[----:B------:R-:W-:-:S03]  /*21650*/  IABS R25, R0 ;  /* 0x0000000000197213 */ /* 0x000fc60000000000 */
[--C-:B------:R-:W-:Y:S02]  /*21660*/  @!P5 IMAD.IADD R27, R27, 0x1, -R21.reuse ;  /* 0x000000011b1bd824 */ /* 0x100fe400078e0a15 */
[----:B------:R-:W-:Y:S01]  /*21670*/  IMAD.MOV R26, RZ, RZ, -R26 ;  /* 0x000000ffff1a7224 */ /* 0x000fe200078e0a1a */
[----:B------:R-:W-:Y:S01]  /*21680*/  IABS R23, R2 ;  /* 0x0000000200177213 */ /* 0x000fe20000000000 */
[----:B------:R-:W-:Y:S01]  /*21690*/  @!P6 IMAD.IADD R18, R18, 0x1, -R21 ;  /* 0x000000011212e824 */ /* 0x000fe200078e0a15 */
[C---:B------:R-:W-:Y:S01]  /*216a0*/  ISETP.GT.U32.AND P4, PT, R21.reuse, R20, PT ;  /* 0x000000141500720c */ /* 0x040fe20003f84070 */
[C---:B------:R-:W-:Y:S02]  /*216b0*/  IMAD R22, R21.reuse, R26, R22 ;  /* 0x0000001a15167224 */ /* 0x040fe400078e0216 */
[----:B------:R-:W-:Y:S01]  /*216c0*/  @!P2 IMAD.MOV R15, RZ, RZ, -R15 ;  /* 0x000000ffff0fa224 */ /* 0x000fe200078e0a0f */
[C---:B------:R-:W-:Y:S01]  /*216d0*/  ISETP.GT.U32.AND P2, PT, R21.reuse, R27, PT ;  /* 0x0000001b1500720c */ /* 0x040fe20003f44070 */
[----:B------:R-:W-:Y:S01]  /*216e0*/  IMAD.HI.U32 R26, R24, R25, RZ ;  /* 0x00000019181a7227 */ /* 0x000fe200078e00ff */
[----:B------:R-:W-:-:S03]  /*216f0*/  ISETP.GT.U32.AND P6, PT, R21, R18, PT ;  /* 0x000000121500720c */ /* 0x000fc60003fc4070 */
[----:B------:R-:W-:Y:S01]  /*21700*/  IMAD.HI.U32 R29, R24, R23, RZ ;  /* 0x00000017181d7227 */ /* 0x000fe200078e00ff */
[----:B------:R-:W-:-:S03]  /*21710*/  ISETP.GT.U32.AND P3, PT, R21, R22, PT ;  /* 0x000000161500720c */ /* 0x000fc60003f64070 */
[----:B------:R-:W-:Y:S02]  /*21720*/  IMAD.MOV R26, RZ, RZ, -R26 ;  /* 0x000000ffff1a7224 */ /* 0x000fe400078e0a1a */
[----:B------:R-:W-:Y:S02]  /*21730*/  IMAD.MOV R29, RZ, RZ, -R29 ;  /* 0x000000ffff1d7224 */ /* 0x000fe400078e0a1d */
[C---:B------:R-:W-:Y:S02]  /*21740*/  IMAD R25, R21.reuse, R26, R25 ;  /* 0x0000001a15197224 */ /* 0x040fe400078e0219 */
[C---:B------:R-:W-:Y:S02]  /*21750*/  IMAD R23, R21.reuse, R29, R23 ;  /* 0x0000001d15177224 */ /* 0x040fe400078e0217 */
[--C-:B------:R-:W-:Y:S01]  /*21760*/  @!P4 IMAD.IADD R20, R20, 0x1, -R21.reuse ;  /* 0x000000011414c824 */ /* 0x100fe200078e0a15 */
[----:B------:R-:W-:Y:S01]  /*21770*/  ISETP.GT.U32.AND P4, PT, R21, R25, PT ;  /* 0x000000191500720c */ /* 0x000fe20003f84070 */
[----:B------:R-:W-:Y:S01]  /*21780*/  @!P2 IMAD.IADD R27, R27, 0x1, -R21 ;  /* 0x000000011b1ba824 */ /* 0x000fe200078e0a15 */
[----:B------:R-:W-:-:S02]  /*21790*/  ISETP.GE.AND P2, PT, R28, RZ, PT ;  /* 0x000000ff1c00720c */ /* 0x000fc40003f46270 */
[----:B------:R-:W0:Y:S01]  /*217a0*/  S2R R28, SR_TID.X ;  /* 0x00000000001c7919 */ /* 0x000e220000002100 */
[--C-:B------:R-:W-:Y:S01]  /*217b0*/  @!P6 IMAD.IADD R18, R18, 0x1, -R21.reuse ;  /* 0x000000011212e824 */ /* 0x100fe200078e0a15 */
[----:B------:R-:W-:Y:S02]  /*217c0*/  ISETP.GT.U32.AND P6, PT, R21, R23, PT ;  /* 0x000000171500720c */ /* 0x000fe40003fc4070 */
[----:B------:R-:W-:Y:S01]  /*217d0*/  IABS R29, R4 ;  /* 0x00000004001d7213 */ /* 0x000fe20000000000 */
[----:B------:R-:W-:Y:S01]  /*217e0*/  @!P3 IMAD.IADD R22, R22, 0x1, -R21 ;  /* 0x000000011616b824 */ /* 0x000fe200078e0a15 */
[----:B------:R-:W-:Y:S02]  /*217f0*/  ISETP.GE.AND P3, PT, R9, RZ, PT ;  /* 0x000000ff0900720c */ /* 0x000fe40003f66270 */
[----:B------:R-:W-:Y:S01]  /*21800*/  IABS R26, R8 ;  /* 0x00000008001a7213 */ /* 0x000fe20000000000 */
[----:B------:R-:W-:Y:S01]  /*21810*/  IMAD.HI.U32 R10, R24, R29, RZ ;  /* 0x0000001d180a7227 */ /* 0x000fe200078e00ff */
[----:B------:R-:W-:-:S03]  /*21820*/  ISETP.GT.U32.AND P0, PT, R21, R19, PT ;  /* 0x000000131500720c */ /* 0x000fc60003f04070 */
[----:B------:R-:W-:Y:S01]  /*21830*/  @!P4 IMAD.IADD R25, R25, 0x1, -R21 ;  /* 0x000000011919c824 */ /* 0x000fe200078e0a15 */
[----:B------:R-:W-:Y:S01]  /*21840*/  ISETP.GT.U32.AND P4, PT, R21, R22, PT ;  /* 0x000000161500720c */ /* 0x000fe20003f84070 */
[----:B------:R-:W-:Y:S02]  /*21850*/  IMAD.MOV R10, RZ, RZ, -R10 ;  /* 0x000000ffff0a7224 */ /* 0x000fe400078e0a0a */
[----:B------:R-:W-:-:S04]  /*21860*/  IMAD.HI.U32 R9, R24, R26, RZ ;  /* 0x0000001a18097227 */ /* 0x000fc800078e00ff */
[----:B------:R-:W-:Y:S01]  /*21870*/  @!P6 IMAD.IADD R23, R23, 0x1, -R21 ;  /* 0x000000011717e824 */ /* 0x000fe200078e0a15 */
[----:B------:R-:W-:Y:S01]  /*21880*/  ISETP.GE.AND P6, PT, R3, RZ, PT ;  /* 0x000000ff0300720c */ /* 0x000fe20003fc6270 */
[----:B------:R-:W-:Y:S01]  /*21890*/  IMAD R24, R21, R10, R29 ;  /* 0x0000000a15187224 */ /* 0x000fe200078e021d */
[----:B------:R-:W-:Y:S01]  /*218a0*/  ISETP.GE.AND P5, PT, R11, RZ, PT ;  /* 0x000000ff0b00720c */ /* 0x000fe20003fa6270 */
[----:B------:R-:W-:Y:S01]  /*218b0*/  IMAD.MOV R29, RZ, RZ, -R9 ;  /* 0x000000ffff1d7224 */ /* 0x000fe200078e0a09 */
[C---:B------:R-:W-:Y:S01]  /*218c0*/  ISETP.GT.U32.AND P1, PT, R21.reuse, R20, PT ;  /* 0x000000141500720c */ /* 0x040fe20003f24070 */
[----:B------:R-:W-:Y:S01]  /*218d0*/  @!P3 IMAD.MOV R17, RZ, RZ, -R17 ;  /* 0x000000ffff11b224 */ /* 0x000fe200078e0a11 */
[C---:B------:R-:W-:Y:S01]  /*218e0*/  ISETP.GT.U32.AND P3, PT, R21.reuse, R25, PT ;  /* 0x000000191500720c */ /* 0x040fe20003f64070 */
[----:B------:R-:W-:Y:S01]  /*218f0*/  IMAD R26, R21, R29, R26 ;  /* 0x0000001d151a7224 */ /* 0x000fe200078e021a */
[----:B------:R-:W2:Y:S01]  /*21900*/  LDL.LU R3, [R1+0x2588] ;  /* 0x0025880001037983 */ /* 0x000ea20000300800 */
[--C-:B------:R-:W-:Y:S01]  /*21910*/  @!P0 IMAD.IADD R19, R19, 0x1, -R21.reuse ;  /* 0x0000000113138824 */ /* 0x100fe200078e0a15 */
[C---:B------:R-:W-:Y:S01]  /*21920*/  ISETP.GT.U32.AND P0, PT, R21.reuse, R24, PT ;  /* 0x000000181500720c */ /* 0x040fe20003f04070 */
[----:B------:R-:W-:Y:S01]  /*21930*/  @!P4 IMAD.IADD R22, R22, 0x1, -R21 ;  /* 0x000000011616c824 */ /* 0x000fe200078e0a15 */
[----:B------:R-:W-:Y:S01]  /*21940*/  ISETP.GT.U32.AND P4, PT, R21, R26, PT ;  /* 0x0000001a1500720c */ /* 0x000fe20003f84070 */
[----:B------:R-:W-:Y:S01]  /*21950*/  @!P6 IMAD.MOV R18, RZ, RZ, -R18 ;  /* 0x000000ffff12e224 */ /* 0x000fe200078e0a12 */
[----:B------:R-:W-:Y:S01]  /*21960*/  ISETP.GE.AND P6, PT, R7, RZ, PT ;  /* 0x000000ff0700720c */ /* 0x000fe20003fc6270 */
[----:B0-----:R-:W-:-:S04]  /*21970*/  IMAD.SHL.U32 R29, R28, 0x40, RZ ;  /* 0x000000401c1d7824 */ /* 0x001fc800078e00ff */
[--C-:B------:R-:W-:Y:S01]  /*21980*/  @!P3 IMAD.IADD R25, R25, 0x1, -R21.reuse ;  /* 0x000000011919b824 */ /* 0x100fe200078e0a15 */
[----:B------:R-:W-:Y:S01]  /*21990*/  ISETP.GE.AND P3, PT, R2, RZ, PT ;  /* 0x000000ff0200720c */ /* 0x000fe20003f66270 */
[----:B------:R-:W-:Y:S01]  /*219a0*/  IMAD.SHL.U32 R2, R28, 0x8, RZ ;  /* 0x000000081c027824 */ /* 0x000fe200078e00ff */
[----:B------:R-:W-:Y:S01]  /*219b0*/  LOP3.LUT R29, R29, 0x1c0, RZ, 0xc0, !PT ;  /* 0x000001c01d1d7812 */ /* 0x000fe200078ec0ff */
[--C-:B------:R-:W-:Y:S02]  /*219c0*/  @!P0 IMAD.IADD R24, R24, 0x1, -R21.reuse ;  /* 0x0000000118188824 */ /* 0x100fe400078e0a15 */
[----:B------:R-:W-:Y:S01]  /*219d0*/  @!P5 IMAD.MOV R16, RZ, RZ, -R16 ;  /* 0x000000ffff10d224 */ /* 0x000fe200078e0a10 */
[----:B------:R-:W-:Y:S01]  /*219e0*/  LOP3.LUT R29, R29, 0x30, R2, 0xf8, !PT ;  /* 0x000000301d1d7812 */ /* 0x000fe200078ef802 */
[----:B------:R-:W-:Y:S01]  /*219f0*/  @!P4 IMAD.IADD R26, R26, 0x1, -R21 ;  /* 0x000000011a1ac824 */ /* 0x000fe200078e0a15 */
[C---:B------:R-:W-:Y:S01]  /*21a00*/  ISETP.GT.U32.AND P5, PT, R21.reuse, R23, PT ;  /* 0x000000171500720c */ /* 0x040fe20003fa4070 */
[----:B------:R-:W-:Y:S01]  /*21a10*/  IMAD.SHL.U32 R2, R28, 0x2, RZ ;  /* 0x000000021c027824 */ /* 0x000fe200078e00ff */
[----:B------:R-:W-:Y:S01]  /*21a20*/  STL [R1+0x2498], R13 ;  /* 0x0024980d01007387 */ /* 0x000fe20000100800 */
[----:B------:R-:W-:Y:S01]  /*21a30*/  @!P6 IMAD.MOV R19, RZ, RZ, -R19 ;  /* 0x000000ffff13e224 */ /* 0x000fe200078e0a13 */
[C---:B------:R-:W-:Y:S01]  /*21a40*/  ISETP.GT.U32.AND P6, PT, R21.reuse, R24, PT ;  /* 0x000000181500720c */ /* 0x040fe20003fc4070 */
[--C-:B------:R-:W-:Y:S01]  /*21a50*/  @!P1 IMAD.IADD R20, R20, 0x1, -R21.reuse ;  /* 0x0000000114149824 */ /* 0x100fe200078e0a15 */
[----:B------:R-:W-:Y:S01]  /*21a60*/  ISETP.GT.U32.AND P4, PT, R21, R26, PT ;  /* 0x0000001a1500720c */ /* 0x000fe20003f84070 */
[----:B------:R-:W-:Y:S01]  /*21a70*/  STL [R1+0x249c], R14 ;  /* 0x00249c0e01007387 */ /* 0x000fe20000100800 */
[----:B------:R-:W-:Y:S01]  /*21a80*/  LOP3.LUT R29, R29, 0x30, R2, 0x78, !PT ;  /* 0x000000301d1d7812 */ /* 0x000fe200078e7802 */
[----:B------:R-:W-:Y:S01]  /*21a90*/  IMAD.SHL.U32 R2, R28, 0x10, RZ ;  /* 0x000000101c027824 */ /* 0x000fe200078e00ff */
[----:B------:R-:W-:Y:S01]  /*21aa0*/  ISETP.GE.AND P1, PT, R6, RZ, PT ;  /* 0x000000ff0600720c */ /* 0x000fe20003f26270 */
[----:B------:R-:W-:Y:S01]  /*21ab0*/  STL [R1+0x24a0], R15 ;  /* 0x0024a00f01007387 */ /* 0x000fe20000100800 */
[----:B------:R-:W0:Y:S03]  /*21ac0*/  LDC R7, c[0x0][0x230] ;  /* 0x00008c00ff077b82 */ /* 0x000e260000000800 */
[----:B------:R-:W-:Y:S04]  /*21ad0*/  STL [R1+0x24a4], R16 ;  /* 0x0024a41001007387 */ /* 0x000fe80000100800 */
[----:B------:R-:W-:Y:S04]  /*21ae0*/  STL [R1+0x24a8], R17 ;  /* 0x0024a81101007387 */ /* 0x000fe80000100800 */
[----:B------:R-:W-:Y:S04]  /*21af0*/  STL [R1+0x24ac], R18 ;  /* 0x0024ac1201007387 */ /* 0x000fe80000100800 */
[----:B------:R-:W-:Y:S01]  /*21b00*/  STL [R1+0x24b0], R19 ;  /* 0x0024b01301007387 */ /* 0x000fe20000100800 */
[----:B------:R-:W-:-:S03]  /*21b10*/  @!P5 IMAD.IADD R23, R23, 0x1, -R21 ;  /* 0x000000011717d824 */ /* 0x000fc600078e0a15 */
[----:B------:R1:W-:Y:S01]  /*21b20*/  STL [R1+0x240c], R2 ;  /* 0x00240c0201007387 */ /* 0x0003e20000100800 */
[----:B------:R-:W-:Y:S01]  /*21b30*/  ISETP.GE.AND P5, PT, R5, RZ, PT ;  /* 0x000000ff0500720c */ /* 0x000fe20003fa6270 */
[--C-:B------:R-:W-:Y:S01]  /*21b40*/  @!P6 IMAD.IADD R24, R24, 0x1, -R21.reuse ;  /* 0x000000011818e824 */ /* 0x100fe200078e0a15 */
[----:B------:R-:W-:Y:S01]  /*21b50*/  ISETP.GE.AND P0, PT, R4, RZ, PT ;  /* 0x000000ff0400720c */ /* 0x000fe20003f06270 */
[----:B------:R-:W-:Y:S01]  /*21b60*/  @!P4 IMAD.IADD R26, R26, 0x1, -R21 ;  /* 0x000000011a1ac824 */ /* 0x000fe200078e0a15 */
[----:B------:R-:W-:Y:S02]  /*21b70*/  SHF.R.U32.HI R5, RZ, 0x2, R28 ;  /* 0x00000002ff057819 */ /* 0x000fe4000001161c */
[----:B-1----:R-:W-:Y:S01]  /*21b80*/  LOP3.LUT R2, R2, 0x200, RZ, 0xc0, !PT ;  /* 0x0000020002027812 */ /* 0x002fe200078ec0ff */
[----:B------:R-:W-:Y:S01]  /*21b90*/  IMAD.MOV.U32 R21, RZ, RZ, R27 ;  /* 0x000000ffff157224 */ /* 0x000fe200078e001b */
[----:B------:R-:W-:Y:S02]  /*21ba0*/  LOP3.LUT R4, R28, 0x3, RZ, 0xc0, !PT ;  /* 0x000000031c047812 */ /* 0x000fe400078ec0ff */
[----:B------:R-:W-:-:S02]  /*21bb0*/  IADD3 R2, R29, UR4, R2 ;  /* 0x000000041d027c10 */ /* 0x000fc4000fffe002 */
[----:B------:R-:W-:Y:S01]  /*21bc0*/  LOP3.LUT R28, R28, 0x3f, RZ, 0xc0, !PT ;  /* 0x0000003f1c1c7812 */ /* 0x000fe200078ec0ff */
[----:B------:R-:W-:Y:S02]  /*21bd0*/  @!P1 IMAD.MOV R20, RZ, RZ, -R20 ;  /* 0x000000ffff149224 */ /* 0x000fe400078e0a14 */
[----:B------:R1:W-:Y:S01]  /*21be0*/  STL [R1+0xbc], R2 ;  /* 0x0000bc0201007387 */ /* 0x0003e20000100800 */
[----:B------:R-:W-:-:S03]  /*21bf0*/  @!P2 IMAD.MOV R21, RZ, RZ, -R21 ;  /* 0x000000ffff15a224 */ /* 0x000fc600078e0a15 */
[----:B------:R-:W-:Y:S01]  /*21c00*/  STL [R1+0x24b4], R20 ;  /* 0x0024b41401007387 */ /* 0x000fe20000100800 */
[----:B-1----:R-:W-:-:S03]  /*21c10*/  IMAD R2, R28, UR5, RZ ;  /* 0x000000051c027c24 */ /* 0x002fc6000f8e02ff */
[----:B------:R-:W-:Y:S01]  /*21c20*/  STL [R1+0x2414], R0 ;  /* 0x0024140001007387 */ /* 0x000fe20000100800 */
[----:B------:R-:W-:-:S03]  /*21c30*/  ISETP.GE.AND P1, PT, R0, RZ, PT ;  /* 0x000000ff0000720c */ /* 0x000fc60003f26270 */
[----:B------:R1:W-:Y:S04]  /*21c40*/  STL [R1+0x24b8], R21 ;  /* 0x0024b81501007387 */ /* 0x0003e80000100800 */
[----:B------:R3:W-:Y:S04]  /*21c50*/  STL [R1+0x834], R2 ;  /* 0x0008340201007387 */ /* 0x0007e80000100800 */
[----:B-1----:R-:W4:Y:S04]  /*21c60*/  LDL.LU R21, [R1+0xa40] ;  /* 0x000a400001157983 */ /* 0x002f280000300800 */
[----:B------:R-:W4:Y:S04]  /*21c70*/  LDL.LU R0, [R1+0xa3c] ;  /* 0x000a3c0001007983 */ /* 0x000f280000300800 */
[----:B------:R-:W4:Y:S04]  /*21c80*/  LDL.LU R20, [R1+0xa38] ;  /* 0x000a380001147983 */ /* 0x000f280000300800 */
[----:B------:R-:W4:Y:S04]  /*21c90*/  LDL.LU R29, [R1+0xa34] ;  /* 0x000a3400011d7983 */ /* 0x000f280000300800 */
[----:B------:R-:W4:Y:S04]  /*21ca0*/  LDL.LU R19, [R1+0xa28] ;  /* 0x000a280001137983 */ /* 0x000f280000300800 */
[----:B------:R-:W4:Y:S04]  /*21cb0*/  LDL.LU R18, [R1+0xa24] ;  /* 0x000a240001127983 */ /* 0x000f280000300800 */
[----:B------:R-:W4:Y:S04]  /*21cc0*/  LDL.LU R17, [R1+0xa1c] ;  /* 0x000a1c0001117983 */ /* 0x000f280000300800 */
[----:B------:R-:W4:Y:S04]  /*21cd0*/  LDL.LU R16, [R1+0xa18] ;  /* 0x000a180001107983 */ /* 0x000f280000300800 */
[----:B------:R-:W4:Y:S01]  /*21ce0*/  LDL.LU R15, [R1+0xa14] ;  /* 0x000a1400010f7983 */ /* 0x000f220000300800 */
[----:B0-----:R-:W-:-:S03]  /*21cf0*/  VIADD R7, R7, 0x3f ;  /* 0x0000003f07077836 */ /* 0x001fc60000000000 */
[----:B------:R-:W4:Y:S04]  /*21d00*/  LDL.LU R14, [R1+0xa10] ;  /* 0x000a1000010e7983 */ /* 0x000f280000300800 */
[----:B------:R-:W4:Y:S01]  /*21d10*/  LDL.LU R13, [R1+0xa00] ;  /* 0x000a0000010d7983 */ /* 0x000f220000300800 */
[----:B------:R-:W-:-:S03]  /*21d20*/  SHF.R.S32.HI R6, RZ, 0x1f, R7 ;  /* 0x0000001fff067819 */ /* 0x000fc60000011407 */
[----:B------:R-:W4:Y:S01]  /*21d30*/  LDL.LU R12, [R1+0x9f4] ;  /* 0x0009f400010c7983 */ /* 0x000f220000300800 */
[----:B------:R-:W-:-:S03]  /*21d40*/  IMAD R4, R4, 0x110, RZ ;  /* 0x0000011004047824 */ /* 0x000fc600078e02ff */
[----:B------:R-:W4:Y:S01]  /*21d50*/  LDL.LU R11, [R1+0x9f0] ;  /* 0x0009f000010b7983 */ /* 0x000f220000300800 */
[----:B------:R-:W-:-:S03]  /*21d60*/  SGXT.U32 R5, R5, 0x3 ;  /* 0x000000030505781a */ /* 0x000fc60000000000 */
[----:B------:R-:W4:Y:S01]  /*21d70*/  LDL.LU R10, [R1+0x9e4] ;  /* 0x0009e400010a7983 */ /* 0x000f220000300800 */
[----:B------:R-:W-:Y:S02]  /*21d80*/  ISETP.GE.AND P6, PT, R8, RZ, PT ;  /* 0x000000ff0800720c */ /* 0x000fe40003fc6270 */
[----:B------:R-:W-:Y:S01]  /*21d90*/  LEA.HI R6, R6, R7, RZ, 0x6 ;  /* 0x0000000706067211 */ /* 0x000fe200078f30ff */
[----:B------:R-:W4:Y:S01]  /*21da0*/  LDL.LU R9, [R1+0x9d8] ;  /* 0x0009d80001097983 */ /* 0x000f220000300800 */
[----:B------:R-:W-:-:S03]  /*21db0*/  LOP3.LUT R4, R4, R5, RZ, 0xfc, !PT ;  /* 0x0000000504047212 */ /* 0x000fc600078efcff */
[----:B------:R-:W4:Y:S04]  /*21dc0*/  LDL.LU R8, [R1+0x9d0] ;  /* 0x0009d00001087983 */ /* 0x000f280000300800 */
[----:B------:R-:W4:Y:S04]  /*21dd0*/  LDL.LU R7, [R1+0x9cc] ;  /* 0x0009cc0001077983 */ /* 0x000f280000300800 */
[----:B------:R-:W4:Y:S04]  /*21de0*/  LDL.LU R6, [R1+0x9c8] ;  /* 0x0009c80001067983 */ /* 0x000f280000300800 */
[----:B------:R-:W4:Y:S04]  /*21df0*/  LDL.LU R5, [R1+0x9c4] ;  /* 0x0009c40001057983 */ /* 0x000f280000300800 */
[----:B------:R-:W4:Y:S01]  /*21e00*/  LDL.LU R4, [R1+0x9c0] ;  /* 0x0009c00001047983 */ /* 0x000f220000300800 */
[----:B------:R-:W-:-:S02]  /*21e10*/  @!P5 IMAD.MOV R22, RZ, RZ, -R22 ;  /* 0x000000ffff16d224 */ /* 0x000fc400078e0a16 */
[----:B------:R-:W-:Y:S02]  /*21e20*/  @!P3 IMAD.MOV R23, RZ, RZ, -R23 ;  /* 0x000000ffff17b224 */ /* 0x000fe400078e0a17 */
[----:B------:R-:W-:Y:S02]  /*21e30*/  @!P1 IMAD.MOV R25, RZ, RZ, -R25 ;  /* 0x000000ffff199224 */ /* 0x000fe400078e0a19 */
[----:B------:R-:W-:Y:S02]  /*21e40*/  @!P0 IMAD.MOV R24, RZ, RZ, -R24 ;  /* 0x000000ffff188224 */ /* 0x000fe400078e0a18 */
[----:B------:R-:W-:Y:S01]  /*21e50*/  @!P6 IMAD.MOV R26, RZ, RZ, -R26 ;  /* 0x000000ffff1ae224 */ /* 0x000fe200078e0a1a */
[----:B--2---:R-:W-:Y:S02]  /*21e60*/  ISETP.NE.AND P2, PT, R3, RZ, PT ;  /* 0x000000ff0300720c */ /* 0x004fe40003f45270 */
[----:B------:R-:W-:Y:S02]  /*21e70*/  LOP3.LUT R27, RZ, R3, RZ, 0x33, !PT ;  /* 0x00000003ff1b7212 */ /* 0x000fe400078e33ff */
[----:B------:R-:W-:Y:S01]  /*21e80*/  IADD3 R3, P4, R2, UR6, RZ ;  /* 0x0000000602037c10 */ /* 0x000fe2000ff9e0ff */
[----:B------:R-:W-:Y:S01]  /*21e90*/  ULDC UR6, c[0x0][0x234] ;  /* 0x00008d0000067ab9 */ /* 0x000fe20000000800 */
[----:B---3--:R-:W2:Y:S04]  /*21ea0*/  LDL.LU R2, [R1+0x9bc] ;  /* 0x0009bc0001027983 */ /* 0x008ea80000300800 */
[----:B------:R-:W3:Y:S04]  /*21eb0*/  LDL.LU R28, [R1+0x9b8] ;  /* 0x0009b800011c7983 */ /* 0x000ee80000300800 */
[----:B------:R4:W-:Y:S04]  /*21ec0*/  STL [R1+0x2468], R3 ;  /* 0x0024680301007387 */ /* 0x0009e80000100800 */
[----:B------:R-:W-:Y:S04]  /*21ed0*/  STL [R1+0x24bc], R22 ;  /* 0x0024bc1601007387 */ /* 0x000fe80000100800 */
[----:B------:R-:W-:Y:S04]  /*21ee0*/  STL [R1+0x24c0], R23 ;  /* 0x0024c01701007387 */ /* 0x000fe80000100800 */
[----:B------:R-:W-:Y:S04]  /*21ef0*/  STL [R1+0x24c4], R25 ;  /* 0x0024c41901007387 */ /* 0x000fe80000100800 */
[----:B------:R-:W-:Y:S04]  /*21f00*/  STL [R1+0x24c8], R24 ;  /* 0x0024c81801007387 */ /* 0x000fe80000100800 */
[----:B------:R-:W-:Y:S01]  /*21f10*/  STL [R1+0x24cc], R26 ;  /* 0x0024cc1a01007387 */ /* 0x000fe20000100800 */
[----:B----4-:R-:W-:-:S02]  /*21f20*/  SEL R3, R27, R21, !P2 ;  /* 0x000000151b037207 */ /* 0x010fc40005000000 */
[----:B------:R-:W-:-:S03]  /*21f30*/  SEL R0, R27, R0, !P2 ;  /* 0x000000001b007207 */ /* 0x000fc60005000000 */
[----:B------:R0:W-:Y:S01]  /*21f40*/  STL [R1+0x24], R3 ;  /* 0x0000240301007387 */ /* 0x0001e20000100800 */
[----:B------:R-:W-:-:S03]  /*21f50*/  SEL R20, R27, R20, !P2 ;  /* 0x000000141b147207 */ /* 0x000fc60005000000 */
[----:B------:R1:W-:Y:S01]  /*21f60*/  STL [R1+0x20], R0 ;  /* 0x0000200001007387 */ /* 0x0003e20000100800 */
[----:B0-----:R-:W-:-:S03]  /*21f70*/  SEL R3, R27, R29, !P2 ;  /* 0x0000001d1b037207 */ /* 0x001fc60005000000 */
[----:B------:R-:W-:Y:S01]  /*21f80*/  STL [R1+0x1c], R20 ;  /* 0x00001c1401007387 */ /* 0x000fe20000100800 */
[----:B-1----:R-:W-:-:S03]  /*21f90*/  SEL R0, R27, R19, !P2 ;  /* 0x000000131b007207 */ /* 0x002fc60005000000 */
[----:B------:R0:W-:Y:S01]  /*21fa0*/  STL [R1+0x14], R3 ;  /* 0x0000140301007387 */ /* 0x0001e20000100800 */
[----:B------:R-:W-:-:S03]  /*21fb0*/  SEL R18, R27, R18, !P2 ;  /* 0x000000121b127207 */ /* 0x000fc60005000000 */
[----:B------:R1:W-:Y:S01]  /*21fc0*/  STL [R1+0x10], R0 ;  /* 0x0000100001007387 */ /* 0x0003e20000100800 */
[C---:B0-----:R-:W-:Y:S02]  /*21fd0*/  SEL R3, R27.reuse, R17, !P2 ;  /* 0x000000111b037207 */ /* 0x041fe40005000000 */
[C---:B------:R-:W-:Y:S02]  /*21fe0*/  SEL R29, R27.reuse, R15, !P2 ;  /* 0x0000000f1b1d7207 */ /* 0x040fe40005000000 */
[C---:B-1----:R-:W-:Y:S01]  /*21ff0*/  SEL R0, R27.reuse, R16, !P2 ;  /* 0x000000101b007207 */ /* 0x042fe20005000000 */
[----:B------:R-:W-:Y:S04]  /*22000*/  STL [R1+0xc], R18 ;  /* 0x00000c1201007387 */ /* 0x000fe80000100800 */
[----:B------:R0:W-:Y:S04]  /*22010*/  STL [R1+0x4], R3 ;  /* 0x0000040301007387 */ /* 0x0001e80000100800 */
[----:B------:R-:W-:Y:S04]  /*22020*/  STL [R1+0x24d0], R29 ;  /* 0x0024d01d01007387 */ /* 0x000fe80000100800 */
[----:B------:R1:W-:Y:S01]  /*22030*/  STL [R1], R0 ;  /* 0x0000000001007387 */ /* 0x0003e20000100800 */
[----:B0-----:R-:W-:-:S02]  /*22040*/  SEL R3, R27, R13, !P2 ;  /* 0x0000000d1b037207 */ /* 0x001fc40005000000 */
[C---:B------:R-:W-:Y:S02]  /*22050*/  SEL R12, R27.reuse, R12, !P2 ;  /* 0x0000000c1b0c7207 */ /* 0x040fe40005000000 */
[----:B-1----:R-:W-:-:S05]  /*22060*/  SEL R0, R27, R14, !P2 ;  /* 0x0000000e1b007207 */ /* 0x002fca0005000000 */
[----:B------:R0:W-:Y:S04]  /*22070*/  STL [R1+0x28], R0 ;  /* 0x0000280001007387 */ /* 0x0001e80000100800 */
[----:B------:R1:W-:Y:S01]  /*22080*/  STL [R1+0x60], R3 ;  /* 0x0000600301007387 */ /* 0x0003e20000100800 */
[C---:B------:R-:W-:Y:S02]  /*22090*/  SEL R9, R27.reuse, R9, !P2 ;  /* 0x000000091b097207 */ /* 0x040fe40005000000 */
[C---:B0-----:R-:W-:Y:S01]  /*220a0*/  SEL R0, R27.reuse, R11, !P2 ;  /* 0x0000000b1b007207 */ /* 0x041fe20005000000 */
[----:B------:R-:W-:Y:S01]  /*220b0*/  STL [R1+0x68], R12 ;  /* 0x0000680c01007387 */ /* 0x000fe20000100800 */
[----:B-1----:R-:W-:-:S03]  /*220c0*/  SEL R3, R27, R10, !P2 ;  /* 0x0000000a1b037207 */ /* 0x002fc60005000000 */
        /* <DEDUP_REMOVED lines=8> */
[----:B0-----:R-:W-:-:S03]  /*22150*/  SEL R0, R27, R5, !P2 ;  /* 0x000000051b007207 */ /* 0x001fc60005000000 */
[----:B------:R-:W-:Y:S01]  /*22160*/  STL [R1+0xd4], R6 ;  /* 0x0000d40601007387 */ /* 0x000fe20000100800 */
[----:B-1----:R-:W-:-:S03]  /*22170*/  SEL R3, R27, R4, !P2 ;  /* 0x000000041b037207 */ /* 0x002fc60005000000 */
[----:B------:R3:W-:Y:S04]  /*22180*/  STL [R1+0xe0], R0 ;  /* 0x0000e00001007387 */ /* 0x0007e80000100800 */
[----:B------:R-:W-:Y:S04]  /*22190*/  STL [R1+0xf4], R3 ;  /* 0x0000f40301007387 */ /* 0x000fe80000100800 */
[----:B------:R-:W4:Y:S01]  /*221a0*/  LDL.LU R29, [R1+0x9a8] ;  /* 0x0009a800011d7983 */ /* 0x000f220000300800 */
[C---:B--2---:R-:W-:Y:S02]  /*221b0*/  SEL R2, R27.reuse, R2, !P2 ;  /* 0x000000021b027207 */ /* 0x044fe40005000000 */
[----:B---3--:R-:W-:-:S03]  /*221c0*/  SEL R0, R27, R28, !P2 ;  /* 0x0000001c1b007207 */ /* 0x008fc60005000000 */
[----:B------:R-:W-:Y:S04]  /*221d0*/  STL [R1+0x114], R2 ;  /* 0x0001140201007387 */ /* 0x000fe80000100800 */
[----:B----4-:R0:W-:Y:S04]  /*221e0*/  STL [R1+0x257c], R29 ;  /* 0x00257c1d01007387 */ /* 0x0101e80000100800 */
[----:B------:R-:W-:Y:S04]  /*221f0*/  STL [R1+0x128], R0 ;  /* 0x0001280001007387 */ /* 0x000fe80000100800 */
[----:B0-----:R-:W2:Y:S04]  /*22200*/  LDL.LU R29, [R1+0x9ac] ;  /* 0x0009ac00011d7983 */ /* 0x001ea80000300800 */
[----:B--2---:R0:W-:Y:S04]  /*22210*/  STL [R1+0x2580], R29 ;  /* 0x0025801d01007387 */ /* 0x0041e80000100800 */
[----:B0-----:R-:W2:Y:S04]  /*22220*/  LDL.LU R29, [R1+0x9b0] ;  /* 0x0009b000011d7983 */ /* 0x001ea80000300800 */
[----:B--2---:R0:W-:Y:S04]  /*22230*/  STL [R1+0x2584], R29 ;  /* 0x0025841d01007387 */ /* 0x0041e80000100800 */
[----:B0-----:R-:W2:Y:S04]  /*22240*/  LDL.LU R29, [R1+0x9b4] ;  /* 0x0009b400011d7983 */ /* 0x001ea80000300800 */
[----:B------:R-:W3:Y:S04]  /*22250*/  LDL.LU R26, [R1+0x9a4] ;  /* 0x0009a400011a7983 */ /* 0x000ee80000300800 */
[----:B------:R-:W4:Y:S04]  /*22260*/  LDL.LU R24, [R1+0x9a0] ;  /* 0x0009a00001187983 */ /* 0x000f280000300800 */
[----:B------:R-:W3:Y:S04]  /*22270*/  LDL.LU R25, [R1+0x994] ;  /* 0x0009940001197983 */ /* 0x000ee80000300800 */
[----:B------:R-:W4:Y:S04]  /*22280*/  LDL.LU R23, [R1+0x990] ;  /* 0x0009900001177983 */ /* 0x000f280000300800 */
        /* <DEDUP_REMOVED lines=23> */
[----:B--2---:R-:W-:-:S05]  /*22400*/  SEL R29, R27, R29, !P2 ;  /* 0x0000001d1b1d7207 */ /* 0x004fca0005000000 */
[----:B------:R0:W-:Y:S04]  /*22410*/  STL [R1+0x130], R29 ;  /* 0x0001301d01007387 */ /* 0x0001e80000100800 */
[----:B0-----:R-:W2:Y:S02]  /*22420*/  LDL.LU R29, [R1+0x2584] ;  /* 0x00258400011d7983 */ /* 0x001ea40000300800 */
[----:B--2---:R-:W-:-:S05]  /*22430*/  SEL R29, R27, R29, !P2 ;  /* 0x0000001d1b1d7207 */ /* 0x004fca0005000000 */
[----:B------:R0:W-:Y:S04]  /*22440*/  STL [R1+0x13c], R29 ;  /* 0x00013c1d01007387 */ /* 0x0001e80000100800 */
[----:B0-----:R-:W2:Y:S02]  /*22450*/  LDL.LU R29, [R1+0x2580] ;  /* 0x00258000011d7983 */ /* 0x001ea40000300800 */
[----:B--2---:R-:W-:-:S05]  /*22460*/  SEL R29, R27, R29, !P2 ;  /* 0x0000001d1b1d7207 */ /* 0x004fca0005000000 */
[----:B------:R0:W-:Y:S04]  /*22470*/  STL [R1+0x150], R29 ;  /* 0x0001501d01007387 */ /* 0x0001e80000100800 */
[----:B0-----:R-:W2:Y:S01]  /*22480*/  LDL.LU R29, [R1+0x257c] ;  /* 0x00257c00011d7983 */ /* 0x001ea20000300800 */
[C---:B---3--:R-:W-:Y:S02]  /*22490*/  SEL R25, R27.reuse, R25, !P2 ;  /* 0x000000191b197207 */ /* 0x048fe40005000000 */
[C---:B----4-:R-:W-:Y:S02]  /*224a0*/  SEL R18, R27.reuse, R18, !P2 ;  /* 0x000000121b127207 */ /* 0x050fe40005000000 */
[C---:B------:R-:W-:Y:S02]  /*224b0*/  SEL R15, R27.reuse, R15, !P2 ;  /* 0x0000000f1b0f7207 */ /* 0x040fe40005000000 */
[----:B------:R-:W-:-:S02]  /*224c0*/  SEL R12, R27, R12, !P2 ;  /* 0x0000000c1b0c7207 */ /* 0x000fc40005000000 */
[C---:B------:R-:W-:Y:S02]  /*224d0*/  SEL R9, R27.reuse, R9, !P2 ;  /* 0x000000091b097207 */ /* 0x040fe40005000000 */
[C---:B------:R-:W-:Y:S02]  /*224e0*/  SEL R6, R27.reuse, R6, !P2 ;  /* 0x000000061b067207 */ /* 0x040fe40005000000 */
[----:B--2---:R-:W-:-:S05]  /*224f0*/  SEL R29, R27, R29, !P2 ;  /* 0x0000001d1b1d7207 */ /* 0x004fca0005000000 */
[----:B------:R0:W-:Y:S02]  /*22500*/  STL [R1+0x170], R29 ;  /* 0x0001701d01007387 */ /* 0x0001e40000100800 */
[C---:B0-----:R-:W-:Y:S02]  /*22510*/  SEL R29, R27.reuse, R26, !P2 ;  /* 0x0000001a1b1d7207 */ /* 0x041fe40005000000 */
[C---:B------:R-:W-:Y:S02]  /*22520*/  SEL R26, R27.reuse, R24, !P2 ;  /* 0x000000181b1a7207 */ /* 0x040fe40005000000 */
[C---:B------:R-:W-:Y:S01]  /*22530*/  SEL R24, R27.reuse, R23, !P2 ;  /* 0x000000171b187207 */ /* 0x040fe20005000000 */
[----:B------:R-:W-:Y:S01]  /*22540*/  STL [R1+0x178], R29 ;  /* 0x0001781d01007387 */ /* 0x000fe20000100800 */
[C---:B------:R-:W-:Y:S02]  /*22550*/  SEL R23, R27.reuse, R22, !P2 ;  /* 0x000000161b177207 */ /* 0x040fe40005000000 */
[C---:B------:R-:W-:Y:S01]  /*22560*/  SEL R22, R27.reuse, R3, !P2 ;  /* 0x000000031b167207 */ /* 0x040fe20005000000 */
[----:B------:R-:W-:Y:S01]  /*22570*/  STL [R1+0x18c], R26 ;  /* 0x00018c1a01007387 */ /* 0x000fe20000100800 */
[----:B------:R-:W-:-:S03]  /*22580*/  SEL R3, R27, R21, !P2 ;  /* 0x000000151b037207 */ /* 0x000fc60005000000 */
[----:B------:R-:W-:Y:S01]  /*22590*/  STL [R1+0x198], R25 ;  /* 0x0001981901007387 */ /* 0x000fe20000100800 */
[----:B------:R-:W-:-:S03]  /*225a0*/  SEL R21, R27, R0, !P2 ;  /* 0x000000001b157207 */ /* 0x000fc60005000000 */
[----:B------:R-:W-:Y:S01]  /*225b0*/  STL [R1+0x1ac], R24 ;  /* 0x0001ac1801007387 */ /* 0x000fe20000100800 */
[----:B------:R-:W-:-:S03]  /*225c0*/  SEL R0, R27, R20, !P2 ;  /* 0x000000141b007207 */ /* 0x000fc60005000000 */
[----:B------:R-:W-:Y:S04]  /*225d0*/  STL [R1+0x1d4], R23 ;  /* 0x0001d41701007387 */ /* 0x000fe80000100800 */
[----:B------:R-:W-:Y:S04]  /*225e0*/  STL [R1+0x1d8], R22 ;  /* 0x0001d81601007387 */ /* 0x000fe80000100800 */
[----:B------:R0:W-:Y:S04]  /*225f0*/  STL [R1+0x1dc], R3 ;  /* 0x0001dc0301007387 */ /* 0x0001e80000100800 */
[----:B------:R-:W-:Y:S01]  /*22600*/  STL [R1+0x1e0], R21 ;  /* 0x0001e01501007387 */ /* 0x000fe20000100800 */
[----:B0-----:R-:W-:-:S03]  /*22610*/  SEL R3, R27, R19, !P2 ;  /* 0x000000131b037207 */ /* 0x001fc60005000000 */
[----:B------:R0:W-:Y:S04]  /*22620*/  STL [R1+0x1e4], R0 ;  /* 0x0001e40001007387 */ /* 0x0001e80000100800 */
[----:B------:R1:W-:Y:S01]  /*22630*/  STL [R1+0x1ec], R3 ;  /* 0x0001ec0301007387 */ /* 0x0003e20000100800 */
[----:B0-----:R-:W-:-:S03]  /*22640*/  SEL R0, R27, R17, !P2 ;  /* 0x000000111b007207 */ /* 0x001fc60005000000 */
        /* <DEDUP_REMOVED lines=24> */
[----:B------:R-:W2:Y:S01]  /*227d0*/  LDL.LU R29, [R1+0x8c4] ;  /* 0x0008c400011d7983 */ /* 0x000ea20000300800 */
[C---:B------:R-:W-:Y:S02]  /*227e0*/  SEL R2, R27.reuse, R2, !P2 ;  /* 0x000000021b027207 */ /* 0x040fe40005000000 */
[----:B0-----:R-:W-:-:S03]  /*227f0*/  SEL R0, R27, R28, !P2 ;  /* 0x0000001c1b007207 */ /* 0x001fc60005000000 */
[----:B------:R-:W-:Y:S04]  /*22800*/  STL [R1+0x284], R2 ;  /* 0x0002840201007387 */ /* 0x000fe80000100800 */
[----:B--2---:R0:W-:Y:S04]  /*22810*/  STL [R1+0x2570], R29 ;  /* 0x0025701d01007387 */ /* 0x0041e80000100800 */
        /* <DEDUP_REMOVED lines=844> */
[C---:B------:R-:W-:Y:S02]  /*25ce0*/  SEL R24, R27.reuse, R23, !P2 ;  /* 0x000000171b187207 */ /* 0x040fe40005000000 */
[C---:B------:R-:W-:Y:S02]  /*25cf0*/  SEL R23, R27.reuse, R22, !P2 ;  /* 0x000000161b177207 */ /* 0x040fe40005000000 */
[C---:B------:R-:W-:Y:S01]  /*25d00*/  SEL R22, R27.reuse, R3, !P2 ;  /* 0x000000031b167207 */ /* 0x040fe20005000000 */
[----:B------:R-:W-:Y:S04]  /*25d10*/  STL [R1+0x574], R29 ;  /* 0x0005741d01007387 */ /* 0x000fe80000100800 */
[----:B------:R-:W-:Y:S01]  /*25d20*/  STL [R1+0x570], R26 ;  /* 0x0005701a01007387 */ /* 0x000fe20000100800 */
[----:B------:R-:W-:-:S03]  /*25d30*/  SEL R3, R27, R21, !P2 ;  /* 0x000000151b037207 */ /* 0x000fc60005000000 */
[----:B------:R-:W-:Y:S04]  /*25d40*/  STL [R1+0x56c], R25 ;  /* 0x00056c1901007387 */ /* 0x000fe80000100800 */
[----:B------:R-:W-:Y:S04]  /*25d50*/  STL [R1+0x568], R24 ;  /* 0x0005681801007387 */ /* 0x000fe80000100800 */
[----:B------:R-:W-:Y:S01]  /*25d60*/  STL [R1+0x560], R23 ;  /* 0x0005601701007387 */ /* 0x000fe20000100800 */
[----:B------:R-:W-:-:S03]  /*25d70*/  SEL R21, R27, R0, !P2 ;  /* 0x000000001b157207 */ /* 0x000fc60005000000 */
[----:B------:R-:W-:Y:S01]  /*25d80*/  STL [R1+0x554], R22 ;  /* 0x0005541601007387 */ /* 0x000fe20000100800 */
[----:B------:R-:W-:-:S03]  /*25d90*/  SEL R0, R27, R20, !P2 ;  /* 0x000000141b007207 */ /* 0x000fc60005000000 */
[----:B------:R0:W-:Y:S04]  /*25da0*/  STL [R1+0x550], R3 ;  /* 0x0005500301007387 */ /* 0x0001e80000100800 */
[----:B------:R-:W-:Y:S04]  /*25db0*/  STL [R1+0x548], R21 ;  /* 0x0005481501007387 */ /* 0x000fe80000100800 */
[----:B------:R1:W-:Y:S01]  /*25dc0*/  STL [R1+0x540], R0 ;  /* 0x0005400001007387 */ /* 0x0003e20000100800 */
[C---:B0-----:R-:W-:Y:S02]  /*25dd0*/  SEL R3, R27.reuse, R19, !P2 ;  /* 0x000000131b037207 */ /* 0x041fe40005000000 */
[----:B-1----:R-:W-:-:S03]  /*25de0*/  SEL R0, R27, R17, !P2 ;  /* 0x000000111b007207 */ /* 0x002fc60005000000 */
        /* <DEDUP_REMOVED lines=23> */
[----:B0-----:R-:W-:-:S05]  /*25f60*/  SEL R3, R27, R4, !P2 ;  /* 0x000000041b037207 */ /* 0x001fca0005000000 */
[----:B------:R-:W-:Y:S04]  /*25f70*/  STL [R1+0x4cc], R3 ;  /* 0x0004cc0301007387 */ /* 0x000fe80000100800 */
[----:B------:R-:W2:Y:S01]  /*25f80*/  LDL.LU R29, [R1+0x3b4] ;  /* 0x0003b400011d7983 */ /* 0x000ea20000300800 */
[C---:B------:R-:W-:Y:S02]  /*25f90*/  SEL R2, R27.reuse, R2, !P2 ;  /* 0x000000021b027207 */ /* 0x040fe40005000000 */
[----:B-1----:R-:W-:-:S03]  /*25fa0*/  SEL R0, R27, R28, !P2 ;  /* 0x0000001c1b007207 */ /* 0x002fc60005000000 */
        /* <DEDUP_REMOVED lines=446> */
[C---:B------:R-:W-:Y:S02]  /*27b90*/  SEL R20, R27.reuse, R20, !P2 ;  /* 0x000000141b147207 */ /* 0x040fe40005000000 */
[C---:B------:R-:W-:Y:S02]  /*27ba0*/  SEL R19, R27.reuse, R19, !P2 ;  /* 0x000000131b137207 */ /* 0x040fe40005000000 */
        /* <DEDUP_REMOVED lines=17> */
[----:B--2---:R-:W-:-:S05]  /*27cc0*/  SEL R29, R27, R29, !P2 ;  /* 0x0000001d1b1d7207 */ /* 0x004fca0005000000 */
[----:B------:R0:W-:Y:S04]  /*27cd0*/  STL [R1+0x160], R29 ;  /* 0x0001601d01007387 */ /* 0x0001e80000100800 */
[----:B0-----:R-:W2:Y:S04]  /*27ce0*/  LDL.LU R29, [R1+0x24d0] ;  /* 0x0024d000011d7983 */ /* 0x001ea80000300800 */
[----:B------:R0:W-:Y:S04]  /*27cf0*/  STL [R1+0x15c], R26 ;  /* 0x00015c1a01007387 */ /* 0x0001e80000100800 */
[----:B0-----:R-:W3:Y:S04]  /*27d00*/  LDL.LU R26, [R1+0x24cc] ;  /* 0x0024cc00011a7983 */ /* 0x001ee80000300800 */
[----:B------:R0:W-:Y:S04]  /*27d10*/  STL [R1+0x158], R24 ;  /* 0x0001581801007387 */ /* 0x0001e80000100800 */
[----:B0-----:R-:W4:Y:S04]  /*27d20*/  LDL.LU R24, [R1+0x24c8] ;  /* 0x0024c80001187983 */ /* 0x001f280000300800 */
        /* <DEDUP_REMOVED lines=45> */
[----:B0-----:R-:W3:Y:S01]  /*28000*/  LDL.LU R28, [R1+0x246c] ;  /* 0x00246c00011c7983 */ /* 0x001ee20000300800 */
[----:B------:R-:W-:-:S02]  /*28010*/  SEL R3, R27, R3, !P2 ;  /* 0x000000031b037207 */ /* 0x000fc40005000000 */
[----:B------:R-:W-:-:S03]  /*28020*/  SEL R0, R27, R0, !P2 ;  /* 0x000000001b007207 */ /* 0x000fc60005000000 */
[----:B------:R-:W-:Y:S04]  /*28030*/  STL [R1+0xdc], R3 ;  /* 0x0000dc0301007387 */ /* 0x000fe80000100800 */
[----:B------:R2:W-:Y:S02]  /*28040*/  STL [R1+0xd8], R0 ;  /* 0x0000d80001007387 */ /* 0x0005e40000100800 */
[C---:B--2---:R-:W-:Y:S02]  /*28050*/  SEL R0, R27.reuse, R2, !P2 ;  /* 0x000000021b007207 */ /* 0x044fe40005000000 */
[C---:B----4-:R-:W-:Y:S02]  /*28060*/  SEL R2, R27.reuse, R4, !P2 ;  /* 0x000000041b027207 */ /* 0x050fe40005000000 */
[----:B---3--:R-:W-:-:S05]  /*28070*/  SEL R3, R27, R28, !P2 ;  /* 0x0000001c1b037207 */ /* 0x008fca0005000000 */
[----:B------:R0:W-:Y:S04]  /*28080*/  STL [R1+0xd0], R3 ;  /* 0x0000d00301007387 */ /* 0x0001e80000100800 */
[----:B------:R1:W-:Y:S04]  /*28090*/  STL [R1+0xc8], R0 ;  /* 0x0000c80001007387 */ /* 0x0003e80000100800 */
[----:B------:R2:W-:Y:S01]  /*280a0*/  STL [R1+0xc4], R2 ;  /* 0x0000c40201007387 */ /* 0x0005e20000100800 */
[C---:B0-----:R-:W-:Y:S02]  /*280b0*/  SEL R3, R27.reuse, R5, !P2 ;  /* 0x000000051b037207 */ /* 0x041fe40005000000 */
[C---:B-1----:R-:W-:Y:S01]  /*280c0*/  SEL R0, R27.reuse, R6, !P2 ;  /* 0x000000061b007207 */ /* 0x042fe20005000000 */
[----:B--2---:R-:W2:Y:S04]  /*280d0*/  LDL.LU R2, [R1+0x834] ;  /* 0x0008340001027983 */ /* 0x004ea80000300800 */
[----:B------:R0:W-:Y:S04]  /*280e0*/  STL [R1+0xc0], R3 ;  /* 0x0000c00301007387 */ /* 0x0001e80000100800 */
[----:B------:R1:W-:Y:S01]  /*280f0*/  STL [R1+0xb4], R0 ;  /* 0x0000b40001007387 */ /* 0x0003e20000100800 */
[----:B------:R-:W-:-:S02]  /*28100*/  SEL R4, R27, R9, !P2 ;  /* 0x000000091b047207 */ /* 0x000fc40005000000 */
[C---:B0-----:R-:W-:Y:S02]  /*28110*/  SEL R3, R27.reuse, R7, !P2 ;  /* 0x000000071b037207 */ /* 0x041fe40005000000 */
[----:B-1----:R-:W-:-:S03]  /*28120*/  SEL R0, R27, R8, !P2 ;  /* 0x000000081b007207 */ /* 0x002fc60005000000 */
[----:B------:R0:W-:Y:S04]  /*28130*/  STL [R1+0xac], R3 ;  /* 0x0000ac0301007387 */ /* 0x0001e80000100800 */
[----:B------:R1:W-:Y:S04]  /*28140*/  STL [R1+0xa8], R0 ;  /* 0x0000a80001007387 */ /* 0x0003e80000100800 */
[----:B------:R3:W-:Y:S01]  /*28150*/  STL [R1+0xa4], R4 ;  /* 0x0000a40401007387 */ /* 0x0007e20000100800 */
[C---:B0-----:R-:W-:Y:S02]  /*28160*/  SEL R3, R27.reuse, R10, !P2 ;  /* 0x0000000a1b037207 */ /* 0x041fe40005000000 */
[----:B-1----:R-:W-:-:S02]  /*28170*/  SEL R0, R27, R11, !P2 ;  /* 0x0000000b1b007207 */ /* 0x002fc40005000000 */
[C---:B---3--:R-:W-:Y:S01]  /*28180*/  SEL R4, R27.reuse, R12, !P2 ;  /* 0x0000000c1b047207 */ /* 0x048fe20005000000 */
[----:B------:R0:W-:Y:S04]  /*28190*/  STL [R1+0xa0], R3 ;  /* 0x0000a00301007387 */ /* 0x0001e80000100800 */
[----:B------:R1:W-:Y:S04]  /*281a0*/  STL [R1+0x9c], R0 ;  /* 0x00009c0001007387 */ /* 0x0003e80000100800 */
[----:B------:R3:W-:Y:S01]  /*281b0*/  STL [R1+0x98], R4 ;  /* 0x0000980401007387 */ /* 0x0007e20000100800 */
[----:B0-----:R-:W-:-:S02]  /*281c0*/  SEL R3, R27, R13, !P2 ;  /* 0x0000000d1b037207 */ /* 0x001fc40005000000 */
[C---:B-1----:R-:W-:Y:S02]  /*281d0*/  SEL R0, R27.reuse, R14, !P2 ;  /* 0x0000000e1b007207 */ /* 0x042fe40005000000 */
[C---:B---3--:R-:W-:Y:S01]  /*281e0*/  SEL R4, R27.reuse, R15, !P2 ;  /* 0x0000000f1b047207 */ /* 0x048fe20005000000 */
[----:B------:R0:W-:Y:S04]  /*281f0*/  STL [R1+0x94], R3 ;  /* 0x0000940301007387 */ /* 0x0001e80000100800 */
[----:B------:R1:W-:Y:S01]  /*28200*/  STL [R1+0x8c], R0 ;  /* 0x00008c0001007387 */ /* 0x0003e20000100800 */
[C---:B------:R-:W-:Y:S02]  /*28210*/  SEL R5, R27.reuse, R18, !P2 ;  /* 0x000000121b057207 */ /* 0x040fe40005000000 */
[C---:B0-----:R-:W-:Y:S01]  /*28220*/  SEL R3, R27.reuse, R16, !P2 ;  /* 0x000000101b037207 */ /* 0x041fe20005000000 */
[----:B-1----:R-:W3:Y:S04]  /*28230*/  LDL.LU R0, [R1+0x910] ;  /* 0x0009100001007983 */ /* 0x002ee80000300800 */
[----:B------:R0:W-:Y:S04]  /*28240*/  STL [R1+0x84], R4 ;  /* 0x0000840401007387 */ /* 0x0001e80000100800 */
[----:B------:R1:W-:Y:S01]  /*28250*/  STL [R1+0x80], R3 ;  /* 0x0000800301007387 */ /* 0x0003e20000100800 */
[----:B0-----:R-:W-:-:S02]  /*28260*/  SEL R4, R27, R17, !P2 ;  /* 0x000000111b047207 */ /* 0x001fc40005000000 */
[----:B-1----:R-:W-:-:S03]  /*28270*/  SEL R3, R27, R19, !P2 ;  /* 0x000000131b037207 */ /* 0x002fc60005000000 */
[----:B------:R0:W-:Y:S04]  /*28280*/  STL [R1+0x7c], R4 ;  /* 0x00007c0401007387 */ /* 0x0001e80000100800 */
[----:B------:R-:W-:Y:S04]  /*28290*/  STL [R1+0x78], R5 ;  /* 0x0000780501007387 */ /* 0x000fe80000100800 */
[----:B------:R-:W4:Y:S04]  /*282a0*/  LDL.LU R28, [R1+0x24] ;  /* 0x00002400011c7983 */ /* 0x000f280000300800 */
[----:B------:R1:W-:Y:S01]  /*282b0*/  STL [R1+0x74], R3 ;  /* 0x0000740301007387 */ /* 0x0003e20000100800 */
[----:B0-----:R-:W-:-:S02]  /*282c0*/  SEL R4, R27, R20, !P2 ;  /* 0x000000141b047207 */ /* 0x001fc40005000000 */
[----:B-1----:R-:W-:-:S03]  /*282d0*/  SEL R3, R27, R21, !P2 ;  /* 0x000000151b037207 */ /* 0x002fc60005000000 */
[----:B------:R0:W-:Y:S04]  /*282e0*/  STL [R1+0x6c], R4 ;  /* 0x00006c0401007387 */ /* 0x0001e80000100800 */
[----:B------:R-:W4:Y:S01]  /*282f0*/  LDL.LU R20, [R1+0x20] ;  /* 0x0000200001147983 */ /* 0x000f220000300800 */
[----:B------:R-:W-:-:S03]  /*28300*/  SEL R7, R27, R23, !P2 ;  /* 0x000000171b077207 */ /* 0x000fc60005000000 */
[----:B0-----:R-:W4:Y:S04]  /*28310*/  LDL.LU R4, [R1+0x1c] ;  /* 0x00001c0001047983 */ /* 0x001f280000300800 */
[----:B------:R0:W-:Y:S04]  /*28320*/  STL [R1+0x64], R3 ;  /* 0x0000640301007387 */ /* 0x0001e80000100800 */
[----:B------:R-:W4:Y:S04]  /*28330*/  LDL.LU R19, [R1+0x14] ;  /* 0x0000140001137983 */ /* 0x000f280000300800 */
[----:B------:R-:W4:Y:S01]  /*28340*/  LDL.LU R5, [R1+0x10] ;  /* 0x0000100001057983 */ /* 0x000f220000300800 */
[----:B0-----:R-:W-:-:S05]  /*28350*/  SEL R3, R27, R22, !P2 ;  /* 0x000000161b037207 */ /* 0x001fca0005000000 */
[----:B------:R0:W-:Y:S04]  /*28360*/  STL [R1+0x5c], R3 ;  /* 0x00005c0301007387 */ /* 0x0001e80000100800 */
[----:B------:R-:W4:Y:S04]  /*28370*/  LDL.LU R6, [R1+0xc] ;  /* 0x00000c0001067983 */ /* 0x000f280000300800 */
[----:B------:R1:W-:Y:S04]  /*28380*/  STL [R1+0x58], R7 ;  /* 0x0000580701007387 */ /* 0x0003e80000100800 */
[----:B------:R-:W4:Y:S01]  /*28390*/  LDL.LU R18, [R1+0x4] ;  /* 0x0000040001127983 */ /* 0x000f220000300800 */
[----:B------:R-:W-:-:S02]  /*283a0*/  SEL R9, R27, R24, !P2 ;  /* 0x000000181b097207 */ /* 0x000fc40005000000 */
[----:B0-----:R-:W-:Y:S01]  /*283b0*/  SEL R3, R27, R25, !P2 ;  /* 0x000000191b037207 */ /* 0x001fe20005000000 */
[----:B-1----:R-:W4:Y:S04]  /*283c0*/  LDL.LU R7, [R1] ;  /* 0x0000000001077983 */ /* 0x002f280000300800 */
[----:B------:R-:W-:Y:S04]  /*283d0*/  STL [R1+0x54], R3 ;  /* 0x0000540301007387 */ /* 0x000fe80000100800 */
[----:B------:R-:W4:Y:S04]  /*283e0*/  LDL.LU R8, [R1+0x28] ;  /* 0x0000280001087983 */ /* 0x000f280000300800 */
[----:B------:R0:W-:Y:S04]  /*283f0*/  STL [R1+0x50], R9 ;  /* 0x0000500901007387 */ /* 0x0001e80000100800 */
[----:B0-----:R-:W4:Y:S04]  /*28400*/  LDL.LU R9, [R1+0x60] ;  /* 0x0000600001097983 */ /* 0x001f280000300800 */
[----:B------:R-:W4:Y:S04]  /*28410*/  LDL.LU R10, [R1+0x68] ;  /* 0x00006800010a7983 */ /* 0x000f280000300800 */
[----:B------:R-:W4:Y:S04]  /*28420*/  LDL.LU R11, [R1+0x70] ;  /* 0x00007000010b7983 */ /* 0x000f280000300800 */
[----:B------:R-:W4:Y:S04]  /*28430*/  LDL.LU R17, [R1+0x88] ;  /* 0x0000880001117983 */ /* 0x000f280000300800 */
[----:B------:R-:W4:Y:S04]  /*28440*/  LDL.LU R12, [R1+0x90] ;  /* 0x00009000010c7983 */ /* 0x000f280000300800 */
[----:B------:R-:W4:Y:S01]  /*28450*/  LDL.LU R13, [R1+0xb0] ;  /* 0x0000b000010d7983 */ /* 0x000f220000300800 */
[----:B--2---:R-:W-:Y:S01]  /*28460*/  LEA.HI.X.SX32 R2, R2, UR7, 0x1, P4 ;  /* 0x0000000702027c11 */ /* 0x004fe2000a0f0eff */
[----:B------:R-:W-:-:S04]  /*28470*/  ULDC UR7, c[0x0][0x240] ;  /* 0x0000900000077ab9 */ /* 0x000fc80000000800 */
[----:B------:R4:W-:Y:S04]  /*28480*/  STL [R1+0x2464], R2 ;  /* 0x0024640201007387 */ /* 0x0009e80000100800 */
[----:B------:R-:W2:Y:S04]  /*28490*/  LDL.LU R16, [R1+0xcc] ;  /* 0x0000cc0001107983 */ /* 0x000ea80000300800 */
[----:B------:R-:W2:Y:S04]  /*284a0*/  LDL.LU R14, [R1+0xd4] ;  /* 0x0000d400010e7983 */ /* 0x000ea80000300800 */
[----:B------:R-:W2:Y:S01]  /*284b0*/  LDL.LU R15, [R1+0xe0] ;  /* 0x0000e000010f7983 */ /* 0x000ea20000300800 */
[----:B---3--:R-:W-:-:S05]  /*284c0*/  IMAD R0, R0, UR6, RZ ;  /* 0x0000000600007c24 */ /* 0x008fca000f8e02ff */
[----:B------:R0:W-:Y:S01]  /*284d0*/  STL [R1+0x2418], R0 ;  /* 0x0024180001007387 */ /* 0x0001e20000100800 */
[----:B----4-:R-:W-:-:S03]  /*284e0*/  IMAD R2, R28, UR7, RZ ;  /* 0x000000071c027c24 */ /* 0x010fc6000f8e02ff */
[----:B------:R-:W3:Y:S04]  /*284f0*/  LDL.LU R28, [R1+0xf4] ;  /* 0x0000f400011c7983 */ /* 0x000ee80000300800 */
[----:B------:R1:W-:Y:S01]  /*28500*/  STL [R1+0x4c], R2 ;  /* 0x00004c0201007387 */ /* 0x0003e20000100800 */
[----:B0-----:R-:W-:Y:S02]  /*28510*/  IMAD R0, R20, UR7, RZ ;  /* 0x0000000714007c24 */ /* 0x001fe4000f8e02ff */
[----:B-1----:R-:W-:Y:S02]  /*28520*/  IMAD R2, R4, UR7, RZ ;  /* 0x0000000704027c24 */ /* 0x002fe4000f8e02ff */
[----:B------:R-:W4:Y:S04]  /*28530*/  LDL.LU R4, [R1+0x114] ;  /* 0x0001140001047983 */ /* 0x000f280000300800 */
[----:B------:R0:W-:Y:S04]  /*28540*/  STL [R1+0x48], R0 ;  /* 0x0000480001007387 */ /* 0x0001e80000100800 */
[----:B------:R1:W-:Y:S01]  /*28550*/  STL [R1+0x40], R2 ;  /* 0x0000400201007387 */ /* 0x0003e20000100800 */
[----:B0-----:R-:W-:-:S02]  /*28560*/  IMAD R0, R19, UR7, RZ ;  /* 0x0000000713007c24 */ /* 0x001fc4000f8e02ff */
[----:B-1----:R-:W-:Y:S02]  /*28570*/  IMAD R2, R5, UR7, RZ ;  /* 0x0000000705027c24 */ /* 0x002fe4000f8e02ff */
[----:B------:R-:W4:Y:S04]  /*28580*/  LDL.LU R5, [R1+0x128] ;  /* 0x0001280001057983 */ /* 0x000f280000300800 */
[----:B------:R0:W-:Y:S04]  /*28590*/  STL [R1+0x3c], R0 ;  /* 0x00003c0001007387 */ /* 0x0001e80000100800 */
[----:B------:R1:W-:Y:S01]  /*285a0*/  STL [R1+0x38], R2 ;  /* 0x0000380201007387 */ /* 0x0003e20000100800 */
[----:B0-----:R-:W-:-:S02]  /*285b0*/  IMAD R0, R6, UR7, RZ ;  /* 0x0000000706007c24 */ /* 0x001fc4000f8e02ff */
[----:B-1----:R-:W-:Y:S01]  /*285c0*/  IMAD R2, R18, UR7, RZ ;  /* 0x0000000712027c24 */ /* 0x002fe2000f8e02ff */
[----:B------:R-:W4:Y:S04]  /*285d0*/  LDL.LU R6, [R1+0x130] ;  /* 0x0001300001067983 */ /* 0x000f280000300800 */
[----:B------:R0:W-:Y:S02]  /*285e0*/  STL [R1+0x34], R0 ;  /* 0x0000340001007387 */ /* 0x0001e40000100800 */
[----:B0-----:R-:W-:Y:S02]  /*285f0*/  IMAD R0, R7, UR7, RZ ;  /* 0x0000000707007c24 */ /* 0x001fe4000f8e02ff */
        /* <DEDUP_REMOVED lines=11> */
[----:B------:R0:W-:Y:S04]  /*286b0*/  STL [R1+0x1c], R2 ;  /* 0x00001c0201007387 */ /* 0x0001e80000100800 */
[----:B------:R-:W4:Y:S04]  /*286c0*/  LDL.LU R10, [R1+0x178] ;  /* 0x00017800010a7983 */ /* 0x000f280000300800 */
[----:B------:R1:W-:Y:S01]  /*286d0*/  STL [R1+0x18], R0 ;  /* 0x0000180001007387 */ /* 0x0003e20000100800 */
[----:B0-----:R-:W-:-:S03]  /*286e0*/  IMAD R2, R11, UR7, RZ ;  /* 0x000000070b027c24 */ /* 0x001fc6000f8e02ff */
[----:B------:R-:W4:Y:S01]  /*286f0*/  LDL.LU R11, [R1+0x18c] ;  /* 0x00018c00010b7983 */ /* 0x000f220000300800 */
[----:B-1----:R-:W-:-:S03]  /*28700*/  IMAD R0, R17, UR7, RZ ;  /* 0x0000000711007c24 */ /* 0x002fc6000f8e02ff */
[----:B------:R0:W-:Y:S02]  /*28710*/  STL [R1+0x14], R2 ;  /* 0x0000140201007387 */ /* 0x0001e40000100800 */
[----:B0-----:R-:W-:Y:S02]  /*28720*/  IMAD R2, R12, UR7, RZ ;  /* 0x000000070c027c24 */ /* 0x001fe4000f8e02ff */
[----:B------:R-:W4:Y:S04]  /*28730*/  LDL.LU R12, [R1+0x198] ;  /* 0x00019800010c7983 */ /* 0x000f280000300800 */
[----:B------:R0:W-:Y:S04]  /*28740*/  STL [R1+0x10], R0 ;  /* 0x0000100001007387 */ /* 0x0001e80000100800 */
[----:B------:R2:W-:Y:S01]  /*28750*/  STL [R1+0xc], R2 ;  /* 0x00000c0201007387 */ /* 0x0005e20000100800 */
[----:B0-----:R-:W-:-:S03]  /*28760*/  IMAD R0, R13, UR7, RZ ;  /* 0x000000070d007c24 */ /* 0x001fc6000f8e02ff */
[----:B------:R-:W4:Y:S04]  /*28770*/  LDL.LU R13, [R1+0x1ac] ;  /* 0x0001ac00010d7983 */ /* 0x000f280000300800 */
[----:B------:R0:W-:Y:S01]  /*28780*/  STL [R1+0x8], R0 ;  /* 0x0000080001007387 */ /* 0x0001e20000100800 */
[----:B--2---:R-:W-:Y:S02]  /*28790*/  IMAD R2, R16, UR7, RZ ;  /* 0x0000000710027c24 */ /* 0x004fe4000f8e02ff */
[----:B0-----:R-:W-:Y:S02]  /*287a0*/  IMAD R0, R14, UR7, RZ ;  /* 0x000000070e007c24 */ /* 0x001fe4000f8e02ff */
[----:B------:R-:W-:Y:S01]  /*287b0*/  IMAD R29, R15, UR7, RZ ;  /* 0x000000070f1d7c24 */ /* 0x000fe2000f8e02ff */
[----:B------:R-:W2:Y:S04]  /*287c0*/  LDL.LU R14, [R1+0x1d4] ;  /* 0x0001d400010e7983 */ /* 0x000ea80000300800 */
[----:B------:R-:W-:Y:S04]  /*287d0*/  STL [R1+0x4], R2 ;  /* 0x0000040201007387 */ /* 0x000fe80000100800 */
[----:B------:R-:W-:Y:S04]  /*287e0*/  STL [R1], R0 ;  /* 0x0000000001007387 */ /* 0x000fe80000100800 */
[----:B------:R-:W-:Y:S04]  /*287f0*/  STL [R1+0x2438], R29 ;  /* 0x0024381d01007387 */ /* 0x000fe80000100800 */
[----:B------:R-:W2:Y:S01]  /*28800*/  LDL.LU R15, [R1+0x1d8] ;  /* 0x0001d800010f7983 */ /* 0x000ea20000300800 */
[----:B---3--:R-:W-:-:S05]  /*28810*/  IMAD R28, R28, UR7, RZ ;  /* 0x000000071c1c7c24 */ /* 0x008fca000f8e02ff */
[----:B------:R-:W-:Y:S04]  /*28820*/  STL [R1+0x2434], R28 ;  /* 0x0024341c01007387 */ /* 0x000fe80000100800 */
[----:B------:R-:W3:Y:S01]  /*28830*/  LDL.LU R16, [R1+0x1dc] ;  /* 0x0001dc0001107983 */ /* 0x000ee20000300800 */
[----:B----4-:R-:W-:-:S05]  /*28840*/  IMAD R4, R4, UR7, RZ ;  /* 0x0000000704047c24 */ /* 0x010fca000f8e02ff */
[----:B------:R-:W-:Y:S01]  /*28850*/  STL [R1+0x2430], R4 ;  /* 0x0024300401007387 */ /* 0x000fe20000100800 */
[----:B------:R-:W-:-:S05]  /*28860*/  IMAD R5, R5, UR7, RZ ;  /* 0x0000000705057c24 */ /* 0x000fca000f8e02ff */
[----:B------:R-:W-:Y:S04]  /*28870*/  STL [R1+0x242c], R5 ;  /* 0x00242c0501007387 */ /* 0x000fe80000100800 */
[----:B------:R-:W4:Y:S01]  /*28880*/  LDL.LU R17, [R1+0x1e0] ;  /* 0x0001e00001117983 */ /* 0x000f220000300800 */
[----:B------:R-:W-:-:S05]  /*28890*/  IMAD R6, R6, UR7, RZ ;  /* 0x0000000706067c24 */ /* 0x000fca000f8e02ff */
[----:B------:R-:W-:Y:S04]  /*288a0*/  STL [R1+0x2428], R6 ;  /* 0x0024280601007387 */ /* 0x000fe80000100800 */
[----:B------:R-:W4:Y:S01]  /*288b0*/  LDL.LU R18, [R1+0x1e4] ;  /* 0x0001e40001127983 */ /* 0x000f220000300800 */
[----:B------:R-:W-:-:S05]  /*288c0*/  IMAD R7, R7, UR7, RZ ;  /* 0x0000000707077c24 */ /* 0x000fca000f8e02ff */
[----:B------:R-:W-:Y:S01]  /*288d0*/  STL [R1+0x2424], R7 ;  /* 0x0024240701007387 */ /* 0x000fe20000100800 */
[----:B------:R-:W-:-:S05]  /*288e0*/  IMAD R8, R8, UR7, RZ ;  /* 0x0000000708087c24 */ /* 0x000fca000f8e02ff */
[----:B------:R-:W-:Y:S01]  /*288f0*/  STL [R1+0x2420], R8 ;  /* 0x0024200801007387 */ /* 0x000fe20000100800 */
[----:B------:R-:W-:Y:S02]  /*28900*/  IMAD R9, R9, UR7, RZ ;  /* 0x0000000709097c24 */ /* 0x000fe4000f8e02ff */
[----:B------:R-:W-:-:S03]  /*28910*/  IMAD R10, R10, UR7, RZ ;  /* 0x000000070a0a7c24 */ /* 0x000fc6000f8e02ff */
[----:B------:R-:W-:Y:S04]  /*28920*/  STL [R1+0x241c], R9 ;  /* 0x00241c0901007387 */ /* 0x000fe80000100800 */
[----:B------:R0:W-:Y:S04]  /*28930*/  STL [R1+0x243c], R10 ;  /* 0x00243c0a01007387 */ /* 0x0001e80000100800 */
[----:B------:R-:W4:Y:S01]  /*28940*/  LDL.LU R19, [R1+0x1ec] ;  /* 0x0001ec0001137983 */ /* 0x000f220000300800 */
[----:B------:R-:W-:-:S05]  /*28950*/  IMAD R11, R11, UR7, RZ ;  /* 0x000000070b0b7c24 */ /* 0x000fca000f8e02ff */
[----:B------:R-:W-:Y:S01]  /*28960*/  STL [R1+0x2440], R11 ;  /* 0x0024400b01007387 */ /* 0x000fe20000100800 */
[----:B------:R-:W-:-:S05]  /*28970*/  IMAD R12, R12, UR7, RZ ;  /* 0x000000070c0c7c24 */ /* 0x000fca000f8e02ff */
[----:B------:R-:W-:Y:S04]  /*28980*/  STL [R1+0x2444], R12 ;  /* 0x0024440c01007387 */ /* 0x000fe80000100800 */
[----:B------:R-:W4:Y:S01]  /*28990*/  LDL.LU R20, [R1+0x1f4] ;  /* 0x0001f40001147983 */ /* 0x000f220000300800 */
[----:B------:R-:W-:-:S05]  /*289a0*/  IMAD R13, R13, UR7, RZ ;  /* 0x000000070d0d7c24 */ /* 0x000fca000f8e02ff */
[----:B------:R-:W-:Y:S04]  /*289b0*/  STL [R1+0x2448], R13 ;  /* 0x0024480d01007387 */ /* 0x000fe80000100800 */
[----:B------:R-:W4:Y:S04]  /*289c0*/  LDL.LU R21, [R1+0x200] ;  /* 0x0002000001157983 */ /* 0x000f280000300800 */
[----:B------:R-:W4:Y:S01]  /*289d0*/  LDL.LU R22, [R1+0x204] ;  /* 0x0002040001167983 */ /* 0x000f220000300800 */
[----:B------:R-:W-:Y:S01]  /*289e0*/  SEL R3, R27, R26, !P2 ;  /* 0x0000001a1b037207 */ /* 0x000fe20005000000 */
[----:B--2---:R-:W-:-:S02]  /*289f0*/  IMAD R14, R14, UR7, RZ ;  /* 0x000000070e0e7c24 */ /* 0x004fc4000f8e02ff */
[----:B------:R-:W-:-:S03]  /*28a00*/  IMAD R15, R15, UR7, RZ ;  /* 0x000000070f0f7c24 */ /* 0x000fc6000f8e02ff */
[----:B------:R-:W-:Y:S04]  /*28a10*/  STL [R1+0x244c], R14 ;  /* 0x00244c0e01007387 */ /* 0x000fe80000100800 */
[----:B------:R-:W2:Y:S04]  /*28a20*/  LDL.LU R23, [R1+0x21c] ;  /* 0x00021c0001177983 */ /* 0x000ea80000300800 */
[----:B------:R-:W2:Y:S04]  /*28a30*/  LDL.LU R24, [R1+0x224] ;  /* 0x0002240001187983 */ /* 0x000ea80000300800 */
[----:B------:R-:W-:Y:S04]  /*28a40*/  STL [R1+0x2450], R15 ;  /* 0x0024500f01007387 */ /* 0x000fe80000100800 */
[----:B------:R-:W2:Y:S04]  /*28a50*/  LDL.LU R25, [R1+0x228] ;  /* 0x0002280001197983 */ /* 0x000ea80000300800 */
[----:B------:R-:W2:Y:S01]  /*28a60*/  LDL.LU R26, [R1+0x234] ;  /* 0x00023400011a7983 */ /* 0x000ea20000300800 */
[----:B---3--:R-:W-:-:S05]  /*28a70*/  IMAD R16, R16, UR7, RZ ;  /* 0x0000000710107c24 */ /* 0x008fca000f8e02ff */
[----:B------:R-:W-:Y:S04]  /*28a80*/  STL [R1+0x2454], R16 ;  /* 0x0024541001007387 */ /* 0x000fe80000100800 */
[----:B------:R-:W3:Y:S04]  /*28a90*/  LDL.LU R27, [R1+0x238] ;  /* 0x00023800011b7983 */ /* 0x000ee80000300800 */
[----:B0-----:R-:W2:Y:S01]  /*28aa0*/  LDL.LU R10, [R1+0x240] ;  /* 0x00024000010a7983 */ /* 0x001ea20000300800 */
[----:B----4-:R-:W-:-:S05]  /*28ab0*/  IMAD R17, R17, UR7, RZ ;  /* 0x0000000711117c24 */ /* 0x010fca000f8e02ff */
[----:B------:R0:W-:Y:S01]  /*28ac0*/  STL [R1+0x2458], R17 ;  /* 0x0024581101007387 */ /* 0x0001e20000100800 */
[----:B------:R-:W-:-:S03]  /*28ad0*/  IMAD R18, R18, UR7, RZ ;  /* 0x0000000712127c24 */ /* 0x000fc6000f8e02ff */
[----:B0-----:R-:W4:Y:S04]  /*28ae0*/  LDL.LU R17, [R1+0x25c] ;  /* 0x00025c0001117983 */ /* 0x001f280000300800 */
[----:B------:R-:W3:Y:S04]  /*28af0*/  LDL.LU R16, [R1+0x260] ;  /* 0x0002600001107983 */ /* 0x000ee80000300800 */
[----:B------:R-:W3:Y:S04]  /*28b00*/  LDL.LU R15, [R1+0x264] ;  /* 0x00026400010f7983 */ /* 0x000ee80000300800 */
[----:B------:R-:W3:Y:S04]  /*28b10*/  LDL.LU R14, [R1+0x280] ;  /* 0x00028000010e7983 */ /* 0x000ee80000300800 */
[----:B------:R-:W3:Y:S04]  /*28b20*/  LDL.LU R13, [R1+0x284] ;  /* 0x00028400010d7983 */ /* 0x000ee80000300800 */
[----:B------:R-:W3:Y:S04]  /*28b30*/  LDL.LU R29, [R1+0x28c] ;  /* 0x00028c00011d7983 */ /* 0x000ee80000300800 */
[----:B------:R0:W-:Y:S04]  /*28b40*/  STL [R1+0x245c], R18 ;  /* 0x00245c1201007387 */ /* 0x0001e80000100800 */
[----:B0-----:R-:W4:Y:S04]  /*28b50*/  LDL.LU R18, [R1+0x24c] ;  /* 0x00024c0001127983 */ /* 0x001f280000300800 */
[----:B------:R-:W3:Y:S04]  /*28b60*/  LDL.LU R0, [R1+0x294] ;  /* 0x0002940001007983 */ /* 0x000ee80000300800 */
[----:B------:R-:W3:Y:S01]  /*28b70*/  LDL.LU R28, [R1+0x29c] ;  /* 0x00029c00011c7983 */ /* 0x000ee20000300800 */
[----:B------:R-:W-:-:S05]  /*28b80*/  IMAD R19, R19, UR7, RZ ;  /* 0x0000000713137c24 */ /* 0x000fca000f8e02ff */
[----:B------:R0:W-:Y:S04]  /*28b90*/  STL [R1+0x2460], R19 ;  /* 0x0024601301007387 */ /* 0x0001e80000100800 */
[----:B0-----:R-:W4:Y:S04]  /*28ba0*/  LDL.LU R19, [R1+0x248] ;  /* 0x0002480001137983 */ /* 0x001f280000300800 */
[----:B------:R-:W3:Y:S04]  /*28bb0*/  LDL.LU R4, [R1+0x2a0] ;  /* 0x0002a00001047983 */ /* 0x000ee80000300800 */
[----:B------:R-:W3:Y:S04]  /*28bc0*/  LDL.LU R5, [R1+0x2b0] ;  /* 0x0002b00001057983 */ /* 0x000ee80000300800 */
[----:B------:R-:W3:Y:S04]  /*28bd0*/  LDL.LU R6, [R1+0x2b4] ;  /* 0x0002b40001067983 */ /* 0x000ee80000300800 */
[----:B------:R-:W3:Y:S04]  /*28be0*/  LDL.LU R7, [R1+0x2b8] ;  /* 0x0002b80001077983 */ /* 0x000ee80000300800 */
[----:B------:R-:W3:Y:S04]  /*28bf0*/  LDL.LU R8, [R1+0x2d0] ;  /* 0x0002d00001087983 */ /* 0x000ee80000300800 */
[----:B------:R-:W3:Y:S04]  /*28c00*/  LDL.LU R9, [R1+0x2d8] ;  /* 0x0002d80001097983 */ /* 0x000ee80000300800 */
[----:B------:R-:W3:Y:S04]  /*28c10*/  LDL.LU R2, [R1+0x2e4] ;  /* 0x0002e40001027983 */ /* 0x000ee80000300800 */
[----:B------:R-:W3:Y:S04]  /*28c20*/  LDL.LU R11, [R1+0x2e8] ;  /* 0x0002e800010b7983 */ /* 0x000ee80000300800 */
[----:B------:R-:W3:Y:S01]  /*28c30*/  LDL.LU R12, [R1+0x2f0] ;  /* 0x0002f000010c7983 */ /* 0x000ee20000300800 */
[----:B--2---:R-:W-:-:S05]  /*28c40*/  IMAD R10, R10, UR7, RZ ;  /* 0x000000070a0a7c24 */ /* 0x004fca000f8e02ff */
[----:B------:R0:W-:Y:S04]  /*28c50*/  STL [R1+0x28], R10 ;  /* 0x0000280a01007387 */ /* 0x0001e80000100800 */
[----:B0-----:R-:W2:Y:S01]  /*28c60*/  LDL.LU R10, [R1+0x2f4] ;  /* 0x0002f400010a7983 */ /* 0x001ea20000300800 */
[----:B----4-:R-:W-:-:S05]  /*28c70*/  IMAD R19, R19, UR7, RZ ;  /* 0x0000000713137c24 */ /* 0x010fca000f8e02ff */
[----:B------:R0:W-:Y:S02]  /*28c80*/  STL [R1+0x60], R19 ;  /* 0x0000601301007387 */ /* 0x0001e40000100800 */
[----:B0-----:R-:W-:Y:S02]  /*28c90*/  IMAD R19, R18, UR7, RZ ;  /* 0x0000000712137c24 */ /* 0x001fe4000f8e02ff */
[----:B------:R-:W-:Y:S02]  /*28ca0*/  IMAD R18, R17, UR7, RZ ;  /* 0x0000000711127c24 */ /* 0x000fe4000f8e02ff */
[----:B---3--:R-:W-:Y:S02]  /*28cb0*/  IMAD R17, R16, UR7, RZ ;  /* 0x0000000710117c24 */ /* 0x008fe4000f8e02ff */
[----:B------:R-:W-:Y:S02]  /*28cc0*/  IMAD R16, R15, UR7, RZ ;  /* 0x000000070f107c24 */ /* 0x000fe4000f8e02ff */
[----:B------:R-:W-:Y:S01]  /*28cd0*/  IMAD R15, R14, UR7, RZ ;  /* 0x000000070e0f7c24 */ /* 0x000fe2000f8e02ff */
[----:B------:R-:W-:Y:S04]  /*28ce0*/  STL [R1+0x68], R19 ;  /* 0x0000681301007387 */ /* 0x000fe80000100800 */
[----:B------:R-:W-:Y:S04]  /*28cf0*/  STL [R1+0x70], R18 ;  /* 0x0000701201007387 */ /* 0x000fe80000100800 */
[----:B------:R-:W-:Y:S01]  /*28d00*/  STL [R1+0x88], R17 ;  /* 0x0000881101007387 */ /* 0x000fe20000100800 */
[----:B------:R-:W-:-:S03]  /*28d10*/  IMAD R14, R13, UR7, RZ ;  /* 0x000000070d0e7c24 */ /* 0x000fc6000f8e02ff */
[----:B------:R-:W-:Y:S01]  /*28d20*/  STL [R1+0x90], R16 ;  /* 0x0000901001007387 */ /* 0x000fe20000100800 */
[----:B------:R-:W-:-:S03]  /*28d30*/  IMAD R13, R29, UR7, RZ ;  /* 0x000000071d0d7c24 */ /* 0x000fc6000f8e02ff */
[----:B------:R-:W-:Y:S04]  /*28d40*/  STL [R1+0xb0], R15 ;  /* 0x0000b00f01007387 */ /* 0x000fe80000100800 */
[----:B------:R-:W3:Y:S04]  /*28d50*/  LDL.LU R29, [R1+0x304] ;  /* 0x00030400011d7983 */ /* 0x000ee80000300800 */
[----:B------:R0:W-:Y:S04]  /*28d60*/  STL [R1+0xcc], R14 ;  /* 0x0000cc0e01007387 */ /* 0x0001e80000100800 */
[----:B------:R1:W-:Y:S01]  /*28d70*/  STL [R1+0xd4], R13 ;  /* 0x0000d40d01007387 */ /* 0x0003e20000100800 */
[----:B0-----:R-:W-:-:S03]  /*28d80*/  IMAD R14, R0, UR7, RZ ;  /* 0x00000007000e7c24 */ /* 0x001fc6000f8e02ff */
[----:B------:R-:W4:Y:S01]  /*28d90*/  LDL.LU R0, [R1+0x308] ;  /* 0x0003080001007983 */ /* 0x000f220000300800 */
[----:B-1----:R-:W-:-:S03]  /*28da0*/  IMAD R13, R28, UR7, RZ ;  /* 0x000000071c0d7c24 */ /* 0x002fc6000f8e02ff */
[----:B------:R0:W-:Y:S04]  /*28db0*/  STL [R1+0xe0], R14 ;  /* 0x0000e00e01007387 */ /* 0x0001e80000100800 */
[----:B------:R-:W4:Y:S04]  /*28dc0*/  LDL.LU R28, [R1+0x30c] ;  /* 0x00030c00011c7983 */ /* 0x000f280000300800 */
[----:B------:R1:W-:Y:S01]  /*28dd0*/  STL [R1+0xf4], R13 ;  /* 0x0000f40d01007387 */ /* 0x0003e20000100800 */
[----:B0-----:R-:W-:-:S03]  /*28de0*/  IMAD R14, R4, UR7, RZ ;  /* 0x00000007040e7c24 */ /* 0x001fc6000f8e02ff */
[----:B------:R-:W4:Y:S04]  /*28df0*/  LDL.LU R4, [R1+0x324] ;  /* 0x0003240001047983 */ /* 0x000f280000300800 */
[----:B------:R0:W-:Y:S01]  /*28e00*/  STL [R1+0x114], R14 ;  /* 0x0001140e01007387 */ /* 0x0001e20000100800 */
[----:B-1----:R-:W-:-:S03]  /*28e10*/  IMAD R13, R5, UR7, RZ ;  /* 0x00000007050d7c24 */ /* 0x002fc6000f8e02ff */
        /* <DEDUP_REMOVED lines=18> */
[----:B------:R-:W4:Y:S01]  /*28f40*/  LDL.LU R11, [R1+0x35c] ;  /* 0x00035c00010b7983 */ /* 0x000f220000300800 */
[----:B------:R-:W-:-:S03]  /*28f50*/  IMAD R12, R12, UR7, RZ ;  /* 0x000000070c0c7c24 */ /* 0x000fc6000f8e02ff */
[----:B------:R1:W-:Y:S04]  /*28f60*/  STL [R1+0x18c], R13 ;  /* 0x00018c0d01007387 */ /* 0x0003e80000100800 */
[----:B------:R-:W4:Y:S04]  /*28f70*/  LDL.LU R19, [R1+0x364] ;  /* 0x0003640001137983 */ /* 0x000f280000300800 */
[----:B------:R-:W-:Y:S04]  /*28f80*/  STL [R1+0x198], R12 ;  /* 0x0001980c01007387 */ /* 0x000fe80000100800 */
[----:B------:R-:W4:Y:S01]  /*28f90*/  LDL.LU R18, [R1+0x378] ;  /* 0x0003780001127983 */ /* 0x000f220000300800 */
[----:B--2---:R-:W-:-:S05]  /*28fa0*/  IMAD R10, R10, UR7, RZ ;  /* 0x000000070a0a7c24 */ /* 0x004fca000f8e02ff */
[----:B------:R2:W-:Y:S04]  /*28fb0*/  STL [R1+0x1ac], R10 ;  /* 0x0001ac0a01007387 */ /* 0x0005e80000100800 */
[----:B------:R-:W4:Y:S04]  /*28fc0*/  LDL.LU R17, [R1+0x37c] ;  /* 0x00037c0001117983 */ /* 0x000f280000300800 */
[----:B------:R-:W4:Y:S04]  /*28fd0*/  LDL.LU R16, [R1+0x38c] ;  /* 0x00038c0001107983 */ /* 0x000f280000300800 */
[----:B------:R-:W4:Y:S04]  /*28fe0*/  LDL.LU R15, [R1+0x390] ;  /* 0x00039000010f7983 */ /* 0x000f280000300800 */
[----:B0-----:R-:W4:Y:S04]  /*28ff0*/  LDL.LU R14, [R1+0x398] ;  /* 0x00039800010e7983 */ /* 0x001f280000300800 */
[----:B-1----:R-:W4:Y:S04]  /*29000*/  LDL.LU R13, [R1+0x3a0] ;  /* 0x0003a000010d7983 */ /* 0x002f280000300800 */
[----:B--2---:R-:W2:Y:S01]  /*29010*/  LDL.LU R10, [R1+0x3ac] ;  /* 0x0003ac00010a7983 */ /* 0x004ea20000300800 */
[----:B---3--:R-:W-:-:S03]  /*29020*/  IMAD R12, R29, UR7, RZ ;  /* 0x000000071d0c7c24 */ /* 0x008fc6000f8e02ff */
[----:B------:R-:W3:Y:S04]  /*29030*/  LDL.LU R29, [R1+0x3b0] ;  /* 0x0003b000011d7983 */ /* 0x000ee80000300800 */
[----:B------:R4:W-:Y:S02]  /*29040*/  STL [R1+0x1d4], R12 ;  /* 0x0001d40c01007387 */ /* 0x0009e40000100800 */
[----:B----4-:R-:W-:Y:S02]  /*29050*/  IMAD R12, R0, UR7, RZ ;  /* 0x00000007000c7c24 */ /* 0x010fe4000f8e02ff */
[----:B------:R-:W4:Y:S04]  /*29060*/  LDL.LU R0, [R1+0x3b8] ;  /* 0x0003b80001007983 */ /* 0x000f280000300800 */
[----:B------:R0:W-:Y:S02]  /*29070*/  STL [R1+0x1d8], R12 ;  /* 0x0001d80c01007387 */ /* 0x0001e40000100800 */
[----:B0-----:R-:W-:-:S02]  /*29080*/  IMAD R12, R28, UR7, RZ ;  /* 0x000000071c0c7c24 */ /* 0x001fc4000f8e02ff */
[----:B------:R-:W4:Y:S04]  /*29090*/  LDL.LU R28, [R1+0x3cc] ;  /* 0x0003cc00011c7983 */ /* 0x000f280000300800 */
[----:B------:R0:W-:Y:S02]  /*290a0*/  STL [R1+0x1dc], R12 ;  /* 0x0001dc0c01007387 */ /* 0x0001e40000100800 */
[----:B0-----:R-:W-:Y:S02]  /*290b0*/  IMAD R12, R4, UR7, RZ ;  /* 0x00000007040c7c24 */ /* 0x001fe4000f8e02ff */
        /* <DEDUP_REMOVED lines=16> */
[----:B------:R0:W-:Y:S01]  /*291c0*/  STL [R1+0x204], R12 ;  /* 0x0002040c01007387 */ /* 0x0001e20000100800 */
[----:B------:R-:W-:Y:S02]  /*291d0*/  IMAD R11, R11, UR7, RZ ;  /* 0x000000070b0b7c24 */ /* 0x000fe4000f8e02ff */
[----:B0-----:R-:W-:Y:S02]  /*291e0*/  IMAD R12, R2, UR7, RZ ;  /* 0x00000007020c7c24 */ /* 0x001fe4000f8e02ff */
[----:B------:R-:W4:Y:S04]  /*291f0*/  LDL.LU R2, [R1+0x408] ;  /* 0x0004080001027983 */ /* 0x000f280000300800 */
[----:B------:R0:W-:Y:S01]  /*29200*/  STL [R1+0x21c], R12 ;  /* 0x00021c0c01007387 */ /* 0x0001e20000100800 */
[----:B------:R-:W-:-:S03]  /*29210*/  IMAD R19, R19, UR7, RZ ;  /* 0x0000000713137c24 */ /* 0x000fc6000f8e02ff */
[----:B0-----:R-:W4:Y:S04]  /*29220*/  LDL.LU R12, [R1+0x40c] ;  /* 0x00040c00010c7983 */ /* 0x001f280000300800 */
[----:B------:R0:W-:Y:S04]  /*29230*/  STL [R1+0x224], R11 ;  /* 0x0002240b01007387 */ /* 0x0001e80000100800 */
[----:B0-----:R-:W4:Y:S04]  /*29240*/  LDL.LU R11, [R1+0x410] ;  /* 0x00041000010b7983 */ /* 0x001f280000300800 */
[----:B------:R0:W-:Y:S02]  /*29250*/  STL [R1+0x228], R19 ;  /* 0x0002281301007387 */ /* 0x0001e40000100800 */
[----:B0-----:R-:W-:-:S05]  /*29260*/  IMAD R19, R18, UR7, RZ ;  /* 0x0000000712137c24 */ /* 0x001fca000f8e02ff */
[----:B------:R-:W-:Y:S01]  /*29270*/  STL [R1+0x234], R19 ;  /* 0x0002341301007387 */ /* 0x000fe20000100800 */
[----:B------:R-:W-:Y:S02]  /*29280*/  IMAD R18, R17, UR7, RZ ;  /* 0x0000000711127c24 */ /* 0x000fe4000f8e02ff */
[----:B------:R-:W-:Y:S02]  /*29290*/  IMAD R17, R16, UR7, RZ ;  /* 0x0000000710117c24 */ /* 0x000fe4000f8e02ff */
[----:B------:R-:W-:Y:S02]  /*292a0*/  IMAD R16, R15, UR7, RZ ;  /* 0x000000070f107c24 */ /* 0x000fe4000f8e02ff */
[----:B------:R-:W-:Y:S01]  /*292b0*/  IMAD R15, R14, UR7, RZ ;  /* 0x000000070e0f7c24 */ /* 0x000fe2000f8e02ff */
[----:B------:R-:W-:Y:S04]  /*292c0*/  STL [R1+0x238], R18 ;  /* 0x0002381201007387 */ /* 0x000fe80000100800 */
[----:B------:R-:W-:Y:S01]  /*292d0*/  STL [R1+0x240], R17 ;  /* 0x0002401101007387 */ /* 0x000fe20000100800 */
[----:B------:R-:W-:-:S03]  /*292e0*/  IMAD R14, R13, UR7, RZ ;  /* 0x000000070d0e7c24 */ /* 0x000fc6000f8e02ff */
[----:B------:R-:W-:Y:S01]  /*292f0*/  STL [R1+0x248], R16 ;  /* 0x0002481001007387 */ /* 0x000fe20000100800 */
[----:B--2---:R-:W-:-:S03]  /*29300*/  IMAD R13, R10, UR7, RZ ;  /* 0x000000070a0d7c24 */ /* 0x004fc6000f8e02ff */
[----:B------:R-:W-:Y:S04]  /*29310*/  STL [R1+0x24c], R15 ;  /* 0x00024c0f01007387 */ /* 0x000fe80000100800 */
[----:B------:R-:W2:Y:S04]  /*29320*/  LDL.LU R10, [R1+0x428] ;  /* 0x00042800010a7983 */ /* 0x000ea80000300800 */
[----:B------:R3:W-:Y:S04]  /*29330*/  STL [R1+0x25c], R14 ;  /* 0x00025c0e01007387 */ /* 0x0007e80000100800 */
[----:B------:R4:W-:Y:S01]  /*29340*/  STL [R1+0x260], R13 ;  /* 0x0002600d01007387 */ /* 0x0009e20000100800 */
[----:B---3--:R-:W-:-:S03]  /*29350*/  IMAD R14, R29, UR7, RZ ;  /* 0x000000071d0e7c24 */ /* 0x008fc6000f8e02ff */
[----:B------:R-:W3:Y:S04]  /*29360*/  LDL.LU R29, [R1+0x430] ;  /* 0x00043000011d7983 */ /* 0x000ee80000300800 */
[----:B------:R0:W-:Y:S01]  /*29370*/  STL [R1+0x264], R14 ;  /* 0x0002640e01007387 */ /* 0x0001e20000100800 */
[----:B----4-:R-:W-:-:S03]  /*29380*/  IMAD R13, R0, UR7, RZ ;  /* 0x00000007000d7c24 */ /* 0x010fc6000f8e02ff */
        /* <DEDUP_REMOVED lines=25> */
[----:B------:R1:W-:Y:S04]  /*29520*/  STL [R1+0x2b8], R13 ;  /* 0x0002b80d01007387 */ /* 0x0003e80000100800 */
[----:B------:R-:W4:Y:S01]  /*29530*/  LDL.LU R19, [R1+0x490] ;  /* 0x0004900001137983 */ /* 0x000f220000300800 */
[----:B------:R-:W-:-:S05]  /*29540*/  IMAD R12, R12, UR7, RZ ;  /* 0x000000070c0c7c24 */ /* 0x000fca000f8e02ff */
[----:B------:R-:W-:Y:S04]  /*29550*/  STL [R1+0x2d0], R12 ;  /* 0x0002d00c01007387 */ /* 0x000fe80000100800 */
[----:B------:R-:W4:Y:S01]  /*29560*/  LDL.LU R18, [R1+0x494] ;  /* 0x0004940001127983 */ /* 0x000f220000300800 */
[----:B------:R-:W-:-:S05]  /*29570*/  IMAD R11, R11, UR7, RZ ;  /* 0x000000070b0b7c24 */ /* 0x000fca000f8e02ff */
[----:B------:R1:W-:Y:S04]  /*29580*/  STL [R1+0x2d8], R11 ;  /* 0x0002d80b01007387 */ /* 0x0003e80000100800 */
[----:B------:R-:W4:Y:S04]  /*29590*/  LDL.LU R17, [R1+0x49c] ;  /* 0x00049c0001117983 */ /* 0x000f280000300800 */
[----:B------:R-:W4:Y:S04]  /*295a0*/  LDL.LU R16, [R1+0x4a4] ;  /* 0x0004a40001107983 */ /* 0x000f280000300800 */
[----:B------:R-:W4:Y:S04]  /*295b0*/  LDL.LU R15, [R1+0x4b0] ;  /* 0x0004b000010f7983 */ /* 0x000f280000300800 */
[----:B0-----:R-:W4:Y:S04]  /*295c0*/  LDL.LU R14, [R1+0x4b4] ;  /* 0x0004b400010e7983 */ /* 0x001f280000300800 */
[----:B-1----:R-:W4:Y:S04]  /*295d0*/  LDL.LU R13, [R1+0x4bc] ;  /* 0x0004bc00010d7983 */ /* 0x002f280000300800 */
[----:B------:R-:W4:Y:S01]  /*295e0*/  LDL.LU R11, [R1+0x4d0] ;  /* 0x0004d000010b7983 */ /* 0x000f220000300800 */
[----:B--2---:R-:W-:-:S03]  /*295f0*/  IMAD R12, R10, UR7, RZ ;  /* 0x000000070a0c7c24 */ /* 0x004fc6000f8e02ff */
[----:B------:R-:W2:Y:S04]  /*29600*/  LDL.LU R10, [R1+0x4d8] ;  /* 0x0004d800010a7983 */ /* 0x000ea80000300800 */
[----:B------:R3:W-:Y:S02]  /*29610*/  STL [R1+0x2e4], R12 ;  /* 0x0002e40c01007387 */ /* 0x0007e40000100800 */
[----:B---3--:R-:W-:Y:S02]  /*29620*/  IMAD R12, R29, UR7, RZ ;  /* 0x000000071d0c7c24 */ /* 0x008fe4000f8e02ff */
[----:B------:R-:W3:Y:S04]  /*29630*/  LDL.LU R29, [R1+0x4e4] ;  /* 0x0004e400011d7983 */ /* 0x000ee80000300800 */
[----:B------:R4:W-:Y:S02]  /*29640*/  STL [R1+0x2e8], R12 ;  /* 0x0002e80c01007387 */ /* 0x0009e40000100800 */
[----:B----4-:R-:W-:-:S02]  /*29650*/  IMAD R12, R0, UR7, RZ ;  /* 0x00000007000c7c24 */ /* 0x010fc4000f8e02ff */
        /* <DEDUP_REMOVED lines=22> */
[----:B------:R0:W-:Y:S01]  /*297c0*/  STL [R1+0x338], R12 ;  /* 0x0003380c01007387 */ /* 0x0001e20000100800 */
[----:B------:R-:W-:-:S03]  /*297d0*/  IMAD R2, R2, UR7, RZ ;  /* 0x0000000702027c24 */ /* 0x000fc6000f8e02ff */
[----:B0-----:R-:W4:Y:S04]  /*297e0*/  LDL.LU R12, [R1+0x538] ;  /* 0x00053800010c7983 */ /* 0x001f280000300800 */
[----:B------:R0:W-:Y:S01]  /*297f0*/  STL [R1+0x33c], R2 ;  /* 0x00033c0201007387 */ /* 0x0001e20000100800 */
[----:B------:R-:W-:-:S03]  /*29800*/  IMAD R19, R19, UR7, RZ ;  /* 0x0000000713137c24 */ /* 0x000fc6000f8e02ff */
[----:B0-----:R-:W4:Y:S04]  /*29810*/  LDL.LU R2, [R1+0x53c] ;  /* 0x00053c0001027983 */ /* 0x001f280000300800 */
[----:B------:R0:W-:Y:S02]  /*29820*/  STL [R1+0x344], R19 ;  /* 0x0003441301007387 */ /* 0x0001e40000100800 */
[----:B0-----:R-:W-:Y:S02]  /*29830*/  IMAD R19, R18, UR7, RZ ;  /* 0x0000000712137c24 */ /* 0x001fe4000f8e02ff */
[----:B------:R-:W-:Y:S02]  /*29840*/  IMAD R18, R17, UR7, RZ ;  /* 0x0000000711127c24 */ /* 0x000fe4000f8e02ff */
[----:B------:R-:W-:-:S02]  /*29850*/  IMAD R17, R16, UR7, RZ ;  /* 0x0000000710117c24 */ /* 0x000fc4000f8e02ff */
        /* <DEDUP_REMOVED lines=9> */
[----:B------:R-:W4:Y:S04]  /*298f0*/  LDL.LU R11, [R1+0x544] ;  /* 0x00054400010b7983 */ /* 0x000f280000300800 */
[----:B------:R2:W-:Y:S04]  /*29900*/  STL [R1+0x37c], R14 ;  /* 0x00037c0e01007387 */ /* 0x0005e80000100800 */
[----:B------:R3:W-:Y:S01]  /*29910*/  STL [R1+0x38c], R13 ;  /* 0x00038c0d01007387 */ /* 0x0007e20000100800 */
[----:B--2---:R-:W-:-:S03]  /*29920*/  IMAD R14, R10, UR7, RZ ;  /* 0x000000070a0e7c24 */ /* 0x004fc6000f8e02ff */
[----:B------:R-:W2:Y:S04]  /*29930*/  LDL.LU R10, [R1+0x54c] ;  /* 0x00054c00010a7983 */ /* 0x000ea80000300800 */
        /* <DEDUP_REMOVED lines=37> */
[----:B-1----:R-:W4:Y:S04]  /*29b90*/  LDL.LU R14, [R1+0x5dc] ;  /* 0x0005dc00010e7983 */ /* 0x002f280000300800 */
[----:B0-----:R-:W4:Y:S04]  /*29ba0*/  LDL.LU R13, [R1+0x5e8] ;  /* 0x0005e800010d7983 */ /* 0x001f280000300800 */
[----:B------:R-:W4:Y:S01]  /*29bb0*/  LDL.LU R2, [R1+0x5ec] ;  /* 0x0005ec0001027983 */ /* 0x000f220000300800 */
[----:B------:R-:W-:-:S03]  /*29bc0*/  IMAD R12, R11, UR7, RZ ;  /* 0x000000070b0c7c24 */ /* 0x000fc6000f8e02ff */
[----:B------:R-:W4:Y:S04]  /*29bd0*/  LDL.LU R11, [R1+0x5f4] ;  /* 0x0005f400010b7983 */ /* 0x000f280000300800 */
[----:B------:R2:W-:Y:S02]  /*29be0*/  STL [R1+0x3f8], R12 ;  /* 0x0003f80c01007387 */ /* 0x0005e40000100800 */
[----:B--2---:R-:W-:Y:S02]  /*29bf0*/  IMAD R12, R10, UR7, RZ ;  /* 0x000000070a0c7c24 */ /* 0x004fe4000f8e02ff */
[----:B------:R-:W2:Y:S04]  /*29c00*/  LDL.LU R10, [R1+0x5f8] ;  /* 0x0005f800010a7983 */ /* 0x000ea80000300800 */
[----:B------:R3:W-:Y:S02]  /*29c10*/  STL [R1+0x408], R12 ;  /* 0x0004080c01007387 */ /* 0x0007e40000100800 */
[----:B---3--:R-:W-:-:S02]  /*29c20*/  IMAD R12, R29, UR7, RZ ;  /* 0x000000071d0c7c24 */ /* 0x008fc4000f8e02ff */
        /* <DEDUP_REMOVED lines=25> */
[----:B------:R0:W-:Y:S04]  /*29dc0*/  STL [R1+0x45c], R9 ;  /* 0x00045c0901007387 */ /* 0x0001e80000100800 */
[----:B0-----:R-:W4:Y:S01]  /*29dd0*/  LDL.LU R9, [R1+0x65c] ;  /* 0x00065c0001097983 */ /* 0x001f220000300800 */
[----:B------:R-:W-:-:S05]  /*29de0*/  IMAD R19, R19, UR7, RZ ;  /* 0x0000000713137c24 */ /* 0x000fca000f8e02ff */
[----:B------:R0:W-:Y:S02]  /*29df0*/  STL [R1+0x460], R19 ;  /* 0x0004601301007387 */ /* 0x0001e40000100800 */
[----:B0-----:R-:W-:Y:S02]  /*29e00*/  IMAD R19, R18, UR7, RZ ;  /* 0x0000000712137c24 */ /* 0x001fe4000f8e02ff */
[----:B------:R-:W-:Y:S02]  /*29e10*/  IMAD R18, R17, UR7, RZ ;  /* 0x0000000711127c24 */ /* 0x000fe4000f8e02ff */
[----:B------:R-:W-:Y:S02]  /*29e20*/  IMAD R17, R16, UR7, RZ ;  /* 0x0000000710117c24 */ /* 0x000fe4000f8e02ff */
        /* <DEDUP_REMOVED lines=12> */
[----:B0-----:R-:W-:-:S03]  /*29ef0*/  IMAD R14, R11, UR7, RZ ;  /* 0x000000070b0e7c24 */ /* 0x001fc6000f8e02ff */
[----:B------:R-:W4:Y:S04]  /*29f00*/  LDL.LU R11, [R1+0x668] ;  /* 0x00066800010b7983 */ /* 0x000f280000300800 */
        /* <DEDUP_REMOVED lines=40> */
[----:B------:R-:W-:-:S03]  /*2a190*/  IMAD R12, R2, UR7, RZ ;  /* 0x00000007020c7c24 */ /* 0x000fc6000f8e02ff */
[----:B------:R-:W4:Y:S04]  /*2a1a0*/  LDL.LU R2, [R1+0x708] ;  /* 0x0007080001027983 */ /* 0x000f280000300800 */
[----:B------:R0:W-:Y:S02]  /*2a1b0*/  STL [R1+0x524], R12 ;  /* 0x0005240c01007387 */ /* 0x0001e40000100800 */
[----:B0-----:R-:W-:Y:S02]  /*2a1c0*/  IMAD R12, R11, UR7, RZ ;  /* 0x000000070b0c7c24 */ /* 0x001fe4000f8e02ff */
[----:B------:R-:W4:Y:S04]  /*2a1d0*/  LDL.LU R11, [R1+0x70c] ;  /* 0x00070c00010b7983 */ /* 0x000f280000300800 */
[----:B------:R2:W-:Y:S02]  /*2a1e0*/  STL [R1+0x52c], R12 ;  /* 0x00052c0c01007387 */ /* 0x0005e40000100800 */
[----:B--2---:R-:W-:-:S02]  /*2a1f0*/  IMAD R12, R10, UR7, RZ ;  /* 0x000000070a0c7c24 */ /* 0x004fc4000f8e02ff */
        /* <DEDUP_REMOVED lines=47> */
[----:B-1----:R-:W-:-:S03]  /*2a4f0*/  IMAD R13, R11, UR7, RZ ;  /* 0x000000070b0d7c24 */ /* 0x002fc6000f8e02ff */
        /* <DEDUP_REMOVED lines=453> */
[----:B------:R-:W-:Y:S04]  /*2c150*/  STL [R1+0x4dc], R17 ;  /* 0x0004dc1101007387 */ /* 0x000fe80000100800 */
[----:B------:R-:W-:Y:S01]  /*2c160*/  STL [R1+0x4d4], R16 ;  /* 0x0004d41001007387 */ /* 0x000fe20000100800 */
[----:B------:R-:W-:-:S02]  /*2c170*/  IMAD R13, R13, UR7, RZ ;  /* 0x000000070d0d7c24 */ /* 0x000fc4000f8e02ff */
[----:B------:R-:W-:Y:S01]  /*2c180*/  IMAD R14, R4, UR7, RZ ;  /* 0x00000007040e7c24 */ /* 0x000fe2000f8e02ff */
        /* <DEDUP_REMOVED lines=33> */
[----:B------:R1:W-:Y:S04]  /*2c3a0*/  STL [R1+0x478], R14 ;  /* 0x0004780e01007387 */ /* 0x0003e80000100800 */
[----:B------:R-:W4:Y:S01]  /*2c3b0*/  LDL.LU R19, [R1+0x41c] ;  /* 0x00041c0001137983 */ /* 0x000f220000300800 */
[----:B0-----:R-:W-:-:S05]  /*2c3c0*/  IMAD R13, R12, UR7, RZ ;  /* 0x000000070c0d7c24 */ /* 0x001fca000f8e02ff */
[----:B------:R0:W-:Y:S04]  /*2c3d0*/  STL [R1+0x474], R13 ;  /* 0x0004740d01007387 */ /* 0x0001e80000100800 */
        /* <DEDUP_REMOVED lines=38> */
[----:B------:R0:W-:Y:S01]  /*2c640*/  STL [R1+0x424], R12 ;  /* 0x0004240c01007387 */ /* 0x0001e20000100800 */
[----:B----4-:R-:W-:-:S03]  /*2c650*/  IMAD R0, R0, UR7, RZ ;  /* 0x0000000700007c24 */ /* 0x010fc6000f8e02ff */
        /* <DEDUP_REMOVED lines=49> */
[----:B------:R1:W-:Y:S04]  /*2c970*/  STL [R1+0x3a4], R13 ;  /* 0x0003a40d01007387 */ /* 0x0003e80000100800 */
[----:B------:R-:W3:Y:S01]  /*2c980*/  LDL.LU R19, [R1+0x340] ;  /* 0x0003400001137983 */ /* 0x000ee20000300800 */
[----:B----4-:R-:W-:-:S05]  /*2c990*/  IMAD R12, R12, UR7, RZ ;  /* 0x000000070c0c7c24 */ /* 0x010fca000f8e02ff */
        /* <DEDUP_REMOVED lines=39> */
[----:B------:R0:W-:Y:S04]  /*2cc10*/  STL [R1+0x350], R12 ;  /* 0x0003500c01007387 */ /* 0x0001e80000100800 */
[----:B0-----:R-:W2:Y:S01]  /*2cc20*/  LDL.LU R12, [R1+0x2c4] ;  /* 0x0002c400010c7983 */ /* 0x001ea20000300800 */
[----:B---3--:R-:W-:-:S05]  /*2cc30*/  IMAD R29, R29, UR7, RZ ;  /* 0x000000071d1d7c24 */ /* 0x008fca000f8e02ff */
[----:B------:R0:W-:Y:S01]  /*2cc40*/  STL [R1+0x348], R29 ;  /* 0x0003481d01007387 */ /* 0x0001e20000100800 */
[----:B------:R-:W-:-:S03]  /*2cc50*/  IMAD R19, R19, UR7, RZ ;  /* 0x0000000713137c24 */ /* 0x000fc6000f8e02ff */
[----:B0-----:R-:W3:Y:S04]  /*2cc60*/  LDL.LU R29, [R1+0x2c0] ;  /* 0x0002c000011d7983 */ /* 0x001ee80000300800 */
[----:B------:R4:W-:Y:S02]  /*2cc70*/  STL [R1+0x340], R19 ;  /* 0x0003401301007387 */ /* 0x0009e40000100800 */
[----:B----4-:R-:W-:Y:S02]  /*2cc80*/  IMAD R19, R18, UR7, RZ ;  /* 0x0000000712137c24 */ /* 0x010fe4000f8e02ff */
        /* <DEDUP_REMOVED lines=43> */
[----:B------:R1:W-:Y:S04]  /*2cf40*/  STL [R1+0x2c8], R14 ;  /* 0x0002c80e01007387 */ /* 0x0003e80000100800 */
[----:B------:R-:W2:Y:S01]  /*2cf50*/  LDL.LU R19, [R1+0x26c] ;  /* 0x00026c0001137983 */ /* 0x000ea20000300800 */
[----:B0-----:R-:W-:-:S05]  /*2cf60*/  IMAD R13, R12, UR7, RZ ;  /* 0x000000070c0d7c24 */ /* 0x001fca000f8e02ff */
[----:B------:R0:W-:Y:S04]  /*2cf70*/  STL [R1+0x2c4], R13 ;  /* 0x0002c40d01007387 */ /* 0x0001e80000100800 */
[----:B------:R-:W2:Y:S01]  /*2cf80*/  LDL.LU R18, [R1+0x268] ;  /* 0x0002680001127983 */ /* 0x000ea20000300800 */
[----:B---3--:R-:W-:-:S05]  /*2cf90*/  IMAD R12, R29, UR7, RZ ;  /* 0x000000071d0c7c24 */ /* 0x008fca000f8e02ff */
[----:B------:R4:W-:Y:S04]  /*2cfa0*/  STL [R1+0x2c0], R12 ;  /* 0x0002c00c01007387 */ /* 0x0009e80000100800 */
[----:B------:R-:W3:Y:S04]  /*2cfb0*/  LDL.LU R17, [R1+0x258] ;  /* 0x0002580001117983 */ /* 0x000ee80000300800 */
[----:B------:R-:W3:Y:S04]  /*2cfc0*/  LDL.LU R16, [R1+0x254] ;  /* 0x0002540001107983 */ /* 0x000ee80000300800 */
[----:B------:R-:W3:Y:S04]  /*2cfd0*/  LDL.LU R15, [R1+0x250] ;  /* 0x00025000010f7983 */ /* 0x000ee80000300800 */
[----:B-1----:R-:W3:Y:S04]  /*2cfe0*/  LDL.LU R14, [R1+0x244] ;  /* 0x00024400010e7983 */ /* 0x002ee80000300800 */
[----:B0-----:R-:W3:Y:S04]  /*2cff0*/  LDL.LU R13, [R1+0x23c] ;  /* 0x00023c00010d7983 */ /* 0x001ee80000300800 */
[----:B------:R-:W3:Y:S01]  /*2d000*/  LDL.LU R29, [R1+0x230] ;  /* 0x00023000011d7983 */ /* 0x000ee20000300800 */
[----:B----4-:R-:W-:-:S03]  /*2d010*/  IMAD R12, R0, UR7, RZ ;  /* 0x00000007000c7c24 */ /* 0x010fc6000f8e02ff */
        /* <DEDUP_REMOVED lines=28> */
[----:B------:R0:W-:Y:S04]  /*2d1e0*/  STL [R1+0x274], R12 ;  /* 0x0002740c01007387 */ /* 0x0001e80000100800 */
[----:B0-----:R-:W4:Y:S01]  /*2d1f0*/  LDL.LU R12, [R1+0x1e8] ;  /* 0x0001e800010c7983 */ /* 0x001f220000300800 */
[----:B--2---:R-:W-:-:S05]  /*2d200*/  IMAD R10, R10, UR7, RZ ;  /* 0x000000070a0a7c24 */ /* 0x004fca000f8e02ff */
[----:B------:R0:W-:Y:S01]  /*2d210*/  STL [R1+0x270], R10 ;  /* 0x0002700a01007387 */ /* 0x0001e20000100800 */
[----:B------:R-:W-:-:S03]  /*2d220*/  IMAD R19, R19, UR7, RZ ;  /* 0x0000000713137c24 */ /* 0x000fc6000f8e02ff */
[----:B0-----:R-:W2:Y:S04]  /*2d230*/  LDL.LU R10, [R1+0x1d0] ;  /* 0x0001d000010a7983 */ /* 0x001ea80000300800 */
[----:B------:R0:W-:Y:S02]  /*2d240*/  STL [R1+0x26c], R19 ;  /* 0x00026c1301007387 */ /* 0x0001e40000100800 */
[----:B0-----:R-:W-:-:S05]  /*2d250*/  IMAD R19, R18, UR7, RZ ;  /* 0x0000000712137c24 */ /* 0x001fca000f8e02ff */
[----:B------:R-:W-:Y:S01]  /*2d260*/  STL [R1+0x268], R19 ;  /* 0x0002681301007387 */ /* 0x000fe20000100800 */
[----:B---3--:R-:W-:Y:S02]  /*2d270*/  IMAD R18, R17, UR7, RZ ;  /* 0x0000000711127c24 */ /* 0x008fe4000f8e02ff */
[----:B------:R-:W-:Y:S02]  /*2d280*/  IMAD R17, R16, UR7, RZ ;  /* 0x0000000710117c24 */ /* 0x000fe4000f8e02ff */
[----:B------:R-:W-:Y:S02]  /*2d290*/  IMAD R16, R15, UR7, RZ ;  /* 0x000000070f107c24 */ /* 0x000fe4000f8e02ff */
[----:B------:R-:W-:Y:S01]  /*2d2a0*/  IMAD R15, R14, UR7, RZ ;  /* 0x000000070e0f7c24 */ /* 0x000fe2000f8e02ff */
        /* <DEDUP_REMOVED lines=43> */
[----:B--2---:R-:W-:-:S05]  /*2d560*/  IMAD R10, R10, UR7, RZ ;  /* 0x000000070a0a7c24 */ /* 0x004fca000f8e02ff */
[----:B------:R2:W-:Y:S04]  /*2d570*/  STL [R1+0x1d0], R10 ;  /* 0x0001d00a01007387 */ /* 0x0005e80000100800 */
[----:B------:R-:W4:Y:S04]  /*2d580*/  LDL.LU R17, [R1+0x190] ;  /* 0x0001900001117983 */ /* 0x000f280000300800 */
[----:B------:R-:W4:Y:S04]  /*2d590*/  LDL.LU R16, [R1+0x188] ;  /* 0x0001880001107983 */ /* 0x000f280000300800 */
[----:B------:R-:W4:Y:S04]  /*2d5a0*/  LDL.LU R15, [R1+0x184] ;  /* 0x00018400010f7983 */ /* 0x000f280000300800 */
[----:B-1----:R-:W4:Y:S04]  /*2d5b0*/  LDL.LU R14, [R1+0x180] ;  /* 0x00018000010e7983 */ /* 0x002f280000300800 */
[----:B0-----:R-:W4:Y:S04]  /*2d5c0*/  LDL.LU R13, [R1+0x17c] ;  /* 0x00017c00010d7983 */ /* 0x001f280000300800 */
        /* <DEDUP_REMOVED lines=32> */
[----:B0-----:R-:W4:Y:S01]  /*2d7d0*/  LDL.LU R12, [R1+0x140] ;  /* 0x00014000010c7983 */ /* 0x001f220000300800 */
[----:B------:R-:W-:-:S03]  /*2d7e0*/  IMAD R19, R19, UR7, RZ ;  /* 0x0000000713137c24 */ /* 0x000fc6000f8e02ff */
        /* <DEDUP_REMOVED lines=91> */
[----:B------:R-:W-:-:S02]  /*2dda0*/  IMAD R2, R2, UR7, RZ ;  /* 0x0000000702027c24 */ /* 0x000fc4000f8e02ff */
[----:B------:R-:W-:-:S03]  /*2ddb0*/  IMAD R19, R19, UR7, RZ ;  /* 0x0000000713137c24 */ /* 0x000fc6000f8e02ff */
[----:B------:R0:W-:Y:S04]  /*2ddc0*/  STL [R1+0x100], R2 ;  /* 0x0001000201007387 */ /* 0x0001e80000100800 */
[----:B0-----:R-:W4:Y:S04]  /*2ddd0*/  LDL.LU R2, [R1+0x94] ;  /* 0x0000940001027983 */ /* 0x001f280000300800 */
[----:B------:R0:W-:Y:S02]  /*2dde0*/  STL [R1+0xfc], R19 ;  /* 0x0000fc1301007387 */ /* 0x0001e40000100800 */
[----:B0-----:R-:W-:-:S02]  /*2ddf0*/  IMAD R19, R18, UR7, RZ ;  /* 0x0000000712137c24 */ /* 0x001fc4000f8e02ff */
[----:B------:R-:W-:Y:S02]  /*2de00*/  IMAD R18, R17, UR7, RZ ;  /* 0x0000000711127c24 */ /* 0x000fe4000f8e02ff */
[----:B------:R-:W-:Y:S02]  /*2de10*/  IMAD R17, R16, UR7, RZ ;  /* 0x0000000710117c24 */ /* 0x000fe4000f8e02ff */
[----:B------:R-:W-:Y:S02]  /*2de20*/  IMAD R16, R15, UR7, RZ ;  /* 0x000000070f107c24 */ /* 0x000fe4000f8e02ff */
[----:B------:R-:W-:Y:S01]  /*2de30*/  IMAD R15, R14, UR7, RZ ;  /* 0x000000070e0f7c24 */ /* 0x000fe2000f8e02ff */
[----:B------:R-:W-:Y:S04]  /*2de40*/  STL [R1+0xf8], R19 ;  /* 0x0000f81301007387 */ /* 0x000fe80000100800 */
[----:B------:R-:W-:Y:S01]  /*2de50*/  STL [R1+0xf0], R18 ;  /* 0x0000f01201007387 */ /* 0x000fe20000100800 */
[----:B------:R-:W-:-:S03]  /*2de60*/  IMAD R13, R13, UR7, RZ ;  /* 0x000000070d0d7c24 */ /* 0x000fc6000f8e02ff */
[----:B------:R-:W-:Y:S04]  /*2de70*/  STL [R1+0xec], R17 ;  /* 0x0000ec1101007387 */ /* 0x000fe80000100800 */
        /* <DEDUP_REMOVED lines=36> */
[----:B-1----:R-:W-:Y:S02]  /*2e0c0*/  IMAD R13, R12, UR7, RZ ;  /* 0x000000070c0d7c24 */ /* 0x002fe4000f8e02ff */
[----:B------:R-:W-:Y:S02]  /*2e0d0*/  IMAD R12, R2, UR7, RZ ;  /* 0x00000007020c7c24 */ /* 0x000fe4000f8e02ff */
[----:B------:R-:W4:Y:S04]  /*2e0e0*/  LDL.LU R2, [R1+0x58] ;  /* 0x0000580001027983 */ /* 0x000f280000300800 */
[----:B------:R1:W-:Y:S04]  /*2e0f0*/  STL [R1+0x98], R13 ;  /* 0x0000980d01007387 */ /* 0x0003e80000100800 */
[----:B------:R-:W4:Y:S04]  /*2e100*/  LDL.LU R19, [R1+0x4c] ;  /* 0x00004c0001137983 */ /* 0x000f280000300800 */
[----:B------:R1:W-:Y:S04]  /*2e110*/  STL [R1+0x94], R12 ;  /* 0x0000940c01007387 */ /* 0x0003e80000100800 */
[----:B------:R-:W4:Y:S04]  /*2e120*/  LDL.LU R18, [R1+0x48] ;  /* 0x0000480001127983 */ /* 0x000f280000300800 */
[----:B------:R-:W4:Y:S04]  /*2e130*/  LDL.LU R17, [R1+0x40] ;  /* 0x0000400001117983 */ /* 0x000f280000300800 */
[----:B------:R-:W4:Y:S04]  /*2e140*/  LDL.LU R16, [R1+0x3c] ;  /* 0x00003c0001107983 */ /* 0x000f280000300800 */
[----:B------:R-:W4:Y:S04]  /*2e150*/  LDL.LU R15, [R1+0x38] ;  /* 0x00003800010f7983 */ /* 0x000f280000300800 */
[----:B0-----:R-:W4:Y:S04]  /*2e160*/  LDL.LU R14, [R1+0x34] ;  /* 0x00003400010e7983 */ /* 0x001f280000300800 */
[----:B-1----:R-:W4:Y:S04]  /*2e170*/  LDL.LU R13, [R1+0x30] ;  /* 0x00003000010d7983 */ /* 0x002f280000300800 */
[----:B------:R-:W4:Y:S01]  /*2e180*/  LDL.LU R12, [R1+0x2c] ;  /* 0x00002c00010c7983 */ /* 0x000f220000300800 */
[----:B------:R-:W-:-:S05]  /*2e190*/  IMAD R11, R11, UR7, RZ ;  /* 0x000000070b0b7c24 */ /* 0x000fca000f8e02ff */
[----:B------:R0:W-:Y:S04]  /*2e1a0*/  STL [R1+0x8c], R11 ;  /* 0x00008c0b01007387 */ /* 0x0001e80000100800 */
[----:B0-----:R-:W4:Y:S01]  /*2e1b0*/  LDL.LU R11, [R1+0x24] ;  /* 0x00002400010b7983 */ /* 0x001f220000300800 */
[----:B------:R-:W-:Y:S02]  /*2e1c0*/  IMAD R3, R3, UR7, RZ ;  /* 0x0000000703037c24 */ /* 0x000fe4000f8e02ff */
[----:B--2---:R-:W-:-:S05]  /*2e1d0*/  IMAD R10, R10, UR7, RZ ;  /* 0x000000070a0a7c24 */ /* 0x004fca000f8e02ff */
[----:B------:R0:W-:Y:S04]  /*2e1e0*/  STL [R1+0x84], R10 ;  /* 0x0000840a01007387 */ /* 0x0001e80000100800 */
[----:B0-----:R-:W2:Y:S01]  /*2e1f0*/  LDL.LU R10, [R1+0x20] ;  /* 0x00002000010a7983 */ /* 0x001ea20000300800 */
[----:B---3--:R-:W-:-:S05]  /*2e200*/  IMAD R29, R29, UR7, RZ ;  /* 0x000000071d1d7c24 */ /* 0x008fca000f8e02ff */
[----:B------:R0:W-:Y:S04]  /*2e210*/  STL [R1+0x80], R29 ;  /* 0x0000801d01007387 */ /* 0x0001e80000100800 */
[----:B0-----:R-:W3:Y:S01]  /*2e220*/  LDL.LU R29, [R1+0x1c] ;  /* 0x00001c00011d7983 */ /* 0x001ee20000300800 */
[----:B----4-:R-:W-:-:S05]  /*2e230*/  IMAD R28, R28, UR7, RZ ;  /* 0x000000071c1c7c24 */ /* 0x010fca000f8e02ff */
[----:B------:R0:W-:Y:S01]  /*2e240*/  STL [R1+0x78], R28 ;  /* 0x0000781c01007387 */ /* 0x0001e20000100800 */
[----:B------:R-:W-:-:S03]  /*2e250*/  IMAD R4, R4, UR7, RZ ;  /* 0x0000000704047c24 */ /* 0x000fc6000f8e02ff */
[----:B0-----:R-:W4:Y:S04]  /*2e260*/  LDL.LU R28, [R1+0x18] ;  /* 0x00001800011c7983 */ /* 0x001f280000300800 */
        /* <DEDUP_REMOVED lines=15> */
[----:B------:R0:W-:Y:S04]  /*2e360*/  STL [R1+0x7a0], R9 ;  /* 0x0007a00901007387 */ /* 0x0001e80000100800 */
[----:B0-----:R-:W4:Y:S04]  /*2e370*/  LDL.LU R9, [R1] ;  /* 0x0000000001097983 */ /* 0x001f280000300800 */
[----:B------:R0:W-:Y:S04]  /*2e380*/  STL [R1+0x50], R3 ;  /* 0x0000500301007387 */ /* 0x0001e80000100800 */
[----:B0-----:R-:W2:Y:S01]  /*2e390*/  LDL.LU R3, [R1+0x2468] ;  /* 0x0024680001037983 */ /* 0x001ea20000300800 */
[----:B------:R-:W-:-:S05]  /*2e3a0*/  IMAD R2, R2, UR7, RZ ;  /* 0x0000000702027c24 */ /* 0x000fca000f8e02ff */
[----:B------:R2:W-:Y:S02]  /*2e3b0*/  STL [R1+0x44], R2 ;  /* 0x0000440201007387 */ /* 0x0005e40000100800 */
[----:B--2---:R-:W-:-:S05]  /*2e3c0*/  IADD3 R2, P0, R19, R3, RZ ;  /* 0x0000000313027210 */ /* 0x004fca0007f1e0ff */
[----:B------:R0:W-:Y:S02]  /*2e3d0*/  STL [R1+0x22f0], R2 ;  /* 0x0022f00201007387 */ /* 0x0001e40000100800 */
[----:B0-----:R-:W-:-:S05]  /*2e3e0*/  IADD3 R2, P6, R18, R3, RZ ;  /* 0x0000000312027210 */ /* 0x001fca0007fde0ff */
        /* <DEDUP_REMOVED lines=10> */
[----:B------:R0:W-:Y:S04]  /*2e490*/  STL [R1+0x2308], R2 ;  /* 0x0023080201007387 */ /* 0x0001e80000100800 */
[----:B0-----:R-:W2:Y:S02]  /*2e4a0*/  LDL.LU R2, [R1+0x2464] ;  /* 0x0024640001027983 */ /* 0x001ea40000300800 */
[-C--:B--2---:R-:W-:Y:S02]  /*2e4b0*/  LEA.HI.X.SX32 R19, R19, R2.reuse, 0x1, P0 ;  /* 0x0000000213137211 */ /* 0x084fe400000f0eff */
[----:B------:R-:W-:-:S03]  /*2e4c0*/  LEA.HI.X.SX32 R18, R18, R2, 0x1, P6 ;  /* 0x0000000212127211 */ /* 0x000fc600030f0eff */
[----:B------:R0:W-:Y:S02]  /*2e4d0*/  STL [R1+0x22e8], R19 ;  /* 0x0022e81301007387 */ /* 0x0001e40000100800 */
[----:B0-----:R-:W-:-:S05]  /*2e4e0*/  IADD3 R19, P0, R12, R3, RZ ;  /* 0x000000030c137210 */ /* 0x001fca0007f1e0ff */
[----:B------:R0:W-:Y:S01]  /*2e4f0*/  STL [R1+0x22ec], R19 ;  /* 0x0022ec1301007387 */ /* 0x0001e20000100800 */
[----:B------:R-:W-:-:S03]  /*2e500*/  LEA.HI.X.SX32 R17, R17, R2, 0x1, P5 ;  /* 0x0000000211117211 */ /* 0x000fc600028f0eff */
[----:B0-----:R-:W2:Y:S04]  /*2e510*/  LDL.LU R19, [R1+0x2460] ;  /* 0x0024600001137983 */ /* 0x001ea80000300800 */
        /* <DEDUP_REMOVED lines=11> */
[----:B---3--:R-:W-:-:S05]  /*2e5d0*/  IADD3 R16, P4, R29, R3, RZ ;  /* 0x000000031d107210 */ /* 0x008fca0007f9e0ff */
[----:B------:R0:W-:Y:S01]  /*2e5e0*/  STL [R1+0x22d4], R16 ;  /* 0x0022d41001007387 */ /* 0x0001e20000100800 */
[----:B------:R-:W-:-:S03]  /*2e5f0*/  LEA.HI.X.SX32 R14, R14, R2, 0x1, P2 ;  /* 0x000000020e0e7211 */ /* 0x000fc600010f0eff */
[----:B0-----:R-:W3:Y:S04]  /*2e600*/  LDL.LU R16, [R1+0x2454] ;  /* 0x0024540001107983 */ /* 0x001ee80000300800 */
[----:B------:R4:W-:Y:S02]  /*2e610*/  STL [R1+0x22c8], R15 ;  /* 0x0022c80f01007387 */ /* 0x0009e40000100800 */
[----:B----4-:R-:W-:-:S05]  /*2e620*/  IADD3 R15, P3, R28, R3, RZ ;  /* 0x000000031c0f7210 */ /* 0x010fca0007f7e0ff */
[----:B------:R0:W-:Y:S01]  /*2e630*/  STL [R1+0x22cc], R15 ;  /* 0x0022cc0f01007387 */ /* 0x0001e20000100800 */
[----:B------:R-:W-:-:S03]  /*2e640*/  LEA.HI.X.SX32 R13, R13, R2, 0x1, P1 ;  /* 0x000000020d0d7211 */ /* 0x000fc600008f0eff */
[----:B0-----:R-:W4:Y:S04]  /*2e650*/  LDL.LU R15, [R1+0x2450] ;  /* 0x00245000010f7983 */ /* 0x001f280000300800 */
        /* <DEDUP_REMOVED lines=9> */
[----:B0-----:R-:W3:Y:S04]  /*2e6f0*/  LDL.LU R13, [R1+0x2448] ;  /* 0x00244800010d7983 */ /* 0x001ee80000300800 */
[----:B------:R0:W-:Y:S02]  /*2e700*/  STL [R1+0x22b0], R12 ;  /* 0x0022b00c01007387 */ /* 0x0001e40000100800 */
[----:B0-----:R-:W-:-:S05]  /*2e710*/  IADD3 R12, P0, R6, R3, RZ ;  /* 0x00000003060c7210 */ /* 0x001fca0007f1e0ff */
        /* <DEDUP_REMOVED lines=10> */
[----:B------:R0:W-:Y:S04]  /*2e7c0*/  STL [R1+0x22a4], R10 ;  /* 0x0022a40a01007387 */ /* 0x0001e80000100800 */
[----:B0-----:R-:W3:Y:S04]  /*2e7d0*/  LDL.LU R10, [R1+0x243c] ;  /* 0x00243c00010a7983 */ /* 0x001ee80000300800 */
[----:B------:R0:W-:Y:S02]  /*2e7e0*/  STL [R1+0x2298], R29 ;  /* 0x0022981d01007387 */ /* 0x0001e40000100800 */
[----:B0-----:R-:W-:-:S05]  /*2e7f0*/  IADD3 R29, P4, R9, R3, RZ ;  /* 0x00000003091d7210 */ /* 0x001fca0007f9e0ff */
[----:B------:R0:W-:Y:S04]  /*2e800*/  STL [R1+0x229c], R29 ;  /* 0x00229c1d01007387 */ /* 0x0001e80000100800 */
[----:B0-----:R-:W4:Y:S01]  /*2e810*/  LDL.LU R29, [R1+0x2438] ;  /* 0x00243800011d7983 */ /* 0x001f220000300800 */
[----:B------:R-:W-:-:S05]  /*2e820*/  LEA.HI.X.SX32 R28, R28, R2, 0x1, P3 ;  /* 0x000000021c1c7211 */ /* 0x000fca00018f0eff */
[----:B------:R4:W-:Y:S02]  /*2e830*/  STL [R1+0x2290], R28 ;  /* 0x0022901c01007387 */ /* 0x0009e40000100800 */
[----:B----4-:R-:W-:-:S05]  /*2e840*/  IADD3 R28, P3, R29, R3, RZ ;  /* 0x000000031d1c7210 */ /* 0x010fca0007f7e0ff */
        /* <DEDUP_REMOVED lines=33> */
[----:B------:R4:W-:Y:S01]  /*2ea60*/  STL [R1+0x2258], R29 ;  /* 0x0022581d01007387 */ /* 0x0009e20000100800 */
[-C--:B------:R-:W-:Y:S02]  /*2ea70*/  LEA.HI.X.SX32 R28, R28, R2.reuse, 0x1, P2 ;  /* 0x000000021c1c7211 */ /* 0x080fe400010f0eff */
[-C--:B------:R-:W-:Y:S02]  /*2ea80*/  LEA.HI.X.SX32 R4, R4, R2.reuse, 0x1, P1 ;  /* 0x0000000204047211 */ /* 0x080fe400008f0eff */
[-C--:B------:R-:W-:Y:S02]  /*2ea90*/  LEA.HI.X.SX32 R5, R5, R2.reuse, 0x1, P0 ;  /* 0x0000000205057211 */ /* 0x080fe400000f0eff */
[----:B------:R-:W-:Y:S01]  /*2eaa0*/  LEA.HI.X.SX32 R6, R6, R2, 0x1, P6 ;  /* 0x0000000206067211 */ /* 0x000fe200030f0eff */
[----:B------:R-:W-:Y:S02]  /*2eab0*/  IMAD R20, R20, UR7, RZ ;  /* 0x0000000714147c24 */ /* 0x000fe4000f8e02ff */
[----:B------:R-:W-:-:S02]  /*2eac0*/  IMAD R21, R21, UR7, RZ ;  /* 0x0000000715157c24 */ /* 0x000fc4000f8e02ff */
[----:B------:R-:W-:Y:S02]  /*2ead0*/  IMAD R22, R22, UR7, RZ ;  /* 0x0000000716167c24 */ /* 0x000fe4000f8e02ff */
[----:B------:R-:W-:Y:S01]  /*2eae0*/  IMAD R23, R23, UR7, RZ ;  /* 0x0000000717177c24 */ /* 0x000fe2000f8e02ff */
[----:B----4-:R-:W-:-:S05]  /*2eaf0*/  IADD3 R29, P3, R9, R3, RZ ;  /* 0x00000003091d7210 */ /* 0x010fca0007f7e0ff */
[----:B------:R3:W-:Y:S04]  /*2eb00*/  STL [R1+0x225c], R29 ;  /* 0x00225c1d01007387 */ /* 0x0007e80000100800 */
[----:B------:R2:W-:Y:S01]  /*2eb10*/  STL [R1+0x2250], R28 ;  /* 0x0022501c01007387 */ /* 0x0005e20000100800 */
[-C--:B---3--:R-:W-:Y:S02]  /*2eb20*/  IADD3 R29, P2, R10, R3.reuse, RZ ;  /* 0x000000030a1d7210 */ /* 0x088fe40007f5e0ff */
[----:B--2---:R-:W-:-:S03]  /*2eb30*/  IADD3 R28, P1, R11, R3, RZ ;  /* 0x000000030b1c7210 */ /* 0x004fc60007f3e0ff */
[----:B------:R-:W-:Y:S04]  /*2eb40*/  STL [R1+0x2254], R29 ;  /* 0x0022541d01007387 */ /* 0x000fe80000100800 */
[----:B------:R0:W-:Y:S04]  /*2eb50*/  STL [R1+0x2248], R4 ;  /* 0x0022480401007387 */ /* 0x0001e80000100800 */
[----:B------:R-:W-:Y:S04]  /*2eb60*/  STL [R1+0x224c], R28 ;  /* 0x00224c1c01007387 */ /* 0x000fe80000100800 */
[----:B------:R1:W-:Y:S01]  /*2eb70*/  STL [R1+0x2240], R5 ;  /* 0x0022400501007387 */ /* 0x0003e20000100800 */
[----:B0-----:R-:W-:-:S02]  /*2eb80*/  IADD3 R4, P0, R12, R3, RZ ;  /* 0x000000030c047210 */ /* 0x001fc40007f1e0ff */
[----:B-1----:R-:W-:-:S03]  /*2eb90*/  IADD3 R5, P6, R13, R3, RZ ;  /* 0x000000030d057210 */ /* 0x002fc60007fde0ff */
[----:B------:R0:W-:Y:S04]  /*2eba0*/  STL [R1+0x2244], R4 ;  /* 0x0022440401007387 */ /* 0x0001e80000100800 */
[----:B------:R1:W-:Y:S04]  /*2ebb0*/  STL [R1+0x2238], R6 ;  /* 0x0022380601007387 */ /* 0x0003e80000100800 */
[----:B------:R2:W-:Y:S01]  /*2ebc0*/  STL [R1+0x223c], R5 ;  /* 0x00223c0501007387 */ /* 0x0005e20000100800 */
[----:B0-----:R-:W-:Y:S02]  /*2ebd0*/  LEA.HI.X.SX32 R4, R7, R2, 0x1, P5 ;  /* 0x0000000207047211 */ /* 0x001fe400028f0eff */
[----:B-1----:R-:W-:-:S02]  /*2ebe0*/  IADD3 R6, P5, R14, R3, RZ ;  /* 0x000000030e067210 */ /* 0x002fc40007fbe0ff */
[----:B--2---:R-:W-:Y:S01]  /*2ebf0*/  LEA.HI.X.SX32 R5, R8, R2, 0x1, P4 ;  /* 0x0000000208057211 */ /* 0x004fe200020f0eff */
[----:B------:R0:W-:Y:S04]  /*2ec00*/  STL [R1+0x2230], R4 ;  /* 0x0022300401007387 */ /* 0x0001e80000100800 */
[----:B------:R1:W-:Y:S04]  /*2ec10*/  STL [R1+0x2234], R6 ;  /* 0x0022340601007387 */ /* 0x0003e80000100800 */
[----:B------:R2:W-:Y:S01]  /*2ec20*/  STL [R1+0x2228], R5 ;  /* 0x0022280501007387 */ /* 0x0005e20000100800 */
[----:B0-----:R-:W-:-:S02]  /*2ec30*/  IADD3 R4, P4, R15, R3, RZ ;  /* 0x000000030f047210 */ /* 0x001fc40007f9e0ff */
[-C--:B-1----:R-:W-:Y:S02]  /*2ec40*/  LEA.HI.X.SX32 R6, R9, R2.reuse, 0x1, P3 ;  /* 0x0000000209067211 */ /* 0x082fe400018f0eff */
[----:B--2---:R-:W-:Y:S01]  /*2ec50*/  IADD3 R5, P3, R16, R3, RZ ;  /* 0x0000000310057210 */ /* 0x004fe20007f7e0ff */
[----:B------:R0:W-:Y:S04]  /*2ec60*/  STL [R1+0x222c], R4 ;  /* 0x00222c0401007387 */ /* 0x0001e80000100800 */
[----:B------:R1:W-:Y:S04]  /*2ec70*/  STL [R1+0x2220], R6 ;  /* 0x0022200601007387 */ /* 0x0003e80000100800 */
[----:B------:R2:W-:Y:S01]  /*2ec80*/  STL [R1+0x2224], R5 ;  /* 0x0022240501007387 */ /* 0x0005e20000100800 */
[----:B0-----:R-:W-:-:S02]  /*2ec90*/  LEA.HI.X.SX32 R4, R10, R2, 0x1, P2 ;  /* 0x000000020a047211 */ /* 0x001fc400010f0eff */
[-C--:B-1----:R-:W-:Y:S02]  /*2eca0*/  IADD3 R6, P2, R17, R3.reuse, RZ ;  /* 0x0000000311067210 */ /* 0x082fe40007f5e0ff */
[----:B--2---:R-:W-:Y:S01]  /*2ecb0*/  LEA.HI.X.SX32 R5, R11, R2, 0x1, P1 ;  /* 0x000000020b057211 */ /* 0x004fe200008f0eff */
[----:B------:R0:W-:Y:S04]  /*2ecc0*/  STL [R1+0x2218], R4 ;  /* 0x0022180401007387 */ /* 0x0001e80000100800 */
[----:B0-----:R-:W2:Y:S04]  /*2ecd0*/  LDL.LU R4, [R1+0x28] ;  /* 0x0000280001047983 */ /* 0x001ea80000300800 */
[----:B------:R0:W-:Y:S04]  /*2ece0*/  STL [R1+0x221c], R6 ;  /* 0x00221c0601007387 */ /* 0x0001e80000100800 */
[----:B------:R1:W-:Y:S04]  /*2ecf0*/  STL [R1+0x2210], R5 ;  /* 0x0022100501007387 */ /* 0x0003e80000100800 */
[----:B------:R-:W3:Y:S01]  /*2ed00*/  LDL.LU R28, [R1+0x60] ;  /* 0x00006000011c7983 */ /* 0x000ee20000300800 */
[----:B0-----:R-:W-:-:S02]  /*2ed10*/  IADD3 R6, P1, R18, R3, RZ ;  /* 0x0000000312067210 */ /* 0x001fc40007f3e0ff */
[----:B-1----:R-:W-:-:S03]  /*2ed20*/  LEA.HI.X.SX32 R5, R12, R2, 0x1, P0 ;  /* 0x000000020c057211 */ /* 0x002fc600000f0eff */
[----:B------:R0:W-:Y:S04]  /*2ed30*/  STL [R1+0x2214], R6 ;  /* 0x0022140601007387 */ /* 0x0001e80000100800 */
[----:B------:R1:W-:Y:S04]  /*2ed40*/  STL [R1+0x2208], R5 ;  /* 0x0022080501007387 */ /* 0x0003e80000100800 */
[----:B------:R-:W4:Y:S01]  /*2ed50*/  LDL.LU R29, [R1+0x68] ;  /* 0x00006800011d7983 */ /* 0x000f220000300800 */
[----:B0-----:R-:W-:Y:S02]  /*2ed60*/  IADD3 R6, P0, R19, R3, RZ ;  /* 0x0000000313067210 */ /* 0x001fe40007f1e0ff */
[----:B-1----:R-:W-:-:S02]  /*2ed70*/  LEA.HI.X.SX32 R5, R13, R2, 0x1, P6 ;  /* 0x000000020d057211 */ /* 0x002fc400030f0eff */
[----:B------:R-:W-:Y:S01]  /*2ed80*/  IADD3 R7, P6, R20, R3, RZ ;  /* 0x0000000314077210 */ /* 0x000fe20007fde0ff */
[----:B------:R0:W-:Y:S04]  /*2ed90*/  STL [R1+0x220c], R6 ;  /* 0x00220c0601007387 */ /* 0x0001e80000100800 */
[----:B------:R1:W-:Y:S04]  /*2eda0*/  STL [R1+0x2200], R5 ;  /* 0x0022000501007387 */ /* 0x0003e80000100800 */
[----:B------:R1:W-:Y:S01]  /*2edb0*/  STL [R1+0x2204], R7 ;  /* 0x0022040701007387 */ /* 0x0003e20000100800 */
[----:B0-----:R-:W-:-:S02]  /*2edc0*/  LEA.HI.X.SX32 R6, R14, R2, 0x1, P5 ;  /* 0x000000020e067211 */ /* 0x001fc400028f0eff */
[-C--:B-1----:R-:W-:Y:S02]  /*2edd0*/  IADD3 R5, P5, R21, R3.reuse, RZ ;  /* 0x0000000315057210 */ /* 0x082fe40007fbe0ff */
[----:B------:R-:W-:Y:S01]  /*2ede0*/  LEA.HI.X.SX32 R7, R15, R2, 0x1, P4 ;  /* 0x000000020f077211 */ /* 0x000fe200020f0eff */
[----:B------:R0:W-:Y:S04]  /*2edf0*/  STL [R1+0x21f8], R6 ;  /* 0x0021f80601007387 */ /* 0x0001e80000100800 */
[----:B------:R1:W-:Y:S04]  /*2ee00*/  STL [R1+0x21fc], R5 ;  /* 0x0021fc0501007387 */ /* 0x0003e80000100800 */
[----:B------:R-:W-:Y:S01]  /*2ee10*/  STL [R1+0x21f0], R7 ;  /* 0x0021f00701007387 */ /* 0x000fe20000100800 */
[----:B0-----:R-:W-:-:S02]  /*2ee20*/  IADD3 R6, P4, R22, R3, RZ ;  /* 0x0000000316067210 */ /* 0x001fc40007f9e0ff */
[-C--:B-1----:R-:W-:Y:S02]  /*2ee30*/  LEA.HI.X.SX32 R5, R16, R2.reuse, 0x1, P3 ;  /* 0x0000000210057211 */ /* 0x082fe400018f0eff */
[----:B------:R-:W4:Y:S04]  /*2ee40*/  LDL.LU R16, [R1+0x88] ;  /* 0x0000880001107983 */ /* 0x000f280000300800 */
[----:B------:R-:W-:Y:S04]  /*2ee50*/  STL [R1+0x21f4], R6 ;  /* 0x0021f40601007387 */ /* 0x000fe80000100800 */
[----:B------:R-:W4:Y:S04]  /*2ee60*/  LDL.LU R15, [R1+0x90] ;  /* 0x00009000010f7983 */ /* 0x000f280000300800 */
[----:B------:R0:W-:Y:S02]  /*2ee70*/  STL [R1+0x21e8], R5 ;  /* 0x0021e80501007387 */ /* 0x0001e40000100800 */
[----:B0-----:R-:W-:-:S02]  /*2ee80*/  LEA.HI.X.SX32 R5, R17, R2, 0x1, P2 ;  /* 0x0000000211057211 */ /* 0x001fc400010f0eff */
[----:B------:R-:W4:Y:S01]  /*2ee90*/  LDL.LU R17, [R1+0x70] ;  /* 0x0000700001117983 */ /* 0x000f220000300800 */
[----:B------:R-:W-:-:S05]  /*2eea0*/  IADD3 R6, P3, R23, R3, RZ ;  /* 0x0000000317067210 */ /* 0x000fca0007f7e0ff */
[----:B------:R0:W-:Y:S04]  /*2eeb0*/  STL [R1+0x21ec], R6 ;  /* 0x0021ec0601007387 */ /* 0x0001e80000100800 */
[----:B------:R-:W4:Y:S01]  /*2eec0*/  LDL.LU R14, [R1+0xb0] ;  /* 0x0000b000010e7983 */ /* 0x000f220000300800 */
[----:B------:R-:W-:-:S03]  /*2eed0*/  IMAD R24, R24, UR7, RZ ;  /* 0x0000000718187c24 */ /* 0x000fc6000f8e02ff */
[----:B------:R1:W-:Y:S01]  /*2eee0*/  STL [R1+0x21e0], R5 ;  /* 0x0021e00501007387 */ /* 0x0003e20000100800 */
[----:B------:R-:W-:-:S03]  /*2eef0*/  IMAD R25, R25, UR7, RZ ;  /* 0x0000000719197c24 */ /* 0x000fc6000f8e02ff */
[----:B------:R-:W4:Y:S01]  /*2ef00*/  LDL.LU R13, [R1+0xcc] ;  /* 0x0000cc00010d7983 */ /* 0x000f220000300800 */
[----:B0-----:R-:W-:Y:S02]  /*2ef10*/  IADD3 R6, P2, R24, R3, RZ ;  /* 0x0000000318067210 */ /* 0x001fe40007f5e0ff */
[----:B-1----:R-:W-:-:S03]  /*2ef20*/  LEA.HI.X.SX32 R5, R18, R2, 0x1, P1 ;  /* 0x0000000212057211 */ /* 0x002fc600008f0eff */
[----:B------:R0:W-:Y:S04]  /*2ef30*/  STL [R1+0x21e4], R6 ;  /* 0x0021e40601007387 */ /* 0x0001e80000100800 */
[----:B------:R1:W-:Y:S01]  /*2ef40*/  STL [R1+0x21d8], R5 ;  /* 0x0021d80501007387 */ /* 0x0003e20000100800 */
[----:B------:R-:W-:-:S03]  /*2ef50*/  IMAD R26, R26, UR7, RZ ;  /* 0x000000071a1a7c24 */ /* 0x000fc6000f8e02ff */
[----:B------:R-:W4:Y:S01]  /*2ef60*/  LDL.LU R12, [R1+0xd4] ;  /* 0x0000d400010c7983 */ /* 0x000f220000300800 */
[-C--:B0-----:R-:W-:Y:S02]  /*2ef70*/  IADD3 R6, P1, R25, R3.reuse, RZ ;  /* 0x0000000319067210 */ /* 0x081fe40007f3e0ff */
[----:B-1----:R-:W-:Y:S01]  /*2ef80*/  LEA.HI.X.SX32 R5, R19, R2, 0x1, P0 ;  /* 0x0000000213057211 */ /* 0x002fe200000f0eff */
[----:B------:R-:W-:Y:S02]  /*2ef90*/  IMAD R27, R27, UR7, RZ ;  /* 0x000000071b1b7c24 */ /* 0x000fe4000f8e02ff */
[----:B------:R0:W-:Y:S04]  /*2efa0*/  STL [R1+0x21dc], R6 ;  /* 0x0021dc0601007387 */ /* 0x0001e80000100800 */
[----:B------:R1:W-:Y:S04]  /*2efb0*/  STL [R1+0x21d0], R5 ;  /* 0x0021d00501007387 */ /* 0x0003e80000100800 */
[----:B------:R-:W4:Y:S01]  /*2efc0*/  LDL.LU R11, [R1+0xe0] ;  /* 0x0000e000010b7983 */ /* 0x000f220000300800 */
[----:B0-----:R-:W-:-:S02]  /*2efd0*/  IADD3 R6, P0, R26, R3, RZ ;  /* 0x000000031a067210 */ /* 0x001fc40007f1e0ff */
[----:B-1----:R-:W-:-:S03]  /*2efe0*/  LEA.HI.X.SX32 R5, R20, R2, 0x1, P6 ;  /* 0x0000000214057211 */ /* 0x002fc600030f0eff */
[----:B------:R0:W-:Y:S04]  /*2eff0*/  STL [R1+0x21d4], R6 ;  /* 0x0021d40601007387 */ /* 0x0001e80000100800 */
[----:B------:R1:W-:Y:S04]  /*2f000*/  STL [R1+0x21c8], R5 ;  /* 0x0021c80501007387 */ /* 0x0003e80000100800 */
[----:B------:R-:W4:Y:S01]  /*2f010*/  LDL.LU R10, [R1+0xf4] ;  /* 0x0000f400010a7983 */ /* 0x000f220000300800 */
[----:B0-----:R-:W-:Y:S02]  /*2f020*/  IADD3 R6, P6, R27, R3, RZ ;  /* 0x000000031b067210 */ /* 0x001fe40007fde0ff */
[----:B-1----:R-:W-:-:S03]  /*2f030*/  LEA.HI.X.SX32 R5, R21, R2, 0x1, P5 ;  /* 0x0000000215057211 */ /* 0x002fc600028f0eff */
[----:B------:R-:W-:Y:S04]  /*2f040*/  STL [R1+0x21cc], R6 ;  /* 0x0021cc0601007387 */ /* 0x000fe80000100800 */
[----:B------:R0:W-:Y:S04]  /*2f050*/  STL [R1+0x21c0], R5 ;  /* 0x0021c00501007387 */ /* 0x0001e80000100800 */
[----:B------:R-:W4:Y:S01]  /*2f060*/  LDL.LU R9, [R1+0x114] ;  /* 0x0001140001097983 */ /* 0x000f220000300800 */
[----:B0-----:R-:W-:Y:S02]  /*2f070*/  LEA.HI.X.SX32 R5, R22, R2, 0x1, P4 ;  /* 0x0000000216057211 */ /* 0x001fe400020f0eff */
[----:B--2---:R-:W-:-:S05]  /*2f080*/  IADD3 R6, P5, R4, R3, RZ ;  /* 0x0000000304067210 */ /* 0x004fca0007fbe0ff */
[----:B------:R3:W-:Y:S04]  /*2f090*/  STL [R1+0x21c4], R6 ;  /* 0x0021c40601007387 */ /* 0x0007e80000100800 */
[----:B------:R0:W-:Y:S04]  /*2f0a0*/  STL [R1+0x21b8], R5 ;  /* 0x0021b80501007387 */ /* 0x0001e80000100800 */
[----:B------:R-:W2:Y:S01]  /*2f0b0*/  LDL.LU R8, [R1+0x128] ;  /* 0x0001280001087983 */ /* 0x000ea20000300800 */
[----:B---3--:R-:W-:Y:S02]  /*2f0c0*/  IADD3 R6, P4, R28, R3, RZ ;  /* 0x000000031c067210 */ /* 0x008fe40007f9e0ff */
[----:B0-----:R-:W-:-:S03]  /*2f0d0*/  LEA.HI.X.SX32 R5, R23, R2, 0x1, P3 ;  /* 0x0000000217057211 */ /* 0x001fc600018f0eff */
[----:B------:R4:W-:Y:S04]  /*2f0e0*/  STL [R1+0x21bc], R6 ;  /* 0x0021bc0601007387 */ /* 0x0009e80000100800 */
[----:B------:R0:W-:Y:S04]  /*2f0f0*/  STL [R1+0x21b0], R5 ;  /* 0x0021b00501007387 */ /* 0x0001e80000100800 */
[----:B------:R-:W3:Y:S01]  /*2f100*/  LDL.LU R7, [R1+0x130] ;  /* 0x0001300001077983 */ /* 0x000ee20000300800 */
[----:B----4-:R-:W-:Y:S02]  /*2f110*/  IADD3 R6, P3, R29, R3, RZ ;  /* 0x000000031d067210 */ /* 0x010fe40007f7e0ff */
[----:B0-----:R-:W-:-:S03]  /*2f120*/  LEA.HI.X.SX32 R5, R24, R2, 0x1, P2 ;  /* 0x0000000218057211 */ /* 0x001fc600010f0eff */
[----:B------:R0:W-:Y:S04]  /*2f130*/  STL [R1+0x21b4], R6 ;  /* 0x0021b40601007387 */ /* 0x0001e80000100800 */
[----:B------:R1:W-:Y:S04]  /*2f140*/  STL [R1+0x21a8], R5 ;  /* 0x0021a80501007387 */ /* 0x0003e80000100800 */
[----:B0-----:R-:W4:Y:S01]  /*2f150*/  LDL.LU R6, [R1+0x13c] ;  /* 0x00013c0001067983 */ /* 0x001f220000300800 */
[----:B-1----:R-:W-:Y:S02]  /*2f160*/  LEA.HI.X.SX32 R5, R25, R2, 0x1, P1 ;  /* 0x0000000219057211 */ /* 0x002fe400008f0eff */
[----:B------:R-:W-:-:S02]  /*2f170*/  IADD3 R19, P1, R16, R3, RZ ;  /* 0x0000000310137210 */ /* 0x000fc40007f3e0ff */
[----:B------:R-:W-:-:S05]  /*2f180*/  IADD3 R18, P2, R17, R3, RZ ;  /* 0x0000000311127210 */ /* 0x000fca0007f5e0ff */
[----:B------:R0:W-:Y:S04]  /*2f190*/  STL [R1+0x21ac], R18 ;  /* 0x0021ac1201007387 */ /* 0x0001e80000100800 */
[----:B------:R1:W-:Y:S04]  /*2f1a0*/  STL [R1+0x21a0], R5 ;  /* 0x0021a00501007387 */ /* 0x0003e80000100800 */
[----:B0-----:R-:W4:Y:S01]  /*2f1b0*/  LDL.LU R18, [R1+0x150] ;  /* 0x0001500001127983 */ /* 0x001f220000300800 */
[----:B-1----:R-:W-:-:S03]  /*2f1c0*/  LEA.HI.X.SX32 R5, R26, R2, 0x1, P0 ;  /* 0x000000021a057211 */ /* 0x002fc600000f0eff */
[----:B------:R0:W-:Y:S01]  /*2f1d0*/  STL [R1+0x21a4], R19 ;  /* 0x0021a41301007387 */ /* 0x0001e20000100800 */
[----:B------:R-:W-:-:S03]  /*2f1e0*/  IADD3 R20, P0, R15, R3, RZ ;  /* 0x000000030f147210 */ /* 0x000fc60007f1e0ff */
[----:B------:R1:W-:Y:S01]  /*2f1f0*/  STL [R1+0x2198], R5 ;  /* 0x0021980501007387 */ /* 0x0003e20000100800 */
[----:B0-----:R-:W-:-:S03]  /*2f200*/  LEA.HI.X.SX32 R19, R27, R2, 0x1, P6 ;  /* 0x000000021b137211 */ /* 0x001fc600030f0eff */
[----:B-1----:R-:W4:Y:S04]  /*2f210*/  LDL.LU R5, [R1+0x170] ;  /* 0x0001700001057983 */ /* 0x002f280000300800 */
[----:B------:R0:W-:Y:S04]  /*2f220*/  STL [R1+0x219c], R20 ;  /* 0x00219c1401007387 */ /* 0x0001e80000100800 */
[----:B------:R1:W-:Y:S01]  /*2f230*/  STL [R1+0x132c], R19 ;  /* 0x00132c1301007387 */ /* 0x0003e20000100800 */
[----:B0-----:R-:W-:Y:S02]  /*2f240*/  IADD3 R20, P6, R14, R3, RZ ;  /* 0x000000030e147210 */ /* 0x001fe40007fde0ff */
[----:B-1----:R-:W-:-:S02]  /*2f250*/  LEA.HI.X.SX32 R19, R4, R2, 0x1, P5 ;  /* 0x0000000204137211 */ /* 0x002fc400028f0eff */
[----:B------:R-:W4:Y:S04]  /*2f260*/  LDL.LU R4, [R1+0x178] ;  /* 0x0001780001047983 */ /* 0x000f280000300800 */
[----:B------:R-:W-:Y:S04]  /*2f270*/  STL [R1+0x134c], R20 ;  /* 0x00134c1401007387 */ /* 0x000fe80000100800 */
[----:B------:R0:W-:Y:S02]  /*2f280*/  STL [R1+0x1330], R19 ;  /* 0x0013301301007387 */ /* 0x0001e40000100800 */
[----:B0-----:R-:W-:-:S02]  /*2f290*/  LEA.HI.X.SX32 R19, R28, R2, 0x1, P4 ;  /* 0x000000021c137211 */ /* 0x001fc400020f0eff */
[----:B------:R-:W4:Y:S01]  /*2f2a0*/  LDL.LU R28, [R1+0x18c] ;  /* 0x00018c00011c7983 */ /* 0x000f220000300800 */
[----:B------:R-:W-:-:S05]  /*2f2b0*/  IADD3 R20, P5, R13, R3, RZ ;  /* 0x000000030d147210 */ /* 0x000fca0007fbe0ff */
[----:B------:R0:W-:Y:S04]  /*2f2c0*/  STL [R1+0x1354], R20 ;  /* 0x0013541401007387 */ /* 0x0001e80000100800 */
[----:B------:R1:W-:Y:S01]  /*2f2d0*/  STL [R1+0x1334], R19 ;  /* 0x0013341301007387 */ /* 0x0003e20000100800 */
[-C--:B0-----:R-:W-:Y:S02]  /*2f2e0*/  IADD3 R20, P4, R12, R3.reuse, RZ ;  /* 0x000000030c147210 */ /* 0x081fe40007f9e0ff */
[----:B-1----:R-:W-:Y:S02]  /*2f2f0*/  LEA.HI.X.SX32 R19, R29, R2, 0x1, P3 ;  /* 0x000000021d137211 */ /* 0x002fe400018f0eff */
[----:B------:R-:W4:Y:S04]  /*2f300*/  LDL.LU R29, [R1+0x198] ;  /* 0x00019800011d7983 */ /* 0x000f280000300800 */
[----:B------:R0:W-:Y:S04]  /*2f310*/  STL [R1+0x135c], R20 ;  /* 0x00135c1401007387 */ /* 0x0001e80000100800 */
[----:B------:R1:W-:Y:S01]  /*2f320*/  STL [R1+0x1338], R19 ;  /* 0x0013381301007387 */ /* 0x0003e20000100800 */
[----:B0-----:R-:W-:-:S02]  /*2f330*/  IADD3 R20, P3, R11, R3, RZ ;  /* 0x000000030b147210 */ /* 0x001fc40007f7e0ff */
        /* <DEDUP_REMOVED lines=10> */
[-C--:B-1----:R-:W-:Y:S02]  /*2f3e0*/  LEA.HI.X.SX32 R19, R15, R2.reuse, 0x1, P0 ;  /* 0x000000020f137211 */ /* 0x082fe400000f0eff */
[----:B------:R-:W4:Y:S04]  /*2f3f0*/  LDL.LU R15, [R1+0x1d8] ;  /* 0x0001d800010f7983 */ /* 0x000f280000300800 */
[----:B------:R-:W-:Y:S04]  /*2f400*/  STL [R1+0x1374], R20 ;  /* 0x0013741401007387 */ /* 0x000fe80000100800 */
[----:B------:R0:W-:Y:S02]  /*2f410*/  STL [R1+0x1344], R19 ;  /* 0x0013441301007387 */ /* 0x0001e40000100800 */
[----:B0-----:R-:W-:-:S02]  /*2f420*/  LEA.HI.X.SX32 R19, R14, R2, 0x1, P6 ;  /* 0x000000020e137211 */ /* 0x001fc400030f0eff */
[----:B------:R-:W4:Y:S01]  /*2f430*/  LDL.LU R14, [R1+0x1dc] ;  /* 0x0001dc00010e7983 */ /* 0x000f220000300800 */
[----:B--2---:R-:W-:-:S05]  /*2f440*/  IADD3 R20, P0, R8, R3, RZ ;  /* 0x0000000308147210 */ /* 0x004fca0007f1e0ff */
[----:B------:R3:W-:Y:S04]  /*2f450*/  STL [R1+0x137c], R20 ;  /* 0x00137c1401007387 */ /* 0x0007e80000100800 */
[----:B------:R0:W-:Y:S01]  /*2f460*/  STL [R1+0x1348], R19 ;  /* 0x0013481301007387 */ /* 0x0001e20000100800 */
[----:B---3--:R-:W-:Y:S02]  /*2f470*/  IADD3 R20, P6, R7, R3, RZ ;  /* 0x0000000307147210 */ /* 0x008fe40007fde0ff */
[-C--:B0-----:R-:W-:Y:S02]  /*2f480*/  LEA.HI.X.SX32 R19, R13, R2.reuse, 0x1, P5 ;  /* 0x000000020d137211 */ /* 0x081fe400028f0eff */
[----:B------:R-:W2:Y:S04]  /*2f490*/  LDL.LU R13, [R1+0x1e0] ;  /* 0x0001e000010d7983 */ /* 0x000ea80000300800 */
[----:B------:R-:W-:Y:S04]  /*2f4a0*/  STL [R1+0x1384], R20 ;  /* 0x0013841401007387 */ /* 0x000fe80000100800 */
[----:B------:R0:W-:Y:S02]  /*2f4b0*/  STL [R1+0x1350], R19 ;  /* 0x0013501301007387 */ /* 0x0001e40000100800 */
[----:B0-----:R-:W-:-:S02]  /*2f4c0*/  LEA.HI.X.SX32 R19, R12, R2, 0x1, P4 ;  /* 0x000000020c137211 */ /* 0x001fc400020f0eff */
[----:B------:R-:W3:Y:S01]  /*2f4d0*/  LDL.LU R12, [R1+0x1e4] ;  /* 0x0001e400010c7983 */ /* 0x000ee20000300800 */
[----:B----4-:R-:W-:-:S05]  /*2f4e0*/  IADD3 R20, P5, R6, R3, RZ ;  /* 0x0000000306147210 */ /* 0x010fca0007fbe0ff */
[----:B------:R-:W-:Y:S04]  /*2f4f0*/  STL [R1+0x138c], R20 ;  /* 0x00138c1401007387 */ /* 0x000fe80000100800 */
[----:B------:R0:W-:Y:S02]  /*2f500*/  STL [R1+0x1358], R19 ;  /* 0x0013581301007387 */ /* 0x0001e40000100800 */
[----:B0-----:R-:W-:Y:S02]  /*2f510*/  LEA.HI.X.SX32 R19, R11, R2, 0x1, P3 ;  /* 0x000000020b137211 */ /* 0x001fe400018f0eff */
        /* <DEDUP_REMOVED lines=1890> */
[-C--:B-1----:R-:W-:Y:S02]  /*36b40*/  LEA.HI.X.SX32 R19, R7, R2.reuse, 0x1, P3 ;  /* 0x0000000207137211 */ /* 0x082fe400018f0eff */
[----:B------:R-:W4:Y:S04]  /*36b50*/  LDL.LU R7, [R1+0x19c] ;  /* 0x00019c0001077983 */ /* 0x000f280000300800 */
[----:B------:R0:W-:Y:S04]  /*36b60*/  STL [R1+0x1f64], R20 ;  /* 0x001f641401007387 */ /* 0x0001e80000100800 */
[----:B------:R1:W-:Y:S01]  /*36b70*/  STL [R1+0x1f30], R19 ;  /* 0x001f301301007387 */ /* 0x0003e20000100800 */
[----:B------:R-:W-:-:S02]  /*36b80*/  LEA.HI.X.SX32 R18, R18, R2, 0x1, P1 ;  /* 0x0000000212127211 */ /* 0x000fc400008f0eff */
[-C--:B0-----:R-:W-:Y:S02]  /*36b90*/  IADD3 R20, P3, R17, R3.reuse, RZ ;  /* 0x0000000311147210 */ /* 0x081fe40007f7e0ff */
[----:B-1----:R-:W-:Y:S02]  /*36ba0*/  LEA.HI.X.SX32 R19, R6, R2, 0x1, P2 ;  /* 0x0000000206137211 */ /* 0x002fe400010f0eff */
[----:B------:R-:W4:Y:S04]  /*36bb0*/  LDL.LU R6, [R1+0x194] ;  /* 0x0001940001067983 */ /* 0x000f280000300800 */
[----:B------:R0:W-:Y:S04]  /*36bc0*/  STL [R1+0x1f6c], R20 ;  /* 0x001f6c1401007387 */ /* 0x0001e80000100800 */
[----:B------:R1:W-:Y:S01]  /*36bd0*/  STL [R1+0x1f38], R19 ;  /* 0x001f381301007387 */ /* 0x0003e20000100800 */
[----:B0-----:R-:W-:-:S03]  /*36be0*/  IADD3 R20, P2, R16, R3, RZ ;  /* 0x0000000310147210 */ /* 0x001fc60007f5e0ff */
[----:B-1----:R-:W4:Y:S04]  /*36bf0*/  LDL.LU R19, [R1+0x190] ;  /* 0x0001900001137983 */ /* 0x002f280000300800 */
[----:B------:R-:W-:Y:S04]  /*36c00*/  STL [R1+0x1f74], R20 ;  /* 0x001f741401007387 */ /* 0x000fe80000100800 */
[----:B------:R0:W-:Y:S02]  /*36c10*/  STL [R1+0x1f40], R18 ;  /* 0x001f401201007387 */ /* 0x0001e40000100800 */
[----:B0-----:R-:W-:-:S02]  /*36c20*/  LEA.HI.X.SX32 R18, R5, R2, 0x1, P0 ;  /* 0x0000000205127211 */ /* 0x001fc400000f0eff */
[----:B------:R-:W4:Y:S01]  /*36c30*/  LDL.LU R5, [R1+0x188] ;  /* 0x0001880001057983 */ /* 0x000f220000300800 */
[-C--:B------:R-:W-:Y:S02]  /*36c40*/  LEA.HI.X.SX32 R17, R17, R2.reuse, 0x1, P3 ;  /* 0x0000000211117211 */ /* 0x080fe400018f0eff */
[----:B------:R-:W-:Y:S02]  /*36c50*/  LEA.HI.X.SX32 R16, R16, R2, 0x1, P2 ;  /* 0x0000000210107211 */ /* 0x000fe400010f0eff */
        /* <DEDUP_REMOVED lines=13> */
[-C--:B0-----:R-:W-:Y:S02]  /*36d30*/  LEA.HI.X.SX32 R18, R29, R2.reuse, 0x1, P4 ;  /* 0x000000021d127211 */ /* 0x081fe400020f0eff */
[----:B------:R-:W4:Y:S01]  /*36d40*/  LDL.LU R29, [R1+0x17c] ;  /* 0x00017c00011d7983 */ /* 0x000f220000300800 */
[----:B------:R-:W-:Y:S02]  /*36d50*/  LEA.HI.X.SX32 R15, R15, R2, 0x1, P1 ;  /* 0x000000020f0f7211 */ /* 0x000fe400008f0eff */
[----:B------:R-:W-:-:S05]  /*36d60*/  IADD3 R20, P5, R12, R3, RZ ;  /* 0x000000030c147210 */ /* 0x000fca0007fbe0ff */
[----:B------:R0:W-:Y:S04]  /*36d70*/  STL [R1+0x1f94], R20 ;  /* 0x001f941401007387 */ /* 0x0001e80000100800 */
[----:B------:R1:W-:Y:S01]  /*36d80*/  STL [R1+0x1f60], R18 ;  /* 0x001f601201007387 */ /* 0x0003e20000100800 */
[----:B0-----:R-:W-:-:S03]  /*36d90*/  IADD3 R20, P4, R11, R3, RZ ;  /* 0x000000030b147210 */ /* 0x001fc60007f9e0ff */
[----:B-1----:R-:W4:Y:S04]  /*36da0*/  LDL.LU R18, [R1+0x174] ;  /* 0x0001740001127983 */ /* 0x002f280000300800 */
        /* <DEDUP_REMOVED lines=8> */
[----:B------:R-:W-:Y:S04]  /*36e30*/  STL [R1+0x1fac], R20 ;  /* 0x001fac1401007387 */ /* 0x000fe80000100800 */
[----:B------:R0:W-:Y:S04]  /*36e40*/  STL [R1+0x1f78], R15 ;  /* 0x001f780f01007387 */ /* 0x0001e80000100800 */
[----:B0-----:R-:W4:Y:S01]  /*36e50*/  LDL.LU R15, [R1+0x164] ;  /* 0x00016400010f7983 */ /* 0x001f220000300800 */
[----:B------:R-:W-:-:S02]  /*36e60*/  IADD3 R20, P1, R8, R3, RZ ;  /* 0x0000000308147210 */ /* 0x000fc40007f3e0ff */
[----:B------:R-:W-:-:S03]  /*36e70*/  LEA.HI.X.SX32 R14, R14, R2, 0x1, P0 ;  /* 0x000000020e0e7211 */ /* 0x000fc600000f0eff */
[----:B------:R0:W-:Y:S04]  /*36e80*/  STL [R1+0x1fb4], R20 ;  /* 0x001fb41401007387 */ /* 0x0001e80000100800 */
[----:B------:R1:W-:Y:S01]  /*36e90*/  STL [R1+0x1f80], R14 ;  /* 0x001f800e01007387 */ /* 0x0003e20000100800 */
[-C--:B------:R-:W-:Y:S02]  /*36ea0*/  LEA.HI.X.SX32 R13, R13, R2.reuse, 0x1, P6 ;  /* 0x000000020d0d7211 */ /* 0x080fe400030f0eff */
[----:B0-----:R-:W-:Y:S01]  /*36eb0*/  IADD3 R20, P0, R7, R3, RZ ;  /* 0x0000000307147210 */ /* 0x001fe20007f1e0ff */
[----:B-1----:R-:W4:Y:S04]  /*36ec0*/  LDL.LU R14, [R1+0x160] ;  /* 0x00016000010e7983 */ /* 0x002f280000300800 */
[----:B------:R0:W-:Y:S04]  /*36ed0*/  STL [R1+0x1fbc], R20 ;  /* 0x001fbc1401007387 */ /* 0x0001e80000100800 */
[----:B------:R1:W-:Y:S01]  /*36ee0*/  STL [R1+0x1f88], R13 ;  /* 0x001f880d01007387 */ /* 0x0003e20000100800 */
[----:B------:R-:W-:-:S02]  /*36ef0*/  LEA.HI.X.SX32 R12, R12, R2, 0x1, P5 ;  /* 0x000000020c0c7211 */ /* 0x000fc400028f0eff */
        /* <DEDUP_REMOVED lines=12> */
[----:B------:R-:W-:Y:S04]  /*36fc0*/  STL [R1+0x1fd4], R20 ;  /* 0x001fd41401007387 */ /* 0x000fe80000100800 */
[----:B------:R0:W-:Y:S01]  /*36fd0*/  STL [R1+0x1fa0], R10 ;  /* 0x001fa00a01007387 */ /* 0x0001e20000100800 */
[----:B------:R-:W-:-:S02]  /*36fe0*/  LEA.HI.X.SX32 R9, R9, R2, 0x1, P2 ;  /* 0x0000000209097211 */ /* 0x000fc400010f0eff */
[-C--:B------:R-:W-:Y:S01]  /*36ff0*/  LEA.HI.X.SX32 R8, R8, R2.reuse, 0x1, P1 ;  /* 0x0000000208087211 */ /* 0x080fe200008f0eff */
[----:B0-----:R-:W4:Y:S01]  /*37000*/  LDL.LU R10, [R1+0x14c] ;  /* 0x00014c00010a7983 */ /* 0x001f220000300800 */
[----:B------:R-:W-:Y:S02]  /*37010*/  LEA.HI.X.SX32 R21, R7, R2, 0x1, P0 ;  /* 0x0000000207157211 */ /* 0x000fe400000f0eff */
[----:B--2---:R-:W-:-:S05]  /*37020*/  IADD3 R20, P3, R4, R3, RZ ;  /* 0x0000000304147210 */ /* 0x004fca0007f7e0ff */
[----:B------:R3:W-:Y:S04]  /*37030*/  STL [R1+0x1fdc], R20 ;  /* 0x001fdc1401007387 */ /* 0x0007e80000100800 */
[----:B------:R0:W-:Y:S01]  /*37040*/  STL [R1+0x1fa8], R9 ;  /* 0x001fa80901007387 */ /* 0x0001e20000100800 */
[----:B---3--:R-:W-:-:S03]  /*37050*/  IADD3 R20, P2, R28, R3, RZ ;  /* 0x000000031c147210 */ /* 0x008fc60007f5e0ff */
[----:B0-----:R-:W2:Y:S04]  /*37060*/  LDL.LU R9, [R1+0x148] ;  /* 0x0001480001097983 */ /* 0x001ea80000300800 */
[----:B------:R-:W-:Y:S04]  /*37070*/  STL [R1+0x1fe4], R20 ;  /* 0x001fe41401007387 */ /* 0x000fe80000100800 */
[----:B------:R0:W-:Y:S04]  /*37080*/  STL [R1+0x1fb0], R8 ;  /* 0x001fb00801007387 */ /* 0x0001e80000100800 */
[----:B0-----:R-:W3:Y:S01]  /*37090*/  LDL.LU R8, [R1+0x144] ;  /* 0x0001440001087983 */ /* 0x001ee20000300800 */
[----:B----4-:R-:W-:-:S05]  /*370a0*/  IADD3 R20, P1, R29, R3, RZ ;  /* 0x000000031d147210 */ /* 0x010fca0007f3e0ff */
[----:B------:R-:W-:Y:S04]  /*370b0*/  STL [R1+0x1fec], R20 ;  /* 0x001fec1401007387 */ /* 0x000fe80000100800 */
[----:B------:R-:W4:Y:S04]  /*370c0*/  LDL.LU R7, [R1+0x140] ;  /* 0x0001400001077983 */ /* 0x000f280000300800 */
[----:B------:R0:W-:Y:S02]  /*370d0*/  STL [R1+0x1fb8], R21 ;  /* 0x001fb81501007387 */ /* 0x0001e40000100800 */
[----:B0-----:R-:W-:-:S02]  /*370e0*/  LEA.HI.X.SX32 R21, R6, R2, 0x1, P6 ;  /* 0x0000000206157211 */ /* 0x001fc400030f0eff */
[----:B------:R-:W-:-:S05]  /*370f0*/  IADD3 R20, P0, R18, R3, RZ ;  /* 0x0000000312147210 */ /* 0x000fca0007f1e0ff */
[----:B------:R0:W-:Y:S04]  /*37100*/  STL [R1+0x1ff4], R20 ;  /* 0x001ff41401007387 */ /* 0x0001e80000100800 */
[----:B------:R-:W4:Y:S04]  /*37110*/  LDL.LU R6, [R1+0x138] ;  /* 0x0001380001067983 */ /* 0x000f280000300800 */
[----:B------:R1:W-:Y:S01]  /*37120*/  STL [R1+0x1fc0], R21 ;  /* 0x001fc01501007387 */ /* 0x0003e20000100800 */
[----:B0-----:R-:W-:Y:S02]  /*37130*/  IADD3 R20, P6, R17, R3, RZ ;  /* 0x0000000311147210 */ /* 0x001fe40007fde0ff */
[----:B-1----:R-:W-:-:S02]  /*37140*/  LEA.HI.X.SX32 R21, R19, R2, 0x1, P5 ;  /* 0x0000000213157211 */ /* 0x002fc400028f0eff */
[----:B------:R-:W-:Y:S01]  /*37150*/  LEA.HI.X.SX32 R19, R5, R2, 0x1, P4 ;  /* 0x0000000205137211 */ /* 0x000fe200020f0eff */
[----:B------:R0:W-:Y:S04]  /*37160*/  STL [R1+0x1ffc], R20 ;  /* 0x001ffc1401007387 */ /* 0x0001e80000100800 */
[----:B------:R-:W-:Y:S04]  /*37170*/  STL [R1+0x1fc8], R21 ;  /* 0x001fc81501007387 */ /* 0x000fe80000100800 */
[----:B------:R-:W4:Y:S01]  /*37180*/  LDL.LU R5, [R1+0x134] ;  /* 0x0001340001057983 */ /* 0x000f220000300800 */
[----:B0-----:R-:W-:-:S05]  /*37190*/  IADD3 R20, P5, R16, R3, RZ ;  /* 0x0000000310147210 */ /* 0x001fca0007fbe0ff */
[----:B------:R0:W-:Y:S04]  /*371a0*/  STL [R1+0x2004], R20 ;  /* 0x0020041401007387 */ /* 0x0001e80000100800 */
[----:B------:R1:W-:Y:S01]  /*371b0*/  STL [R1+0x1fd0], R19 ;  /* 0x001fd01301007387 */ /* 0x0003e20000100800 */
[----:B0-----:R-:W-:Y:S02]  /*371c0*/  IADD3 R20, P4, R15, R3, RZ ;  /* 0x000000030f147210 */ /* 0x001fe40007f9e0ff */
        /* <DEDUP_REMOVED lines=9> */
[-C--:B------:R-:W-:Y:S02]  /*37260*/  LEA.HI.X.SX32 R18, R18, R2.reuse, 0x1, P0 ;  /* 0x0000000212127211 */ /* 0x080fe400000f0eff */
[----:B0-----:R-:W-:Y:S02]  /*37270*/  IADD3 R20, P2, R13, R3, RZ ;  /* 0x000000030d147210 */ /* 0x001fe40007f5e0ff */
[-C--:B-1----:R-:W-:Y:S02]  /*37280*/  LEA.HI.X.SX32 R19, R29, R2.reuse, 0x1, P1 ;  /* 0x000000021d137211 */ /* 0x082fe400008f0eff */
[----:B------:R-:W4:Y:S04]  /*37290*/  LDL.LU R29, [R1+0x120] ;  /* 0x00012000011d7983 */ /* 0x000f280000300800 */
[----:B------:R0:W-:Y:S04]  /*372a0*/  STL [R1+0x201c], R20 ;  /* 0x00201c1401007387 */ /* 0x0001e80000100800 */
[----:B------:R1:W-:Y:S01]  /*372b0*/  STL [R1+0x1fe8], R19 ;  /* 0x001fe81301007387 */ /* 0x0003e20000100800 */
[----:B------:R-:W-:-:S02]  /*372c0*/  LEA.HI.X.SX32 R17, R17, R2, 0x1, P6 ;  /* 0x0000000211117211 */ /* 0x000fc400030f0eff */
[-C--:B0-----:R-:W-:Y:S01]  /*372d0*/  IADD3 R20, P1, R12, R3.reuse, RZ ;  /* 0x000000030c147210 */ /* 0x081fe20007f3e0ff */
[----:B-1----:R-:W4:Y:S04]  /*372e0*/  LDL.LU R19, [R1+0x11c] ;  /* 0x00011c0001137983 */ /* 0x002f280000300800 */
[----:B------:R0:W-:Y:S04]  /*372f0*/  STL [R1+0x2024], R20 ;  /* 0x0020241401007387 */ /* 0x0001e80000100800 */
[----:B------:R1:W-:Y:S01]  /*37300*/  STL [R1+0x1ff0], R18 ;  /* 0x001ff01201007387 */ /* 0x0003e20000100800 */
[----:B0-----:R-:W-:-:S03]  /*37310*/  IADD3 R20, P0, R11, R3, RZ ;  /* 0x000000030b147210 */ /* 0x001fc60007f1e0ff */
[----:B-1----:R-:W4:Y:S04]  /*37320*/  LDL.LU R18, [R1+0x118] ;  /* 0x0001180001127983 */ /* 0x002f280000300800 */
[----:B------:R0:W-:Y:S04]  /*37330*/  STL [R1+0x202c], R20 ;  /* 0x00202c1401007387 */ /* 0x0001e80000100800 */
[----:B------:R1:W-:Y:S01]  /*37340*/  STL [R1+0x1ff8], R17 ;  /* 0x001ff81101007387 */ /* 0x0003e20000100800 */
[----:B------:R-:W-:Y:S02]  /*37350*/  IADD3 R21, P6, R10, R3, RZ ;  /* 0x000000030a157210 */ /* 0x000fe40007fde0ff */
[-C--:B0-----:R-:W-:Y:S01]  /*37360*/  LEA.HI.X.SX32 R20, R16, R2.reuse, 0x1, P5 ;  /* 0x0000000210147211 */ /* 0x081fe200028f0eff */
[----:B-1----:R-:W4:Y:S04]  /*37370*/  LDL.LU R17, [R1+0x110] ;  /* 0x0001100001117983 */ /* 0x002f280000300800 */
[----:B------:R-:W-:Y:S04]  /*37380*/  STL [R1+0x2034], R21 ;  /* 0x0020341501007387 */ /* 0x000fe80000100800 */
[----:B------:R0:W-:Y:S02]  /*37390*/  STL [R1+0x2000], R20 ;  /* 0x0020001401007387 */ /* 0x0001e40000100800 */
[----:B0-----:R-:W-:-:S02]  /*373a0*/  LEA.HI.X.SX32 R20, R15, R2, 0x1, P4 ;  /* 0x000000020f147211 */ /* 0x001fc400020f0eff */
[-C--:B------:R-:W-:Y:S02]  /*373b0*/  LEA.HI.X.SX32 R12, R12, R2.reuse, 0x1, P1 ;  /* 0x000000020c0c7211 */ /* 0x080fe400008f0eff */
[-C--:B------:R-:W-:Y:S02]  /*373c0*/  LEA.HI.X.SX32 R11, R11, R2.reuse, 0x1, P0 ;  /* 0x000000020b0b7211 */ /* 0x080fe400000f0eff */
[----:B------:R-:W-:Y:S02]  /*373d0*/  LEA.HI.X.SX32 R10, R10, R2, 0x1, P6 ;  /* 0x000000020a0a7211 */ /* 0x000fe400030f0eff */
[----:B--2---:R-:W-:-:S05]  /*373e0*/  IADD3 R16, P5, R9, R3, RZ ;  /* 0x0000000309107210 */ /* 0x004fca0007fbe0ff */
[----:B------:R0:W-:Y:S01]  /*373f0*/  STL [R1+0x203c], R16 ;  /* 0x00203c1001007387 */ /* 0x0001e20000100800 */
[----:B---3--:R-:W-:-:S03]  /*37400*/  IADD3 R15, P4, R8, R3, RZ ;  /* 0x00000003080f7210 */ /* 0x008fc60007f9e0ff */
[----:B0-----:R-:W2:Y:S04]  /*37410*/  LDL.LU R16, [R1+0x10c] ;  /* 0x00010c0001107983 */ /* 0x001ea80000300800 */
[----:B------:R0:W-:Y:S04]  /*37420*/  STL [R1+0x2008], R20 ;  /* 0x0020081401007387 */ /* 0x0001e80000100800 */
[----:B------:R1:W-:Y:S01]  /*37430*/  STL [R1+0x2044], R15 ;  /* 0x0020440f01007387 */ /* 0x0003e20000100800 */
[-C--:B0-----:R-:W-:Y:S02]  /*37440*/  LEA.HI.X.SX32 R20, R14, R2.reuse, 0x1, P3 ;  /* 0x000000020e147211 */ /* 0x081fe400018f0eff */
[----:B----4-:R-:W-:Y:S01]  /*37450*/  IADD3 R14, P3, R7, R3, RZ ;  /* 0x00000003070e7210 */ /* 0x010fe20007f7e0ff */
[----:B-1----:R-:W3:Y:S04]  /*37460*/  LDL.LU R15, [R1+0x108] ;  /* 0x00010800010f7983 */ /* 0x002ee80000300800 */
[----:B------:R0:W-:Y:S04]  /*37470*/  STL [R1+0x2010], R20 ;  /* 0x0020101401007387 */ /* 0x0001e80000100800 */
[----:B------:R1:W-:Y:S01]  /*37480*/  STL [R1+0x204c], R14 ;  /* 0x00204c0e01007387 */ /* 0x0003e20000100800 */
[----:B0-----:R-:W-:-:S03]  /*37490*/  LEA.HI.X.SX32 R20, R13, R2, 0x1, P2 ;  /* 0x000000020d147211 */ /* 0x001fc600010f0eff */
[----:B-1----:R-:W4:Y:S04]  /*374a0*/  LDL.LU R14, [R1+0x104] ;  /* 0x00010400010e7983 */ /* 0x002f280000300800 */
[----:B------:R-:W-:Y:S01]  /*374b0*/  STL [R1+0x2018], R20 ;  /* 0x0020181401007387 */ /* 0x000fe20000100800 */
[----:B------:R-:W-:Y:S02]  /*374c0*/  LEA.HI.X.SX32 R9, R9, R2, 0x1, P5 ;  /* 0x0000000209097211 */ /* 0x000fe400028f0eff */
[----:B------:R-:W-:-:S05]  /*374d0*/  IADD3 R13, P2, R6, R3, RZ ;  /* 0x00000003060d7210 */ /* 0x000fca0007f5e0ff */
[----:B------:R0:W-:Y:S04]  /*374e0*/  STL [R1+0x2054], R13 ;  /* 0x0020540d01007387 */ /* 0x0001e80000100800 */
[----:B0-----:R-:W4:Y:S01]  /*374f0*/  LDL.LU R13, [R1+0x100] ;  /* 0x00010000010d7983 */ /* 0x001f220000300800 */
[----:B------:R-:W-:-:S03]  /*37500*/  IADD3 R20, P1, R5, R3, RZ ;  /* 0x0000000305147210 */ /* 0x000fc60007f3e0ff */
[----:B------:R0:W-:Y:S04]  /*37510*/  STL [R1+0x2020], R12 ;  /* 0x0020200c01007387 */ /* 0x0001e80000100800 */
[----:B0-----:R-:W4:Y:S04]  /*37520*/  LDL.LU R12, [R1+0xfc] ;  /* 0x0000fc00010c7983 */ /* 0x001f280000300800 */
[----:B------:R-:W-:Y:S04]  /*37530*/  STL [R1+0x205c], R20 ;  /* 0x00205c1401007387 */ /* 0x000fe80000100800 */
[----:B------:R0:W-:Y:S04]  /*37540*/  STL [R1+0x2028], R11 ;  /* 0x0020280b01007387 */ /* 0x0001e80000100800 */
[----:B0-----:R-:W4:Y:S01]  /*37550*/  LDL.LU R11, [R1+0xf8] ;  /* 0x0000f800010b7983 */ /* 0x001f220000300800 */
[----:B------:R-:W-:-:S05]  /*37560*/  IADD3 R20, P0, R4, R3, RZ ;  /* 0x0000000304147210 */ /* 0x000fca0007f1e0ff */
        /* <DEDUP_REMOVED lines=11> */
[-C--:B------:R-:W-:Y:S02]  /*37620*/  IADD3 R21, P4, R19, R3.reuse, RZ ;  /* 0x0000000313157210 */ /* 0x080fe40007f9e0ff */
[----:B0-----:R-:W-:Y:S01]  /*37630*/  LEA.HI.X.SX32 R20, R7, R2, 0x1, P3 ;  /* 0x0000000207147211 */ /* 0x001fe200018f0eff */
[----:B-1----:R-:W4:Y:S04]  /*37640*/  LDL.LU R8, [R1+0xe8] ;  /* 0x0000e80001087983 */ /* 0x002f280000300800 */
[----:B------:R0:W-:Y:S04]  /*37650*/  STL [R1+0x207c], R21 ;  /* 0x00207c1501007387 */ /* 0x0001e80000100800 */
[----:B------:R-:W4:Y:S04]  /*37660*/  LDL.LU R7, [R1+0xe4] ;  /* 0x0000e40001077983 */ /* 0x000f280000300800 */
[----:B------:R1:W-:Y:S01]  /*37670*/  STL [R1+0x2048], R20 ;  /* 0x0020481401007387 */ /* 0x0003e20000100800 */
[----:B0-----:R-:W-:-:S02]  /*37680*/  IADD3 R21, P3, R18, R3, RZ ;  /* 0x0000000312157210 */ /* 0x001fc40007f7e0ff */
[----:B-1----:R-:W-:-:S03]  /*37690*/  LEA.HI.X.SX32 R20, R6, R2, 0x1, P2 ;  /* 0x0000000206147211 */ /* 0x002fc600010f0eff */
[----:B------:R0:W-:Y:S04]  /*376a0*/  STL [R1+0x2084], R21 ;  /* 0x0020841501007387 */ /* 0x0001e80000100800 */
[----:B------:R-:W4:Y:S04]  /*376b0*/  LDL.LU R6, [R1+0xdc] ;  /* 0x0000dc0001067983 */ /* 0x000f280000300800 */
[----:B------:R1:W-:Y:S01]  /*376c0*/  STL [R1+0x2050], R20 ;  /* 0x0020501401007387 */ /* 0x0003e20000100800 */
[----:B0-----:R-:W-:Y:S02]  /*376d0*/  IADD3 R21, P2, R17, R3, RZ ;  /* 0x0000000311157210 */ /* 0x001fe40007f5e0ff */
[----:B-1----:R-:W-:-:S03]  /*376e0*/  LEA.HI.X.SX32 R20, R5, R2, 0x1, P1 ;  /* 0x0000000205147211 */ /* 0x002fc600008f0eff */
[----:B------:R-:W-:Y:S04]  /*376f0*/  STL [R1+0x208c], R21 ;  /* 0x00208c1501007387 */ /* 0x000fe80000100800 */
[----:B------:R-:W4:Y:S04]  /*37700*/  LDL.LU R5, [R1+0xd8] ;  /* 0x0000d80001057983 */ /* 0x000f280000300800 */
[----:B------:R0:W-:Y:S02]  /*37710*/  STL [R1+0x2058], R20 ;  /* 0x0020581401007387 */ /* 0x0001e40000100800 */
[----:B0-----:R-:W-:-:S02]  /*37720*/  LEA.HI.X.SX32 R20, R4, R2, 0x1, P0 ;  /* 0x0000000204147211 */ /* 0x001fc400000f0eff */
[----:B------:R-:W4:Y:S01]  /*37730*/  LDL.LU R4, [R1+0xd0] ;  /* 0x0000d00001047983 */ /* 0x000f220000300800 */
[----:B------:R-:W-:Y:S02]  /*37740*/  LEA.HI.X.SX32 R18, R18, R2, 0x1, P3 ;  /* 0x0000000212127211 */ /* 0x000fe400018f0eff */
[----:B--2---:R-:W-:-:S05]  /*37750*/  IADD3 R21, P1, R16, R3, RZ ;  /* 0x0000000310157210 */ /* 0x004fca0007f3e0ff */
[----:B------:R3:W-:Y:S04]  /*37760*/  STL [R1+0x2094], R21 ;  /* 0x0020941501007387 */ /* 0x0007e80000100800 */
[----:B------:R0:W-:Y:S01]  /*37770*/  STL [R1+0x2060], R20 ;  /* 0x0020601401007387 */ /* 0x0001e20000100800 */
[-C--:B---3--:R-:W-:Y:S02]  /*37780*/  IADD3 R21, P0, R15, R3.reuse, RZ ;  /* 0x000000030f157210 */ /* 0x088fe40007f1e0ff */
[----:B0-----:R-:W-:Y:S02]  /*37790*/  LEA.HI.X.SX32 R20, R28, R2, 0x1, P6 ;  /* 0x000000021c147211 */ /* 0x001fe400030f0eff */
[----:B------:R-:W2:Y:S04]  /*377a0*/  LDL.LU R28, [R1+0xc8] ;  /* 0x0000c800011c7983 */ /* 0x000ea80000300800 */
[----:B------:R-:W-:Y:S04]  /*377b0*/  STL [R1+0x209c], R21 ;  /* 0x00209c1501007387 */ /* 0x000fe80000100800 */
[----:B------:R0:W-:Y:S01]  /*377c0*/  STL [R1+0x2068], R20 ;  /* 0x0020681401007387 */ /* 0x0001e20000100800 */
[----:B----4-:R-:W-:-:S02]  /*377d0*/  IADD3 R22, P6, R14, R3, RZ ;  /* 0x000000030e167210 */ /* 0x010fc40007fde0ff */
[----:B0-----:R-:W-:-:S03]  /*377e0*/  LEA.HI.X.SX32 R20, R29, R2, 0x1, P5 ;  /* 0x000000021d147211 */ /* 0x001fc600028f0eff */
[----:B------:R-:W-:Y:S04]  /*377f0*/  STL [R1+0x20a4], R22 ;  /* 0x0020a41601007387 */ /* 0x000fe80000100800 */
[----:B------:R-:W3:Y:S04]  /*37800*/  LDL.LU R29, [R1+0xc4] ;  /* 0x0000c400011d7983 */ /* 0x000ee80000300800 */
[----:B------:R0:W-:Y:S02]  /*37810*/  STL [R1+0x2070], R20 ;  /* 0x0020701401007387 */ /* 0x0001e40000100800 */
[----:B0-----:R-:W-:-:S02]  /*37820*/  LEA.HI.X.SX32 R20, R19, R2, 0x1, P4 ;  /* 0x0000000213147211 */ /* 0x001fc400020f0eff */
[----:B------:R-:W-:Y:S02]  /*37830*/  LEA.HI.X.SX32 R16, R16, R2, 0x1, P1 ;  /* 0x0000000210107211 */ /* 0x000fe400008f0eff */
[----:B------:R-:W-:-:S05]  /*37840*/  IADD3 R21, P5, R13, R3, RZ ;  /* 0x000000030d157210 */ /* 0x000fca0007fbe0ff */
[----:B------:R0:W-:Y:S04]  /*37850*/  STL [R1+0x20ac], R21 ;  /* 0x0020ac1501007387 */ /* 0x0001e80000100800 */
[----:B------:R-:W-:Y:S04]  /*37860*/  STL [R1+0x2078], R20 ;  /* 0x0020781401007387 */ /* 0x000fe80000100800 */
[----:B------:R-:W4:Y:S01]  /*37870*/  LDL.LU R22, [R1+0xc0] ;  /* 0x0000c00001167983 */ /* 0x000f220000300800 */
[----:B------:R-:W-:-:S05]  /*37880*/  IADD3 R19, P4, R12, R3, RZ ;  /* 0x000000030c137210 */ /* 0x000fca0007f9e0ff */
[----:B------:R1:W-:Y:S04]  /*37890*/  STL [R1+0x20b4], R19 ;  /* 0x0020b41301007387 */ /* 0x0003e80000100800 */
[----:B------:R1:W-:Y:S04]  /*378a0*/  STL [R1+0x2080], R18 ;  /* 0x0020801201007387 */ /* 0x0003e80000100800 */
[----:B0-----:R-:W4:Y:S01]  /*378b0*/  LDL.LU R21, [R1+0xb4] ;  /* 0x0000b40001157983 */ /* 0x001f220000300800 */
[----:B-1----:R-:W-:Y:S02]  /*378c0*/  IADD3 R19, P3, R11, R3, RZ ;  /* 0x000000030b137210 */ /* 0x002fe40007f7e0ff */
[----:B------:R-:W-:-:S03]  /*378d0*/  LEA.HI.X.SX32 R18, R17, R2, 0x1, P2 ;  /* 0x0000000211127211 */ /* 0x000fc600010f0eff */
[----:B------:R-:W-:Y:S04]  /*378e0*/  STL [R1+0x20bc], R19 ;  /* 0x0020bc1301007387 */ /* 0x000fe80000100800 */
[----:B------:R-:W-:Y:S04]  /*378f0*/  STL [R1+0x2088], R18 ;  /* 0x0020881201007387 */ /* 0x000fe80000100800 */
[----:B------:R-:W4:Y:S01]  /*37900*/  LDL.LU R20, [R1+0xac] ;  /* 0x0000ac0001147983 */ /* 0x000f220000300800 */
[----:B------:R-:W-:-:S05]  /*37910*/  IADD3 R17, P2, R10, R3, RZ ;  /* 0x000000030a117210 */ /* 0x000fca0007f5e0ff */
[----:B------:R0:W-:Y:S04]  /*37920*/  STL [R1+0x20c4], R17 ;  /* 0x0020c41101007387 */ /* 0x0001e80000100800 */
[----:B------:R1:W-:Y:S01]  /*37930*/  STL [R1+0x2090], R16 ;  /* 0x0020901001007387 */ /* 0x0003e20000100800 */
[----:B0-----:R-:W-:-:S05]  /*37940*/  IADD3 R17, P1, R9, R3, RZ ;  /* 0x0000000309117210 */ /* 0x001fca0007f3e0ff */
[----:B------:R-:W-:Y:S04]  /*37950*/  STL [R1+0x20cc], R17 ;  /* 0x0020cc1101007387 */ /* 0x000fe80000100800 */
[----:B------:R-:W4:Y:S01]  /*37960*/  LDL.LU R19, [R1+0xa8] ;  /* 0x0000a80001137983 */ /* 0x000f220000300800 */
[----:B------:R-:W-:-:S05]  /*37970*/  LEA.HI.X.SX32 R15, R15, R2, 0x1, P0 ;  /* 0x000000020f0f7211 */ /* 0x000fca00000f0eff */
[----:B------:R0:W-:Y:S01]  /*37980*/  STL [R1+0x2098], R15 ;  /* 0x0020980f01007387 */ /* 0x0001e20000100800 */
[-C--:B------:R-:W-:Y:S02]  /*37990*/  LEA.HI.X.SX32 R13, R13, R2.reuse, 0x1, P5 ;  /* 0x000000020d0d7211 */ /* 0x080fe400028f0eff */
[-C--:B-1----:R-:W-:Y:S02]  /*379a0*/  IADD3 R16, P0, R8, R3.reuse, RZ ;  /* 0x0000000308107210 */ /* 0x082fe40007f1e0ff */
[----:B0-----:R-:W-:Y:S02]  /*379b0*/  LEA.HI.X.SX32 R15, R14, R2, 0x1, P6 ;  /* 0x000000020e0f7211 */ /* 0x001fe400030f0eff */
[-C--:B------:R-:W-:Y:S01]  /*379c0*/  IADD3 R14, P6, R7, R3.reuse, RZ ;  /* 0x00000003070e7210 */ /* 0x080fe20007fde0ff */
[----:B------:R-:W-:Y:S04]  /*379d0*/  STL [R1+0x20d4], R16 ;  /* 0x0020d41001007387 */ /* 0x000fe80000100800 */
[----:B------:R-:W-:Y:S04]  /*379e0*/  STL [R1+0x20a0], R15 ;  /* 0x0020a00f01007387 */ /* 0x000fe80000100800 */
[----:B------:R-:W4:Y:S04]  /*379f0*/  LDL.LU R18, [R1+0xa4] ;  /* 0x0000a40001127983 */ /* 0x000f280000300800 */
[----:B------:R0:W-:Y:S04]  /*37a00*/  STL [R1+0x20dc], R14 ;  /* 0x0020dc0e01007387 */ /* 0x0001e80000100800 */
[----:B------:R1:W-:Y:S01]  /*37a10*/  STL [R1+0x20a8], R13 ;  /* 0x0020a80d01007387 */ /* 0x0003e20000100800 */
[----:B0-----:R-:W-:-:S02]  /*37a20*/  IADD3 R14, P5, R6, R3, RZ ;  /* 0x00000003060e7210 */ /* 0x001fc40007fbe0ff */
[----:B-1----:R-:W-:-:S03]  /*37a30*/  LEA.HI.X.SX32 R13, R12, R2, 0x1, P4 ;  /* 0x000000020c0d7211 */ /* 0x002fc600020f0eff */
[----:B------:R-:W-:Y:S04]  /*37a40*/  STL [R1+0x20e4], R14 ;  /* 0x0020e40e01007387 */ /* 0x000fe80000100800 */
[----:B------:R-:W4:Y:S04]  /*37a50*/  LDL.LU R17, [R1+0xa0] ;  /* 0x0000a00001117983 */ /* 0x000f280000300800 */
[----:B------:R0:W-:Y:S01]  /*37a60*/  STL [R1+0x20b0], R13 ;  /* 0x0020b00d01007387 */ /* 0x0001e20000100800 */
[----:B------:R-:W-:Y:S02]  /*37a70*/  IADD3 R12, P4, R5, R3, RZ ;  /* 0x00000003050c7210 */ /* 0x000fe40007f9e0ff */
[----:B0-----:R-:W-:-:S03]  /*37a80*/  LEA.HI.X.SX32 R13, R11, R2, 0x1, P3 ;  /* 0x000000020b0d7211 */ /* 0x001fc600018f0eff */
[----:B------:R0:W-:Y:S01]  /*37a90*/  STL [R1+0x20ec], R12 ;  /* 0x0020ec0c01007387 */ /* 0x0001e20000100800 */
[----:B------:R-:W-:-:S03]  /*37aa0*/  LEA.HI.X.SX32 R11, R10, R2, 0x1, P2 ;  /* 0x000000020a0b7211 */ /* 0x000fc600010f0eff */
[----:B------:R1:W-:Y:S04]  /*37ab0*/  STL [R1+0x20b8], R13 ;  /* 0x0020b80d01007387 */ /* 0x0003e80000100800 */
[----:B------:R-:W4:Y:S01]  /*37ac0*/  LDL.LU R16, [R1+0x9c] ;  /* 0x00009c0001107983 */ /* 0x000f220000300800 */
[----:B0-----:R-:W-:Y:S02]  /*37ad0*/  IADD3 R12, P3, R4, R3, RZ ;  /* 0x00000003040c7210 */ /* 0x001fe40007f7e0ff */
[----:B------:R-:W-:-:S03]  /*37ae0*/  LEA.HI.X.SX32 R9, R9, R2, 0x1, P1 ;  /* 0x0000000209097211 */ /* 0x000fc600008f0eff */
[----:B------:R-:W-:Y:S04]  /*37af0*/  STL [R1+0x20f4], R12 ;  /* 0x0020f40c01007387 */ /* 0x000fe80000100800 */
[----:B------:R-:W-:Y:S04]  /*37b00*/  STL [R1+0x20c0], R11 ;  /* 0x0020c00b01007387 */ /* 0x000fe80000100800 */
[----:B------:R-:W4:Y:S01]  /*37b10*/  LDL.LU R15, [R1+0x98] ;  /* 0x00009800010f7983 */ /* 0x000f220000300800 */
[----:B------:R-:W-:Y:S02]  /*37b20*/  LEA.HI.X.SX32 R5, R5, R2, 0x1, P4 ;  /* 0x0000000205057211 */ /* 0x000fe400020f0eff */
[----:B--2---:R-:W-:-:S05]  /*37b30*/  IADD3 R10, P2, R28, R3, RZ ;  /* 0x000000031c0a7210 */ /* 0x004fca0007f5e0ff */
[----:B------:R3:W-:Y:S04]  /*37b40*/  STL [R1+0x20fc], R10 ;  /* 0x0020fc0a01007387 */ /* 0x0007e80000100800 */
[----:B------:R-:W2:Y:S04]  /*37b50*/  LDL.LU R14, [R1+0x94] ;  /* 0x00009400010e7983 */ /* 0x000ea80000300800 */
[----:B------:R0:W-:Y:S04]  /*37b60*/  STL [R1+0x20c8], R9 ;  /* 0x0020c80901007387 */ /* 0x0001e80000100800 */
[----:B-1----:R-:W2:Y:S01]  /*37b70*/  LDL.LU R13, [R1+0x8c] ;  /* 0x00008c00010d7983 */ /* 0x002ea20000300800 */
[----:B---3--:R-:W-:-:S02]  /*37b80*/  IADD3 R10, P1, R29, R3, RZ ;  /* 0x000000031d0a7210 */ /* 0x008fc40007f3e0ff */
[----:B0-----:R-:W-:-:S03]  /*37b90*/  LEA.HI.X.SX32 R9, R8, R2, 0x1, P0 ;  /* 0x0000000208097211 */ /* 0x001fc600000f0eff */
[----:B------:R-:W-:Y:S04]  /*37ba0*/  STL [R1+0x2104], R10 ;  /* 0x0021040a01007387 */ /* 0x000fe80000100800 */
[----:B------:R-:W3:Y:S04]  /*37bb0*/  LDL.LU R12, [R1+0x84] ;  /* 0x00008400010c7983 */ /* 0x000ee80000300800 */
[----:B------:R0:W-:Y:S04]  /*37bc0*/  STL [R1+0x20d0], R9 ;  /* 0x0020d00901007387 */ /* 0x0001e80000100800 */
[----:B------:R-:W3:Y:S01]  /*37bd0*/  LDL.LU R11, [R1+0x80] ;  /* 0x00008000010b7983 */ /* 0x000ee20000300800 */
[----:B0-----:R-:W-:-:S02]  /*37be0*/  LEA.HI.X.SX32 R9, R7, R2, 0x1, P6 ;  /* 0x0000000207097211 */ /* 0x001fc400030f0eff */
[----:B------:R-:W-:Y:S02]  /*37bf0*/  LEA.HI.X.SX32 R7, R6, R2, 0x1, P5 ;  /* 0x0000000206077211 */ /* 0x000fe400028f0eff */
[----:B----4-:R-:W-:-:S05]  /*37c00*/  IADD3 R8, P0, R22, R3, RZ ;  /* 0x0000000316087210 */ /* 0x010fca0007f1e0ff */
[----:B------:R0:W-:Y:S04]  /*37c10*/  STL [R1+0x210c], R8 ;  /* 0x00210c0801007387 */ /* 0x0001e80000100800 */
[----:B------:R1:W-:Y:S04]  /*37c20*/  STL [R1+0x20d8], R9 ;  /* 0x0020d80901007387 */ /* 0x0003e80000100800 */
[----:B------:R-:W4:Y:S01]  /*37c30*/  LDL.LU R10, [R1+0x78] ;  /* 0x00007800010a7983 */ /* 0x000f220000300800 */
[----:B0-----:R-:W-:-:S05]  /*37c40*/  IADD3 R8, P6, R21, R3, RZ ;  /* 0x0000000315087210 */ /* 0x001fca0007fde0ff */
[----:B------:R0:W-:Y:S04]  /*37c50*/  STL [R1+0x2114], R8 ;  /* 0x0021140801007387 */ /* 0x0001e80000100800 */
[----:B------:R0:W-:Y:S04]  /*37c60*/  STL [R1+0x20e0], R7 ;  /* 0x0020e00701007387 */ /* 0x0001e80000100800 */
[----:B-1----:R-:W4:Y:S01]  /*37c70*/  LDL.LU R9, [R1+0x74] ;  /* 0x0000740001097983 */ /* 0x002f220000300800 */
[----:B------:R-:W-:-:S05]  /*37c80*/  IADD3 R6, P5, R20, R3, RZ ;  /* 0x0000000314067210 */ /* 0x000fca0007fbe0ff */
[----:B------:R1:W-:Y:S04]  /*37c90*/  STL [R1+0x211c], R6 ;  /* 0x00211c0601007387 */ /* 0x0003e80000100800 */
[----:B0-----:R-:W4:Y:S04]  /*37ca0*/  LDL.LU R8, [R1+0x6c] ;  /* 0x00006c0001087983 */ /* 0x001f280000300800 */
[----:B------:R-:W-:Y:S04]  /*37cb0*/  STL [R1+0x20e8], R5 ;  /* 0x0020e80501007387 */ /* 0x000fe80000100800 */
[----:B------:R-:W4:Y:S01]  /*37cc0*/  LDL.LU R7, [R1+0x64] ;  /* 0x0000640001077983 */ /* 0x000f220000300800 */
[----:B-1----:R-:W-:-:S05]  /*37cd0*/  IADD3 R6, P4, R19, R3, RZ ;  /* 0x0000000313067210 */ /* 0x002fca0007f9e0ff */
[----:B------:R0:W-:Y:S04]  /*37ce0*/  STL [R1+0x2124], R6 ;  /* 0x0021240601007387 */ /* 0x0001e80000100800 */
[----:B0-----:R-:W4:Y:S01]  /*37cf0*/  LDL.LU R6, [R1+0x5c] ;  /* 0x00005c0001067983 */ /* 0x001f220000300800 */
[-C--:B------:R-:W-:Y:S02]  /*37d00*/  LEA.HI.X.SX32 R5, R4, R2.reuse, 0x1, P3 ;  /* 0x0000000204057211 */ /* 0x080fe400018f0eff */
[----:B------:R-:W-:Y:S02]  /*37d10*/  LEA.HI.X.SX32 R23, R28, R2, 0x1, P2 ;  /* 0x000000021c177211 */ /* 0x000fe400010f0eff */
[-C--:B------:R-:W-:Y:S01]  /*37d20*/  IADD3 R4, P3, R18, R3.reuse, RZ ;  /* 0x0000000312047210 */ /* 0x080fe20007f7e0ff */
[----:B------:R0:W-:Y:S04]  /*37d30*/  STL [R1+0x20f0], R5 ;  /* 0x0020f00501007387 */ /* 0x0001e80000100800 */
[----:B0-----:R-:W4:Y:S04]  /*37d40*/  LDL.LU R5, [R1+0x54] ;  /* 0x0000540001057983 */ /* 0x001f280000300800 */
[----:B------:R0:W-:Y:S01]  /*37d50*/  STL [R1+0x212c], R4 ;  /* 0x00212c0401007387 */ /* 0x0001e20000100800 */
[----:B------:R-:W-:-:S03]  /*37d60*/  IADD3 R24, P2, R17, R3, RZ ;  /* 0x0000000311187210 */ /* 0x000fc60007f5e0ff */
[----:B0-----:R-:W4:Y:S04]  /*37d70*/  LDL.LU R4, [R1+0x44] ;  /* 0x0000440001047983 */ /* 0x001f280000300800 */
[----:B------:R0:W-:Y:S04]  /*37d80*/  STL [R1+0x20f8], R23 ;  /* 0x0020f81701007387 */ /* 0x0001e80000100800 */
[----:B------:R-:W4:Y:S04]  /*37d90*/  LDL.LU R28, [R1+0x7a0] ;  /* 0x0007a000011c7983 */ /* 0x000f280000300800 */
[----:B------:R1:W-:Y:S01]  /*37da0*/  STL [R1+0x2134], R24 ;  /* 0x0021341801007387 */ /* 0x0003e20000100800 */
[----:B0-----:R-:W-:-:S03]  /*37db0*/  LEA.HI.X.SX32 R23, R29, R2, 0x1, P1 ;  /* 0x000000021d177211 */ /* 0x001fc600008f0eff */
[----:B------:R-:W4:Y:S01]  /*37dc0*/  LDL.LU R29, [R1+0x50] ;  /* 0x00005000011d7983 */ /* 0x000f220000300800 */
[----:B-1----:R-:W-:-:S03]  /*37dd0*/  IADD3 R24, P1, R16, R3, RZ ;  /* 0x0000000310187210 */ /* 0x002fc60007f3e0ff */
[----:B------:R0:W-:Y:S01]  /*37de0*/  STL [R1+0x2100], R23 ;  /* 0x0021001701007387 */ /* 0x0001e20000100800 */
[----:B------:R-:W-:-:S03]  /*37df0*/  LEA.HI.X.SX32 R21, R21, R2, 0x1, P6 ;  /* 0x0000000215157211 */ /* 0x000fc600030f0eff */
[----:B------:R-:W-:Y:S01]  /*37e00*/  STL [R1+0x213c], R24 ;  /* 0x00213c1801007387 */ /* 0x000fe20000100800 */
[----:B0-----:R-:W-:Y:S02]  /*37e10*/  LEA.HI.X.SX32 R23, R22, R2, 0x1, P0 ;  /* 0x0000000216177211 */ /* 0x001fe400000f0eff */
[----:B------:R-:W-:-:S03]  /*37e20*/  IADD3 R22, P0, R15, R3, RZ ;  /* 0x000000030f167210 */ /* 0x000fc60007f1e0ff */
[----:B------:R-:W-:Y:S04]  /*37e30*/  STL [R1+0x2108], R23 ;  /* 0x0021081701007387 */ /* 0x000fe80000100800 */
[----:B------:R0:W-:Y:S04]  /*37e40*/  STL [R1+0x2144], R22 ;  /* 0x0021441601007387 */ /* 0x0001e80000100800 */
[----:B------:R1:W-:Y:S01]  /*37e50*/  STL [R1+0x2110], R21 ;  /* 0x0021101501007387 */ /* 0x0003e20000100800 */
[-C--:B------:R-:W-:Y:S01]  /*37e60*/  LEA.HI.X.SX32 R18, R18, R2.reuse, 0x1, P3 ;  /* 0x0000000212127211 */ /* 0x080fe200018f0eff */
[----:B------:R-:W-:Y:S01]  /*37e70*/  IMAD R0, R0, UR7, RZ ;  /* 0x0000000700007c24 */ /* 0x000fe2000f8e02ff */
[----:B0-----:R-:W-:-:S02]  /*37e80*/  LEA.HI.X.SX32 R22, R20, R2, 0x1, P5 ;  /* 0x0000000214167211 */ /* 0x001fc400028f0eff */
[-C--:B------:R-:W-:Y:S02]  /*37e90*/  LEA.HI.X.SX32 R20, R19, R2.reuse, 0x1, P4 ;  /* 0x0000000213147211 */ /* 0x080fe400020f0eff */
[----:B------:R-:W-:Y:S02]  /*37ea0*/  LEA.HI.X.SX32 R15, R15, R2, 0x1, P0 ;  /* 0x000000020f0f7211 */ /* 0x000fe400000f0eff */
[-C--:B--2---:R-:W-:Y:S02]  /*37eb0*/  IADD3 R23, P6, R14, R3.reuse, RZ ;  /* 0x000000030e177210 */ /* 0x084fe40007fde0ff */
[----:B-1----:R-:W-:-:S03]  /*37ec0*/  IADD3 R21, P5, R13, R3, RZ ;  /* 0x000000030d157210 */ /* 0x002fc60007fbe0ff */
[----:B------:R-:W-:Y:S04]  /*37ed0*/  STL [R1+0x214c], R23 ;  /* 0x00214c1701007387 */ /* 0x000fe80000100800 */
[----:B------:R-:W-:Y:S04]  /*37ee0*/  STL [R1+0x2118], R22 ;  /* 0x0021181601007387 */ /* 0x000fe80000100800 */
[----:B------:R-:W-:Y:S04]  /*37ef0*/  STL [R1+0x2154], R21 ;  /* 0x0021541501007387 */ /* 0x000fe80000100800 */
[----:B------:R0:W-:Y:S01]  /*37f00*/  STL [R1+0x2120], R20 ;  /* 0x0021201401007387 */ /* 0x0001e20000100800 */
[----:B---3--:R-:W-:-:S02]  /*37f10*/  IADD3 R19, P4, R12, R3, RZ ;  /* 0x000000030c137210 */ /* 0x008fc40007f9e0ff */
[----:B0-----:R-:W-:-:S03]  /*37f20*/  IADD3 R20, P3, R11, R3, RZ ;  /* 0x000000030b147210 */ /* 0x001fc60007f7e0ff */
[----:B------:R0:W-:Y:S04]  /*37f30*/  STL [R1+0x215c], R19 ;  /* 0x00215c1301007387 */ /* 0x0001e80000100800 */
[----:B------:R1:W-:Y:S04]  /*37f40*/  STL [R1+0x2128], R18 ;  /* 0x0021281201007387 */ /* 0x0003e80000100800 */
[----:B------:R-:W-:Y:S01]  /*37f50*/  STL [R1+0x2164], R20 ;  /* 0x0021641401007387 */ /* 0x000fe20000100800 */
[----:B0-----:R-:W-:Y:S02]  /*37f60*/  LEA.HI.X.SX32 R19, R17, R2, 0x1, P2 ;  /* 0x0000000211137211 */ /* 0x001fe400010f0eff */
[----:B-1----:R-:W-:-:S02]  /*37f70*/  IADD3 R18, P2, R0, R3, RZ ;  /* 0x0000000300127210 */ /* 0x002fc40007f5e0ff */
[-C--:B------:R-:W-:Y:S01]  /*37f80*/  LEA.HI.X.SX32 R17, R16, R2.reuse, 0x1, P1 ;  /* 0x0000000210117211 */ /* 0x080fe200008f0eff */
[----:B------:R-:W-:Y:S04]  /*37f90*/  STL [R1+0x2130], R19 ;  /* 0x0021301301007387 */ /* 0x000fe80000100800 */
[----:B------:R-:W-:Y:S04]  /*37fa0*/  STL [R1+0x216c], R18 ;  /* 0x00216c1201007387 */ /* 0x000fe80000100800 */
[----:B------:R0:W-:Y:S01]  /*37fb0*/  STL [R1+0x2138], R17 ;  /* 0x0021381101007387 */ /* 0x0001e20000100800 */
[----:B------:R-:W-:-:S02]  /*37fc0*/  LEA.HI.X.SX32 R12, R12, R2, 0x1, P4 ;  /* 0x000000020c0c7211 */ /* 0x000fc400020f0eff */
[----:B----4-:R-:W-:-:S05]  /*37fd0*/  IADD3 R16, P1, R10, R3, RZ ;  /* 0x000000030a107210 */ /* 0x010fca0007f3e0ff */
[----:B------:R1:W-:Y:S04]  /*37fe0*/  STL [R1+0x2174], R16 ;  /* 0x0021741001007387 */ /* 0x0003e80000100800 */
[----:B------:R2:W-:Y:S01]  /*37ff0*/  STL [R1+0x2140], R15 ;  /* 0x0021400f01007387 */ /* 0x0005e20000100800 */
[-C--:B0-----:R-:W-:Y:S02]  /*38000*/  IADD3 R17, P0, R9, R3.reuse, RZ ;  /* 0x0000000309117210 */ /* 0x081fe40007f1e0ff */
[-C--:B-1----:R-:W-:Y:S02]  /*38010*/  LEA.HI.X.SX32 R16, R14, R2.reuse, 0x1, P6 ;  /* 0x000000020e107211 */ /* 0x082fe400030f0eff */
[----:B------:R-:W-:Y:S01]  /*38020*/  LEA.HI.X.SX32 R14, R13, R2, 0x1, P5 ;  /* 0x000000020d0e7211 */ /* 0x000fe200028f0eff */
[----:B------:R-:W-:Y:S04]  /*38030*/  STL [R1+0x217c], R17 ;  /* 0x00217c1101007387 */ /* 0x000fe80000100800 */
[----:B------:R-:W-:Y:S01]  /*38040*/  STL [R1+0x2148], R16 ;  /* 0x0021481001007387 */ /* 0x000fe20000100800 */
[----:B--2---:R-:W-:-:S02]  /*38050*/  IADD3 R15, P6, R8, R3, RZ ;  /* 0x00000003080f7210 */ /* 0x004fc40007fde0ff */
[----:B------:R-:W-:-:S03]  /*38060*/  IADD3 R13, P5, R7, R3, RZ ;  /* 0x00000003070d7210 */ /* 0x000fc60007fbe0ff */
[----:B------:R-:W-:Y:S04]  /*38070*/  STL [R1+0x2180], R15 ;  /* 0x0021800f01007387 */ /* 0x000fe80000100800 */
[----:B------:R-:W-:Y:S04]  /*38080*/  STL [R1+0x2150], R14 ;  /* 0x0021500e01007387 */ /* 0x000fe80000100800 */
[----:B------:R0:W-:Y:S04]  /*38090*/  STL [R1+0x2184], R13 ;  /* 0x0021840d01007387 */ /* 0x0001e80000100800 */
[----:B------:R1:W-:Y:S01]  /*380a0*/  STL [R1+0x2158], R12 ;  /* 0x0021580c01007387 */ /* 0x0003e20000100800 */
[----:B0-----:R-:W-:-:S02]  /*380b0*/  LEA.HI.X.SX32 R13, R11, R2, 0x1, P3 ;  /* 0x000000020b0d7211 */ /* 0x001fc400018f0eff */
[----:B------:R-:W-:Y:S02]  /*380c0*/  LEA.HI.X.SX32 R11, R0, R2, 0x1, P2 ;  /* 0x00000002000b7211 */ /* 0x000fe400010f0eff */
[----:B------:R-:W-:-:S05]  /*380d0*/  IADD3 R14, P4, R6, R3, RZ ;  /* 0x00000003060e7210 */ /* 0x000fca0007f9e0ff */
[----:B------:R-:W-:Y:S04]  /*380e0*/  STL [R1+0x2188], R14 ;  /* 0x0021880e01007387 */ /* 0x000fe80000100800 */
[----:B------:R0:W-:Y:S04]  /*380f0*/  STL [R1+0x2160], R13 ;  /* 0x0021600d01007387 */ /* 0x0001e80000100800 */
[----:B------:R-:W2:Y:S01]  /*38100*/  LDL.LU R0, [R1+0x2418] ;  /* 0x0024180001007983 */ /* 0x000ea20000300800 */
[----:B-1----:R-:W-:-:S05]  /*38110*/  IADD3 R12, P3, R5, R3, RZ ;  /* 0x00000003050c7210 */ /* 0x002fca0007f7e0ff */
[----:B------:R1:W-:Y:S04]  /*38120*/  STL [R1+0x2194], R12 ;  /* 0x0021940c01007387 */ /* 0x0003e80000100800 */
[----:B------:R3:W-:Y:S01]  /*38130*/  STL [R1+0x2168], R11 ;  /* 0x0021680b01007387 */ /* 0x0007e20000100800 */
[-C--:B0-----:R-:W-:Y:S02]  /*38140*/  IADD3 R13, P2, R4, R3.reuse, RZ ;  /* 0x00000003040d7210 */ /* 0x081fe40007f5e0ff */
[-C--:B-1----:R-:W-:Y:S02]  /*38150*/  LEA.HI.X.SX32 R12, R10, R2.reuse, 0x1, P1 ;  /* 0x000000020a0c7211 */ /* 0x082fe400008f0eff */
[-C--:B---3--:R-:W-:Y:S02]  /*38160*/  IADD3 R11, P1, R28, R3.reuse, RZ ;  /* 0x000000031c0b7210 */ /* 0x088fe40007f3e0ff */
[----:B------:R-:W-:Y:S01]  /*38170*/  LEA.HI.X.SX32 R10, R9, R2, 0x1, P0 ;  /* 0x00000002090a7211 */ /* 0x000fe200000f0eff */
[----:B------:R-:W-:Y:S04]  /*38180*/  STL [R1+0x218c], R13 ;  /* 0x00218c0d01007387 */ /* 0x000fe80000100800 */
[----:B------:R-:W-:Y:S04]  /*38190*/  STL [R1+0x2170], R12 ;  /* 0x0021700c01007387 */ /* 0x000fe80000100800 */
[----:B------:R-:W-:Y:S01]  /*381a0*/  STL [R1+0x2190], R11 ;  /* 0x0021900b01007387 */ /* 0x000fe20000100800 */
[----:B------:R-:W-:-:S02]  /*381b0*/  IADD3 R3, P0, R29, R3, RZ ;  /* 0x000000031d037210 */ /* 0x000fc40007f1e0ff */
[-C--:B------:R-:W-:Y:S01]  /*381c0*/  LEA.HI.X.SX32 R9, R8, R2.reuse, 0x1, P6 ;  /* 0x0000000208097211 */ /* 0x080fe200030f0eff */
[----:B------:R-:W-:Y:S04]  /*381d0*/  STL [R1+0x2178], R10 ;  /* 0x0021780a01007387 */ /* 0x000fe80000100800 */
[----:B------:R0:W-:Y:S01]  /*381e0*/  STL [R1+0x1324], R3 ;  /* 0x0013240301007387 */ /* 0x0001e20000100800 */
[----:B------:R-:W-:-:S03]  /*381f0*/  LEA.HI.X.SX32 R6, R6, R2, 0x1, P4 ;  /* 0x0000000206067211 */ /* 0x000fc600020f0eff */
[----:B------:R-:W-:Y:S01]  /*38200*/  STL [R1+0x1310], R9 ;  /* 0x0013100901007387 */ /* 0x000fe20000100800 */
[-C--:B------:R-:W-:Y:S02]  /*38210*/  LEA.HI.X.SX32 R5, R5, R2.reuse, 0x1, P3 ;  /* 0x0000000205057211 */ /* 0x080fe400018f0eff */
[----:B0-----:R-:W-:Y:S02]  /*38220*/  LEA.HI.X.SX32 R3, R7, R2, 0x1, P5 ;  /* 0x0000000207037211 */ /* 0x001fe400028f0eff */
[----:B--2---:R-:W-:-:S05]  /*38230*/  IADD3 R8, P6, R0, UR8, RZ ;  /* 0x0000000800087c10 */ /* 0x004fca000ffde0ff */
[----:B------:R-:W-:Y:S04]  /*38240*/  STL [R1+0x1004], R8 ;  /* 0x0010040801007387 */ /* 0x000fe80000100800 */
[----:B------:R0:W-:Y:S04]  /*38250*/  STL [R1+0x1314], R3 ;  /* 0x0013140301007387 */ /* 0x0001e80000100800 */
[----:B------:R-:W-:Y:S04]  /*38260*/  STL [R1+0x1318], R6 ;  /* 0x0013180601007387 */ /* 0x000fe80000100800 */
[----:B------:R-:W-:Y:S01]  /*38270*/  STL [R1+0x1328], R5 ;  /* 0x0013280501007387 */ /* 0x000fe20000100800 */
[----:B0-----:R-:W-:-:S02]  /*38280*/  LEA.HI.X.SX32 R3, R4, R2, 0x1, P2 ;  /* 0x0000000204037211 */ /* 0x001fc400010f0eff */
[-C--:B------:R-:W-:Y:S02]  /*38290*/  LEA.HI.X.SX32 R4, R28, R2.reuse, 0x1, P1 ;  /* 0x000000021c047211 */ /* 0x080fe400008f0eff */
[----:B------:R-:W-:Y:S01]  /*382a0*/  LEA.HI.X.SX32 R2, R29, R2, 0x1, P0 ;  /* 0x000000021d027211 */ /* 0x000fe200000f0eff */
[----:B------:R0:W-:Y:S04]  /*382b0*/  STL [R1+0x131c], R3 ;  /* 0x00131c0301007387 */ /* 0x0001e80000100800 */
[----:B------:R-:W-:Y:S01]  /*382c0*/  STL [R1+0x1320], R4 ;  /* 0x0013200401007387 */ /* 0x000fe20000100800 */
[----:B0-----:R-:W-:-:S03]  /*382d0*/  LEA.HI.X.SX32 R3, R0, UR9, 0x1, P6 ;  /* 0x0000000900037c11 */ /* 0x001fc6000b0f0eff */
[----:B------:R-:W2:Y:S04]  /*382e0*/  LDL.LU R0, [R1+0x2414] ;  /* 0x0024140001007983 */ /* 0x000ea80000300800 */
[----:B------:R0:W-:Y:S04]  /*382f0*/  STL [R1+0x1114], R2 ;  /* 0x0011140201007387 */ /* 0x0001e80000100800 */
[----:B------:R1:W-:Y:S04]  /*38300*/  STL [R1+0x1000], R3 ;  /* 0x0010000301007387 */ /* 0x0003e80000100800 */
[----:B------:R-:W-:Y:S04]  /*38310*/  STL [R1+0x10b0], RZ ;  /* 0x0010b0ff01007387 */ /* 0x000fe80000100800 */
        /* <DEDUP_REMOVED lines=415> */
[----:B------:R-:W-:Y:S01]  /*39d10*/  STL [R1+0x3dc], RZ ;  /* 0x0003dcff01007387 */ /* 0x000fe20000100800 */
[----:B0-----:R-:W0:Y:S03]  /*39d20*/  LDC R2, c[0x0][0x238] ;  /* 0x00008e00ff027b82 */ /* 0x001e260000000800 */
[----:B------:R-:W-:Y:S05]  /*39d30*/  STL [R1+0x390], RZ ;  /* 0x000390ff01007387 */ /* 0x000fea0000100800 */
[----:B------:R-:W3:Y:S01]  /*39d40*/  LDC R8, c[0x0][0x230] ;  /* 0x00008c00ff087b82 */ /* 0x000ee20000000800 */
[----:B------:R-:W-:Y:S01]  /*39d50*/  USHF.L.U32 UR5, UR5, 0x6, URZ ;  /* 0x0000000605057899 */ /* 0x000fe2000800063f */
[----:B0-----:R-:W-:-:S02]  /*39d60*/  IMAD R4, R2, 0x3e, RZ ;  /* 0x0000003e02047824 */ /* 0x001fc400078e02ff */
[C---:B------:R-:W-:Y:S01]  /*39d70*/  IMAD R5, R2.reuse, 0x3d, RZ ;  /* 0x0000003d02057824 */ /* 0x040fe200078e02ff */
[----:B------:R-:W-:Y:S01]  /*39d80*/  USHF.R.S32.HI UR6, URZ, 0x1f, UR5 ;  /* 0x0000001f3f067899 */ /* 0x000fe20008011405 */
[C---:B------:R-:W-:Y:S02]  /*39d90*/  IMAD R6, R2.reuse, 0x3c, RZ ;  /* 0x0000003c02067824 */ /* 0x040fe400078e02ff */
[C---:B------:R-:W-:Y:S02]  /*39da0*/  IMAD R7, R2.reuse, 0x3b, RZ ;  /* 0x0000003b02077824 */ /* 0x040fe400078e02ff */
[C---:B------:R-:W-:Y:S02]  /*39db0*/  IMAD R9, R2.reuse, 0x39, RZ ;  /* 0x0000003902097824 */ /* 0x040fe400078e02ff */
[C---:B------:R-:W-:Y:S02]  /*39dc0*/  IMAD R10, R2.reuse, 0x38, RZ ;  /* 0x00000038020a7824 */ /* 0x040fe400078e02ff */
[----:B------:R-:W-:-:S02]  /*39dd0*/  IMAD R11, R2, 0x37, RZ ;  /* 0x00000037020b7824 */ /* 0x000fc400078e02ff */
[C---:B------:R-:W-:Y:S02]  /*39de0*/  IMAD R12, R2.reuse, 0x36, RZ ;  /* 0x00000036020c7824 */ /* 0x040fe400078e02ff */
[C---:B------:R-:W-:Y:S02]  /*39df0*/  IMAD R13, R2.reuse, 0x35, RZ ;  /* 0x00000035020d7824 */ /* 0x040fe400078e02ff */
[C---:B------:R-:W-:Y:S02]  /*39e00*/  IMAD R14, R2.reuse, 0x34, RZ ;  /* 0x00000034020e7824 */ /* 0x040fe400078e02ff */
[----:B------:R-:W-:Y:S02]  /*39e10*/  IMAD R15, R2, 0x33, RZ ;  /* 0x00000033020f7824 */ /* 0x000fe400078e02ff */
[----:B---3--:R-:W-:Y:S02]  /*39e20*/  VIADD R8, R8, 0x3f ;  /* 0x0000003f08087836 */ /* 0x008fe40000000000 */
[----:B------:R-:W-:-:S02]  /*39e30*/  IMAD R16, R2, 0x32, RZ ;  /* 0x0000003202107824 */ /* 0x000fc400078e02ff */
[C---:B------:R-:W-:Y:S01]  /*39e40*/  IMAD R17, R2.reuse, 0x31, RZ ;  /* 0x0000003102117824 */ /* 0x040fe200078e02ff */
[----:B-1----:R-:W-:Y:S01]  /*39e50*/  SHF.R.S32.HI R3, RZ, 0x1f, R8 ;  /* 0x0000001fff037819 */ /* 0x002fe20000011408 */
[C---:B------:R-:W-:Y:S02]  /*39e60*/  IMAD R18, R2.reuse, 0x30, RZ ;  /* 0x0000003002127824 */ /* 0x040fe400078e02ff */
[C---:B------:R-:W-:Y:S01]  /*39e70*/  IMAD R19, R2.reuse, 0x2f, RZ ;  /* 0x0000002f02137824 */ /* 0x040fe200078e02ff */
[----:B------:R-:W-:Y:S01]  /*39e80*/  LEA.HI R3, R3, R8, RZ, 0x6 ;  /* 0x0000000803037211 */ /* 0x000fe200078f30ff */
[C---:B------:R-:W-:Y:S02]  /*39e90*/  IMAD R20, R2.reuse, 0x2e, RZ ;  /* 0x0000002e02147824 */ /* 0x040fe400078e02ff */
[C---:B------:R-:W-:Y:S01]  /*39ea0*/  IMAD R21, R2.reuse, 0x2d, RZ ;  /* 0x0000002d02157824 */ /* 0x040fe200078e02ff */
[----:B------:R-:W-:Y:S01]  /*39eb0*/  SHF.R.S32.HI R3, RZ, 0x6, R3 ;  /* 0x00000006ff037819 */ /* 0x000fe20000011403 */
[----:B------:R-:W-:-:S02]  /*39ec0*/  IMAD R22, R2, 0x2c, RZ ;  /* 0x0000002c02167824 */ /* 0x000fc400078e02ff */
[C---:B------:R-:W-:Y:S02]  /*39ed0*/  IMAD R23, R2.reuse, 0x2b, RZ ;  /* 0x0000002b02177824 */ /* 0x040fe400078e02ff */
[C---:B------:R-:W-:Y:S02]  /*39ee0*/  IMAD R24, R2.reuse, 0x2a, RZ ;  /* 0x0000002a02187824 */ /* 0x040fe400078e02ff */
[C---:B------:R-:W-:Y:S02]  /*39ef0*/  IMAD R25, R2.reuse, 0x29, RZ ;  /* 0x0000002902197824 */ /* 0x040fe400078e02ff */
[C---:B------:R-:W-:Y:S02]  /*39f00*/  IMAD R26, R2.reuse, 0x28, RZ ;  /* 0x00000028021a7824 */ /* 0x040fe400078e02ff */
[C---:B------:R-:W-:Y:S02]  /*39f10*/  IMAD R27, R2.reuse, 0x27, RZ ;  /* 0x00000027021b7824 */ /* 0x040fe400078e02ff */
[----:B------:R-:W-:-:S02]  /*39f20*/  IMAD R28, R2, 0x26, RZ ;  /* 0x00000026021c7824 */ /* 0x000fc400078e02ff */
[C---:B------:R-:W-:Y:S02]  /*39f30*/  IMAD R29, R2.reuse, 0x25, RZ ;  /* 0x00000025021d7824 */ /* 0x040fe400078e02ff */
[C---:B------:R-:W-:Y:S02]  /*39f40*/  IMAD R8, R2.reuse, 0x3a, RZ ;  /* 0x0000003a02087824 */ /* 0x040fe400078e02ff */
[----:B------:R-:W-:Y:S02]  /*39f50*/  IMAD R3, R2, 0x3f, RZ ;  /* 0x0000003f02037824 */ /* 0x000fe400078e02ff */
[----:B------:R-:W3:Y:S04]  /*39f60*/  LDL R2, [R1+0x1004] ;  /* 0x0010040001027983 */ /* 0x000ee80000100800 */
[----:B--2---:R0:W-:Y:S04]  /*39f70*/  STL [R1+0x2414], R0 ;  /* 0x0024140001007387 */ /* 0x0041e80000100800 */
[----:B0-----:R-:W2:Y:S01]  /*39f80*/  LDL R0, [R1+0x1000] ;  /* 0x0010000001007983 */ /* 0x001ea20000100800 */
[----:B---3--:R-:W-:-:S05]  /*39f90*/  IADD3 R10, P0, R3, R2, RZ ;  /* 0x00000002030a7210 */ /* 0x008fca0007f1e0ff */
[----:B------:R0:W-:Y:S01]  /*39fa0*/  STL [R1+0x111c], R10 ;  /* 0x00111c0a01007387 */ /* 0x0001e20000100800 */
[----:B--2---:R-:W-:Y:S02]  /*39fb0*/  LEA.HI.X.SX32 R3, R3, R0, 0x1, P0 ;  /* 0x0000000003037211 */ /* 0x004fe400000f0eff */
        /* <DEDUP_REMOVED lines=12> */
[----:B------:R1:W-:Y:S01]  /*3a080*/  STL [R1+0x1118], R3 ;  /* 0x0011180301007387 */ /* 0x0003e20000100800 */
[----:B0-----:R-:W0:Y:S02]  /*3a090*/  LDC R10, c[0x0][0x238] ;  /* 0x00008e00ff0a7b82 */ /* 0x001e240000000800 */
[----:B0-----:R-:W-:-:S05]  /*3a0a0*/  IMAD R10, R10, 0x38, RZ ;  /* 0x000000380a0a7824 */ /* 0x001fca00078e02ff */
[----:B-1----:R-:W-:-:S05]  /*3a0b0*/  IADD3 R3, P0, R10, R2, RZ ;  /* 0x000000020a037210 */ /* 0x002fca0007f1e0ff */
[----:B------:R0:W-:Y:S02]  /*3a0c0*/  STL [R1+0x1154], R3 ;  /* 0x0011540301007387 */ /* 0x0001e40000100800 */
[----:B0-----:R-:W-:Y:S02]  /*3a0d0*/  LEA.HI.X.SX32 R3, R4, R0, 0x1, P1 ;  /* 0x0000000004037211 */ /* 0x001fe400008f0eff */
[----:B------:R-:W-:-:S03]  /*3a0e0*/  IADD3 R4, P1, R11, R2, RZ ;  /* 0x000000020b047210 */ /* 0x000fc60007f3e0ff */
[----:B------:R0:W-:Y:S04]  /*3a0f0*/  STL [R1+0x1120], R3 ;  /* 0x0011200301007387 */ /* 0x0001e80000100800 */
[----:B------:R1:W-:Y:S01]  /*3a100*/  STL [R1+0x115c], R4 ;  /* 0x00115c0401007387 */ /* 0x0003e20000100800 */
[-C--:B0-----:R-:W-:Y:S02]  /*3a110*/  LEA.HI.X.SX32 R3, R5, R0.reuse, 0x1, P2 ;  /* 0x0000000005037211 */ /* 0x081fe400010f0eff */
[----:B------:R-:W-:Y:S02]  /*3a120*/  LEA.HI.X.SX32 R5, R6, R0, 0x1, P3 ;  /* 0x0000000006057211 */ /* 0x000fe400018f0eff */
[-C--:B-1----:R-:W-:Y:S01]  /*3a130*/  IADD3 R4, P2, R12, R2.reuse, RZ ;  /* 0x000000020c047210 */ /* 0x082fe20007f5e0ff */
[----:B------:R0:W-:Y:S04]  /*3a140*/  STL [R1+0x1128], R3 ;  /* 0x0011280301007387 */ /* 0x0001e80000100800 */
[----:B------:R1:W-:Y:S04]  /*3a150*/  STL [R1+0x1164], R4 ;  /* 0x0011640401007387 */ /* 0x0003e80000100800 */
[----:B------:R2:W-:Y:S01]  /*3a160*/  STL [R1+0x1130], R5 ;  /* 0x0011300501007387 */ /* 0x0005e20000100800 */
[----:B0-----:R-:W-:-:S02]  /*3a170*/  IADD3 R3, P3, R13, R2, RZ ;  /* 0x000000020d037210 */ /* 0x001fc40007f7e0ff */
[----:B-1----:R-:W-:-:S03]  /*3a180*/  LEA.HI.X.SX32 R4, R7, R0, 0x1, P4 ;  /* 0x0000000007047211 */ /* 0x002fc600020f0eff */
[----:B------:R0:W-:Y:S01]  /*3a190*/  STL [R1+0x116c], R3 ;  /* 0x00116c0301007387 */ /* 0x0001e20000100800 */
[----:B--2---:R-:W-:-:S03]  /*3a1a0*/  IADD3 R5, P4, R14, R2, RZ ;  /* 0x000000020e057210 */ /* 0x004fc60007f9e0ff */
[----:B------:R1:W-:Y:S04]  /*3a1b0*/  STL [R1+0x1138], R4 ;  /* 0x0011380401007387 */ /* 0x0003e80000100800 */
[----:B------:R-:W-:Y:S01]  /*3a1c0*/  STL [R1+0x1174], R5 ;  /* 0x0011740501007387 */ /* 0x000fe20000100800 */
[----:B0-----:R-:W-:Y:S02]  /*3a1d0*/  LEA.HI.X.SX32 R3, R8, R0, 0x1, P5 ;  /* 0x0000000008037211 */ /* 0x001fe400028f0eff */
[----:B-1----:R-:W-:-:S03]  /*3a1e0*/  IADD3 R4, P5, R15, R2, RZ ;  /* 0x000000020f047210 */ /* 0x002fc60007fbe0ff */
[----:B------:R0:W-:Y:S01]  /*3a1f0*/  STL [R1+0x1140], R3 ;  /* 0x0011400301007387 */ /* 0x0001e20000100800 */
[----:B------:R-:W1:Y:S01]  /*3a200*/  LDC R2, c[0x0][0x238] ;  /* 0x00008e00ff027b82 */ /* 0x000e620000000800 */
[----:B0-----:R-:W-:Y:S02]  /*3a210*/  LEA.HI.X.SX32 R3, R9, R0, 0x1, P6 ;  /* 0x0000000009037211 */ /* 0x001fe400030f0eff */
[----:B------:R-:W2:Y:S04]  /*3a220*/  LDL R9, [R1+0x1004] ;  /* 0x0010040001097983 */ /* 0x000ea80000100800 */
[----:B------:R-:W-:Y:S04]  /*3a230*/  STL [R1+0x117c], R4 ;  /* 0x00117c0401007387 */ /* 0x000fe80000100800 */
[----:B------:R0:W-:Y:S01]  /*3a240*/  STL [R1+0x1148], R3 ;  /* 0x0011480301007387 */ /* 0x0001e20000100800 */
[----:B-1----:R-:W-:-:S02]  /*3a250*/  IMAD.SHL.U32 R8, R2, 0x20, RZ ;  /* 0x0000002002087824 */ /* 0x002fc400078e00ff */
[----:B------:R-:W-:Y:S01]  /*3a260*/  IMAD R7, R2, 0x1f, RZ ;  /* 0x0000001f02077824 */ /* 0x000fe200078e02ff */
[----:B0-----:R-:W-:Y:S01]  /*3a270*/  LEA.HI.X.SX32 R3, R10, R0, 0x1, P0 ;  /* 0x000000000a037211 */ /* 0x001fe200000f0eff */
[----:B------:R-:W-:Y:S01]  /*3a280*/  IMAD R10, R2, 0x21, RZ ;  /* 0x00000021020a7824 */ /* 0x000fe200078e02ff */
[-C--:B--2---:R-:W-:Y:S02]  /*3a290*/  IADD3 R5, P6, R16, R9.reuse, RZ ;  /* 0x0000000910057210 */ /* 0x084fe40007fde0ff */
[----:B------:R-:W-:-:S03]  /*3a2a0*/  IADD3 R4, P0, R17, R9, RZ ;  /* 0x0000000911047210 */ /* 0x000fc60007f1e0ff */
[----:B------:R0:W-:Y:S04]  /*3a2b0*/  STL [R1+0x1184], R5 ;  /* 0x0011840501007387 */ /* 0x0001e80000100800 */
[----:B------:R1:W-:Y:S04]  /*3a2c0*/  STL [R1+0x1150], R3 ;  /* 0x0011500301007387 */ /* 0x0003e80000100800 */
[----:B------:R2:W-:Y:S01]  /*3a2d0*/  STL [R1+0x118c], R4 ;  /* 0x00118c0401007387 */ /* 0x0005e20000100800 */
[----:B0-----:R-:W-:Y:S01]  /*3a2e0*/  LEA.HI.X.SX32 R5, R11, R0, 0x1, P1 ;  /* 0x000000000b057211 */ /* 0x001fe200008f0eff */
[----:B------:R-:W-:Y:S01]  /*3a2f0*/  IMAD R11, R2, 0x22, RZ ;  /* 0x00000022020b7824 */ /* 0x000fe200078e02ff */
[----:B-1----:R-:W-:-:S03]  /*3a300*/  IADD3 R3, P1, R18, R9, RZ ;  /* 0x0000000912037210 */ /* 0x002fc60007f3e0ff */
[----:B------:R0:W-:Y:S01]  /*3a310*/  STL [R1+0x1158], R5 ;  /* 0x0011580501007387 */ /* 0x0001e20000100800 */
[----:B--2---:R-:W-:-:S03]  /*3a320*/  LEA.HI.X.SX32 R4, R12, R0, 0x1, P2 ;  /* 0x000000000c047211 */ /* 0x004fc600010f0eff */
[----:B------:R1:W-:Y:S04]  /*3a330*/  STL [R1+0x1194], R3 ;  /* 0x0011940301007387 */ /* 0x0003e80000100800 */
[----:B------:R2:W-:Y:S01]  /*3a340*/  STL [R1+0x1160], R4 ;  /* 0x0011600401007387 */ /* 0x0005e20000100800 */
[----:B0-----:R-:W-:Y:S02]  /*3a350*/  IADD3 R5, P2, R19, R9, RZ ;  /* 0x0000000913057210 */ /* 0x001fe40007f5e0ff */
[----:B-1----:R-:W-:-:S03]  /*3a360*/  LEA.HI.X.SX32 R3, R13, R0, 0x1, P3 ;  /* 0x000000000d037211 */ /* 0x002fc600018f0eff */
[----:B------:R0:W-:Y:S01]  /*3a370*/  STL [R1+0x119c], R5 ;  /* 0x00119c0501007387 */ /* 0x0001e20000100800 */
[----:B--2---:R-:W-:-:S03]  /*3a380*/  IADD3 R4, P3, R20, R9, RZ ;  /* 0x0000000914047210 */ /* 0x004fc60007f7e0ff */
[----:B------:R1:W-:Y:S04]  /*3a390*/  STL [R1+0x1168], R3 ;  /* 0x0011680301007387 */ /* 0x0003e80000100800 */
[----:B------:R2:W-:Y:S01]  /*3a3a0*/  STL [R1+0x11a4], R4 ;  /* 0x0011a40401007387 */ /* 0x0005e20000100800 */
[----:B0-----:R-:W-:Y:S02]  /*3a3b0*/  LEA.HI.X.SX32 R5, R14, R0, 0x1, P4 ;  /* 0x000000000e057211 */ /* 0x001fe400020f0eff */
        /* <DEDUP_REMOVED lines=32> */
[----:B------:R-:W-:Y:S01]  /*3a5c0*/  IADD3 R6, P5, R29, R9, RZ ;  /* 0x000000091d067210 */ /* 0x000fe20007fbe0ff */
[C---:B--2---:R-:W-:Y:S02]  /*3a5d0*/  IMAD R4, R2.reuse, 0x24, RZ ;  /* 0x0000002402047824 */ /* 0x044fe400078e02ff */
[----:B------:R1:W-:Y:S04]  /*3a5e0*/  STL [R1+0x11b0], R3 ;  /* 0x0011b00301007387 */ /* 0x0003e80000100800 */
[----:B------:R2:W-:Y:S01]  /*3a5f0*/  STL [R1+0x11ec], R6 ;  /* 0x0011ec0601007387 */ /* 0x0005e20000100800 */
[----:B0-----:R-:W-:Y:S01]  /*3a600*/  LEA.HI.X.SX32 R5, R23, R0, 0x1, P6 ;  /* 0x0000000017057211 */ /* 0x001fe200030f0eff */
[----:B-1----:R-:W-:-:S04]  /*3a610*/  IMAD R3, R2, 0x23, RZ ;  /* 0x0000002302037824 */ /* 0x002fc800078e02ff */
[----:B------:R0:W-:Y:S01]  /*3a620*/  STL [R1+0x11b8], R5 ;  /* 0x0011b80501007387 */ /* 0x0001e20000100800 */
[----:B--2---:R-:W-:-:S05]  /*3a630*/  IADD3 R6, P6, R4, R9, RZ ;  /* 0x0000000904067210 */ /* 0x004fca0007fde0ff */
[----:B------:R1:W-:Y:S01]  /*3a640*/  STL [R1+0x11f4], R6 ;  /* 0x0011f40601007387 */ /* 0x0003e20000100800 */
[----:B0-----:R-:W-:-:S05]  /*3a650*/  LEA.HI.X.SX32 R5, R24, R0, 0x1, P0 ;  /* 0x0000000018057211 */ /* 0x001fca00000f0eff */
[----:B------:R0:W-:Y:S01]  /*3a660*/  STL [R1+0x11c0], R5 ;  /* 0x0011c00501007387 */ /* 0x0001e20000100800 */
[----:B-1----:R-:W-:-:S05]  /*3a670*/  IADD3 R6, P0, R3, R9, RZ ;  /* 0x0000000903067210 */ /* 0x002fca0007f1e0ff */
        /* <DEDUP_REMOVED lines=9> */
[----:B0-----:R-:W-:Y:S02]  /*3a710*/  LEA.HI.X.SX32 R5, R27, R0, 0x1, P3 ;  /* 0x000000001b057211 */ /* 0x001fe400018f0eff */
[----:B------:R-:W-:-:S03]  /*3a720*/  IADD3 R12, P3, R8, R9, RZ ;  /* 0x00000009080c7210 */ /* 0x000fc60007f7e0ff */
[----:B------:R0:W-:Y:S01]  /*3a730*/  STL [R1+0x11d8], R5 ;  /* 0x0011d80501007387 */ /* 0x0001e20000100800 */
[----:B-1----:R-:W-:-:S03]  /*3a740*/  IMAD R6, R2, 0x1e, RZ ;  /* 0x0000001e02067824 */ /* 0x002fc600078e02ff */
[----:B------:R1:W-:Y:S01]  /*3a750*/  STL [R1+0x1214], R12 ;  /* 0x0012140c01007387 */ /* 0x0003e20000100800 */
[-C--:B0-----:R-:W-:Y:S02]  /*3a760*/  LEA.HI.X.SX32 R5, R28, R0.reuse, 0x1, P4 ;  /* 0x000000001c057211 */ /* 0x081fe400020f0eff */
[-C--:B------:R-:W-:Y:S02]  /*3a770*/  IADD3 R13, P4, R7, R9.reuse, RZ ;  /* 0x00000009070d7210 */ /* 0x080fe40007f9e0ff */
[----:B-1----:R-:W-:Y:S01]  /*3a780*/  LEA.HI.X.SX32 R12, R29, R0, 0x1, P5 ;  /* 0x000000001d0c7211 */ /* 0x002fe200028f0eff */
[----:B------:R0:W-:Y:S04]  /*3a790*/  STL [R1+0x11e0], R5 ;  /* 0x0011e00501007387 */ /* 0x0001e80000100800 */
[----:B------:R1:W-:Y:S04]  /*3a7a0*/  STL [R1+0x121c], R13 ;  /* 0x00121c0d01007387 */ /* 0x0003e80000100800 */
[----:B------:R2:W-:Y:S01]  /*3a7b0*/  STL [R1+0x11e8], R12 ;  /* 0x0011e80c01007387 */ /* 0x0005e20000100800 */
[----:B0-----:R-:W-:Y:S01]  /*3a7c0*/  IMAD R5, R2, 0x1d, RZ ;  /* 0x0000001d02057824 */ /* 0x001fe200078e02ff */
[----:B-1----:R-:W-:-:S02]  /*3a7d0*/  IADD3 R13, P5, R6, R9, RZ ;  /* 0x00000009060d7210 */ /* 0x002fc40007fbe0ff */
[----:B--2---:R-:W-:-:S03]  /*3a7e0*/  LEA.HI.X.SX32 R12, R4, R0, 0x1, P6 ;  /* 0x00000000040c7211 */ /* 0x004fc600030f0eff */
[----:B------:R0:W-:Y:S01]  /*3a7f0*/  STL [R1+0x1224], R13 ;  /* 0x0012240d01007387 */ /* 0x0001e20000100800 */
[----:B------:R-:W-:-:S03]  /*3a800*/  IMAD R4, R2, 0x1c, RZ ;  /* 0x0000001c02047824 */ /* 0x000fc600078e02ff */
[----:B------:R1:W-:Y:S01]  /*3a810*/  STL [R1+0x11f0], R12 ;  /* 0x0011f00c01007387 */ /* 0x0003e20000100800 */
[----:B0-----:R-:W-:Y:S02]  /*3a820*/  IADD3 R13, P6, R5, R9, RZ ;  /* 0x00000009050d7210 */ /* 0x001fe40007fde0ff */
[----:B-1----:R-:W-:-:S03]  /*3a830*/  LEA.HI.X.SX32 R12, R3, R0, 0x1, P0 ;  /* 0x00000000030c7211 */ /* 0x002fc600000f0eff */
        /* <DEDUP_REMOVED lines=56> */
[----:B------:R-:W-:Y:S01]  /*3abc0*/  IMAD.SHL.U32 R8, R2, 0x10, RZ ;  /* 0x0000001002087824 */ /* 0x000fe200078e00ff */
[-C--:B------:R-:W-:Y:S02]  /*3abd0*/  LEA.HI.X.SX32 R11, R11, R0.reuse, 0x1, P3 ;  /* 0x000000000b0b7211 */ /* 0x080fe400018f0eff */
[----:B------:R1:W-:Y:S01]  /*3abe0*/  STL [R1+0x1250], R12 ;  /* 0x0012500c01007387 */ /* 0x0003e20000100800 */
[----:B0-----:R-:W-:Y:S02]  /*3abf0*/  IADD3 R13, P4, R10, R9, RZ ;  /* 0x000000090a0d7210 */ /* 0x001fe40007f9e0ff */
[----:B-1----:R-:W-:-:S03]  /*3ac00*/  LEA.HI.X.SX32 R12, R7, R0, 0x1, P5 ;  /* 0x00000000070c7211 */ /* 0x002fc600028f0eff */
[----:B------:R0:W-:Y:S01]  /*3ac10*/  STL [R1+0x128c], R13 ;  /* 0x00128c0d01007387 */ /* 0x0001e20000100800 */
[----:B------:R-:W-:Y:S01]  /*3ac20*/  IMAD R7, R2, 0xf, RZ ;  /* 0x0000000f02077824 */ /* 0x000fe200078e02ff */
        /* <DEDUP_REMOVED lines=24> */
[----:B------:R-:W-:Y:S02]  /*3adb0*/  LEA.HI.X.SX32 R5, R5, R0, 0x1, P1 ;  /* 0x0000000005057211 */ /* 0x000fe400008f0eff */
[----:B------:R1:W-:Y:S01]  /*3adc0*/  STL [R1+0x1278], R12 ;  /* 0x0012780c01007387 */ /* 0x0003e20000100800 */
[----:B0-----:R-:W-:Y:S01]  /*3add0*/  IADD3 R13, P2, R4, R9, RZ ;  /* 0x00000009040d7210 */ /* 0x001fe20007f5e0ff */
[----:B-1----:R-:W-:-:S04]  /*3ade0*/  IMAD R12, R2, 0xa, RZ ;  /* 0x0000000a020c7824 */ /* 0x002fc800078e02ff */
[----:B------:R0:W-:Y:S01]  /*3adf0*/  STL [R1+0x12b4], R13 ;  /* 0x0012b40d01007387 */ /* 0x0001e20000100800 */
[----:B------:R-:W-:-:S03]  /*3ae00*/  LEA.HI.X.SX32 R4, R4, R0, 0x1, P2 ;  /* 0x0000000004047211 */ /* 0x000fc600010f0eff */
[----:B------:R1:W-:Y:S01]  /*3ae10*/  STL [R1+0x1280], R11 ;  /* 0x0012800b01007387 */ /* 0x0003e20000100800 */
[----:B0-----:R-:W-:Y:S01]  /*3ae20*/  IADD3 R13, P3, R3, R9, RZ ;  /* 0x00000009030d7210 */ /* 0x001fe20007f7e0ff */
[----:B-1----:R-:W-:-:S04]  /*3ae30*/  IMAD R11, R2, 0x9, RZ ;  /* 0x00000009020b7824 */ /* 0x002fc800078e02ff */
[----:B------:R0:W-:Y:S01]  /*3ae40*/  STL [R1+0x12bc], R13 ;  /* 0x0012bc0d01007387 */ /* 0x0001e20000100800 */
[----:B------:R-:W-:-:S03]  /*3ae50*/  LEA.HI.X.SX32 R3, R3, R0, 0x1, P3 ;  /* 0x0000000003037211 */ /* 0x000fc600018f0eff */
[----:B------:R1:W-:Y:S01]  /*3ae60*/  STL [R1+0x1288], R10 ;  /* 0x0012880a01007387 */ /* 0x0003e20000100800 */
[----:B0-----:R-:W-:Y:S01]  /*3ae70*/  IADD3 R13, P4, R12, R9, RZ ;  /* 0x000000090c0d7210 */ /* 0x001fe20007f9e0ff */
[----:B-1----:R-:W-:-:S04]  /*3ae80*/  IMAD.SHL.U32 R10, R2, 0x8, RZ ;  /* 0x00000008020a7824 */ /* 0x002fc800078e00ff */
        /* <DEDUP_REMOVED lines=31> */
[-C--:B------:R-:W-:Y:S02]  /*3b080*/  LEA.HI.X.SX32 R5, R5, R0.reuse, 0x1, P3 ;  /* 0x0000000005057211 */ /* 0x080fe400018f0eff */
[CC--:B------:R-:W-:Y:S01]  /*3b090*/  IADD3 R11, P5, R3.reuse, R9.reuse, RZ ;  /* 0x00000009030b7210 */ /* 0x0c0fe20007fbe0ff */
[----:B------:R-:W-:Y:S03]  /*3b0a0*/  STL [R1+0x12c0], R14 ;  /* 0x0012c00e01007387 */ /* 0x000fe60000100800 */
[----:B------:R-:W-:Y:S02]  /*3b0b0*/  LEA.HI.X.SX32 R3, R3, R0, 0x1, P5 ;  /* 0x0000000003037211 */ /* 0x000fe400028f0eff */
[----:B0-----:R-:W-:Y:S02]  /*3b0c0*/  IADD3 R13, P4, R4, R9, RZ ;  /* 0x00000009040d7210 */ /* 0x001fe40007f9e0ff */
[----:B------:R-:W-:-:S02]  /*3b0d0*/  IADD3 R9, P6, R9, R2, RZ ;  /* 0x0000000209097210 */ /* 0x000fc40007fde0ff */
[-C--:B------:R-:W-:Y:S01]  /*3b0e0*/  LEA.HI.X.SX32 R4, R4, R0.reuse, 0x1, P4 ;  /* 0x0000000004047211 */ /* 0x080fe200020f0eff */
[----:B------:R-:W-:Y:S01]  /*3b0f0*/  STL [R1+0x12fc], R13 ;  /* 0x0012fc0d01007387 */ /* 0x000fe20000100800 */
[----:B------:R-:W-:-:S03]  /*3b100*/  LEA.HI.X.SX32 R2, R2, R0, 0x1, P6 ;  /* 0x0000000002027211 */ /* 0x000fc600030f0eff */
[----:B------:R-:W-:Y:S04]  /*3b110*/  STL [R1+0x12c8], R12 ;  /* 0x0012c80c01007387 */ /* 0x000fe80000100800 */
[----:B------:R-:W-:Y:S04]  /*3b120*/  STL [R1+0x1304], R11 ;  /* 0x0013040b01007387 */ /* 0x000fe80000100800 */
[----:B------:R-:W-:Y:S04]  /*3b130*/  STL [R1+0x12d0], R10 ;  /* 0x0012d00a01007387 */ /* 0x000fe80000100800 */
[----:B------:R-:W-:Y:S04]  /*3b140*/  STL [R1+0x130c], R9 ;  /* 0x00130c0901007387 */ /* 0x000fe80000100800 */
[----:B------:R-:W-:Y:S04]  /*3b150*/  STL [R1+0x12d8], R8 ;  /* 0x0012d80801007387 */ /* 0x000fe80000100800 */
[----:B------:R-:W-:Y:S04]  /*3b160*/  STL [R1+0x12e0], R7 ;  /* 0x0012e00701007387 */ /* 0x000fe80000100800 */
[----:B------:R-:W-:Y:S04]  /*3b170*/  STL [R1+0x12e8], R6 ;  /* 0x0012e80601007387 */ /* 0x000fe80000100800 */
[----:B------:R-:W-:Y:S04]  /*3b180*/  STL [R1+0x12f0], R5 ;  /* 0x0012f00501007387 */ /* 0x000fe80000100800 */
[----:B------:R0:W-:Y:S04]  /*3b190*/  STL [R1+0x12f8], R4 ;  /* 0x0012f80401007387 */ /* 0x0001e80000100800 */
[----:B------:R1:W5:Y:S04]  /*3b1a0*/  LDL.LU R0, [R1+0x2414] ;  /* 0x0024140001007983 */ /* 0x0003680000300800 */
[----:B------:R2:W-:Y:S04]  /*3b1b0*/  STL [R1+0x1300], R3 ;  /* 0x0013000301007387 */ /* 0x0005e80000100800 */
[----:B------:R-:W-:Y:S04]  /*3b1c0*/  STL [R1+0x394], RZ ;  /* 0x000394ff01007387 */ /* 0x000fe80000100800 */
        /* <DEDUP_REMOVED lines=69> */
[----:B0-----:R-:W2:Y:S03]  /*3b620*/  S2R R4, SR_TID.X ;  /* 0x0000000000047919 */ /* 0x001ea60000002100 */
        /* <DEDUP_REMOVED lines=8> */
[----:B--2---:R-:W-:-:S02]  /*3b6b0*/  LOP3.LUT R3, R4, 0x3, RZ, 0xc0, !PT ;  /* 0x0000000304037812 */ /* 0x004fc400078ec0ff */
[----:B------:R-:W-:Y:S01]  /*3b6c0*/  SHF.R.U32.HI R4, RZ, 0x2, R4 ;  /* 0x00000002ff047819 */ /* 0x000fe20000011604 */
[----:B------:R1:W-:Y:S02]  /*3b6d0*/  STL [R1+0x128], RZ ;  /* 0x000128ff01007387 */ /* 0x0003e40000100800 */
[----:B------:R-:W-:Y:S01]  /*3b6e0*/  IMAD R3, R3, 0x110, RZ ;  /* 0x0000011003037824 */ /* 0x000fe200078e02ff */
[----:B------:R-:W-:Y:S01]  /*3b6f0*/  SGXT.U32 R4, R4, 0x3 ;  /* 0x000000030404781a */ /* 0x000fe20000000000 */
[----:B------:R1:W-:Y:S03]  /*3b700*/  STL [R1+0x12c], RZ ;  /* 0x00012cff01007387 */ /* 0x0003e60000100800 */
[----:B------:R-:W-:Y:S01]  /*3b710*/  LOP3.LUT R3, R3, R4, RZ, 0xfc, !PT ;  /* 0x0000000403037212 */ /* 0x000fe200078efcff */
[----:B------:R1:W-:Y:S03]  /*3b720*/  STL [R1+0x100], RZ ;  /* 0x000100ff01007387 */ /* 0x0003e60000100800 */
[C---:B------:R-:W-:Y:S01]  /*3b730*/  LOP3.LUT R5, R3.reuse, 0x10, RZ, 0x3c, !PT ;  /* 0x0000001003057812 */ /* 0x040fe200078e3cff */
[----:B------:R1:W-:Y:S01]  /*3b740*/  STL [R1+0x104], RZ ;  /* 0x000104ff01007387 */ /* 0x0003e20000100800 */
[----:B------:R-:W-:-:S02]  /*3b750*/  LOP3.LUT R4, R3, 0x20, RZ, 0x3c, !PT ;  /* 0x0000002003047812 */ /* 0x000fc400078e3cff */
[----:B---3--:R-:W-:Y:S01]  /*3b760*/  LOP3.LUT R2, R3, 0x30, RZ, 0x3c, !PT ;  /* 0x0000003003027812 */ /* 0x008fe200078e3cff */
        /* <DEDUP_REMOVED lines=13> */
[----:B------:R1:W-:Y:S02]  /*3b840*/  STL [R1+0xfc], RZ ;  /* 0x0000fcff01007387 */ /* 0x0003e40000100800 */
.L_x_2:
[----:B------:R-:W2:Y:S01]  /*3b850*/  LDL R5, [R1+0x1000] ;  /* 0x0010000001057983 */ /* 0x000ea20000100800 */
[----:B0-----:R-:W0:Y:S03]  /*3b860*/  LDC R2, c[0x0][0x230] ;  /* 0x00008c00ff027b82 */ /* 0x001e260000000800 */
[----:B--2---:R2:W-:Y:S04]  /*3b870*/  STL [R1+0x4fd8], R5 ;  /* 0x004fd80501007387 */ /* 0x0045e80000100800 */
[----:B------:R-:W3:Y:S04]  /*3b880*/  LDL R4, [R1+0x1004] ;  /* 0x0010040001047983 */ /* 0x000ee80000100800 */
[----:B--2---:R-:W0:Y:S04]  /*3b890*/  LDL R5, [R1+0x10b0] ;  /* 0x0010b00001057983 */ /* 0x004e280000100800 */
[----:B------:R-:W-:Y:S04]  /*3b8a0*/  STL [R1+0x4fc4], R11 ;  /* 0x004fc40b01007387 */ /* 0x000fe80000100800 */
[----:B------:R-:W-:Y:S04]  /*3b8b0*/  STL [R1+0x4fcc], R11 ;  /* 0x004fcc0b01007387 */ /* 0x000fe80000100800 */
[----:B------:R2:W-:Y:S04]  /*3b8c0*/  STL [R1+0x4fd4], R11 ;  /* 0x004fd40b01007387 */ /* 0x0005e80000100800 */
        /* <DEDUP_REMOVED lines=26> */
[----:B-----5:R-:W-:Y:S01]  /*3ba70*/  STL [R1+0x2414], R0 ;  /* 0x0024140001007387 */ /* 0x020fe20000100800 */
[----:B0-----:R-:W-:-:S03]  /*3ba80*/  IMAD R2, R5, -0x40, R2 ;  /* 0xffffffc005027824 */ /* 0x001fc600078e0202 */
[----:B------:R-:W3:Y:S02]  /*3ba90*/  LDL.LU R5, [R1+0x4fd8] ;  /* 0x004fd80001057983 */ /* 0x000ee40000300800 */
[----:B------:R-:W-:Y:S02]  /*3baa0*/  ISETP.GT.AND P0, PT, R2, RZ, PT ;  /* 0x000000ff0200720c */ /* 0x000fe40003f04270 */
[----:B--2---:R-:W-:-:S11]  /*3bab0*/  PRMT R11, RZ, 0x7610, R11 ;  /* 0x00007610ff0b7816 */ /* 0x004fd6000000000b */
[----:B---3--:R-:W2:Y:S01]  /*3bac0*/  @P0 LDG.E.U8 R11, desc[UR32][R4.64] ;  /* 0x00000020040b0981 */ /* 0x008ea2000c1e1100 */
[----:B------:R-:W-:-:S03]  /*3bad0*/  ISETP.GT.AND P1, PT, R2, 0x1, PT ;  /* 0x000000010200780c */ /* 0x000fc60003f24270 */
[----:B--2---:R0:W-:Y:S04]  /*3bae0*/  STL [R1+0x98], R11 ;  /* 0x0000980b01007387 */ /* 0x0041e80000100800 */
[----:B0-----:R-:W2:Y:S04]  /*3baf0*/  LDL.LU R11, [R1+0x4fd4] ;  /* 0x004fd400010b7983 */ /* 0x001ea80000300800 */
[----:B------:R-:W3:Y:S04]  /*3bb00*/  LDL R4, [R1+0x1308] ;  /* 0x0013080001047983 */ /* 0x000ee80000100800 */
[----:B------:R-:W3:Y:S01]  /*3bb10*/  LDL R5, [R1+0x130c] ;  /* 0x00130c0001057983 */ /* 0x000ee20000100800 */
[----:B------:R-:W-:-:S02]  /*3bb20*/  PRMT R10, RZ, 0x7610, R10 ;  /* 0x00007610ff0a7816 */ /* 0x000fc4000000000a */
[----:B---3--:R-:W-:-:S04]  /*3bb30*/  @P1 LOP3.LUT R5, R5, R4, RZ, 0x3c, !PT ;  /* 0x0000000405051212 */ /* 0x008fc800078e3cff */
[----:B------:R-:W-:-:S04]  /*3bb40*/  @P1 LOP3.LUT R4, R5, R4, RZ, 0x3c, !PT ;  /* 0x0000000405041212 */ /* 0x000fc800078e3cff */
[----:B------:R-:W-:-:S05]  /*3bb50*/  @P1 LOP3.LUT R5, R5, R4, RZ, 0x3c, !PT ;  /* 0x0000000405051212 */ /* 0x000fca00078e3cff */
[----:B------:R-:W3:Y:S01]  /*3bb60*/  @P1 LDG.E.U8 R10, desc[UR32][R4.64] ;  /* 0x00000020040a1981 */ /* 0x000ee2000c1e1100 */
[----:B------:R-:W-:-:S03]  /*3bb70*/  ISETP.GT.AND P2, PT, R2, 0x2, PT ;  /* 0x000000020200780c */ /* 0x000fc60003f44270 */
[----:B---3--:R0:W-:Y:S04]  /*3bb80*/  STL [R1+0x94], R10 ;  /* 0x0000940a01007387 */ /* 0x0081e80000100800 */
[----:B0-----:R-:W3:Y:S04]  /*3bb90*/  LDL.LU R10, [R1+0x4fd0] ;  /* 0x004fd000010a7983 */ /* 0x001ee80000300800 */
[----:B------:R-:W4:Y:S04]  /*3bba0*/  LDL R4, [R1+0x1300] ;  /* 0x0013000001047983 */ /* 0x000f280000100800 */
[----:B------:R-:W4:Y:S01]  /*3bbb0*/  LDL R5, [R1+0x1304] ;  /* 0x0013040001057983 */ /* 0x000f220000100800 */
[----:B--2---:R-:W-:-:S02]  /*3bbc0*/  PRMT R11, RZ, 0x7610, R11 ;  /* 0x00007610ff0b7816 */ /* 0x004fc4000000000b */
[----:B----4-:R-:W-:-:S04]  /*3bbd0*/  @P2 LOP3.LUT R5, R5, R4, RZ, 0x3c, !PT ;  /* 0x0000000405052212 */ /* 0x010fc800078e3cff */
[----:B------:R-:W-:-:S04]  /*3bbe0*/  @P2 LOP3.LUT R4, R5, R4, RZ, 0x3c, !PT ;  /* 0x0000000405042212 */ /* 0x000fc800078e3cff */
[----:B------:R-:W-:-:S05]  /*3bbf0*/  @P2 LOP3.LUT R5, R5, R4, RZ, 0x3c, !PT ;  /* 0x0000000405052212 */ /* 0x000fca00078e3cff */
[----:B------:R-:W2:Y:S01]  /*3bc00*/  @P2 LDG.E.U8 R11, desc[UR32][R4.64] ;  /* 0x00000020040b2981 */ /* 0x000ea2000c1e1100 */
[----:B------:R-:W-:-:S03]  /*3bc10*/  ISETP.GT.AND P3, PT, R2, 0x3, PT ;  /* 0x000000030200780c */ /* 0x000fc60003f64270 */
[----:B--2---:R0:W-:Y:S04]  /*3bc20*/  STL [R1+0x90], R11 ;  /* 0x0000900b01007387 */ /* 0x0041e80000100800 */
[----:B0-----:R-:W2:Y:S04]  /*3bc30*/  LDL.LU R11, [R1+0x4fcc] ;  /* 0x004fcc00010b7983 */ /* 0x001ea80000300800 */
[----:B------:R-:W4:Y:S04]  /*3bc40*/  LDL R4, [R1+0x12f8] ;  /* 0x0012f80001047983 */ /* 0x000f280000100800 */
[----:B------:R-:W4:Y:S01]  /*3bc50*/  LDL R5, [R1+0x12fc] ;  /* 0x0012fc0001057983 */ /* 0x000f220000100800 */
[----:B---3--:R-:W-:-:S02]  /*3bc60*/  PRMT R10, RZ, 0x7610, R10 ;  /* 0x00007610ff0a7816 */ /* 0x008fc4000000000a */
[----:B----4-:R-:W-:-:S04]  /*3bc70*/  @P3 LOP3.LUT R5, R5, R4, RZ, 0x3c, !PT ;  /* 0x0000000405053212 */ /* 0x010fc800078e3cff */
        /* <DEDUP_REMOVED lines=28> */
[----:B------:R-:W-:-:S02]  /*3be40*/  PRMT R14, RZ, 0x7610, R14 ;  /* 0x00007610ff0e7816 */ /* 0x000fc4000000000e */
[----:B----4-:R-:W-:-:S04]  /*3be50*/  @P2 LOP3.LUT R5, R5, R4, RZ, 0x3c, !PT ;  /* 0x0000000405052212 */ /* 0x010fc800078e3cff */
[----:B------:R-:W-:-:S04]  /*3be60*/  @P2 LOP3.LUT R4, R5, R4, RZ, 0x3c, !PT ;  /* 0x0000000405042212 */ /* 0x000fc800078e3cff */
[----:B------:R-:W-:-:S05]  /*3be70*/  @P2 LOP3.LUT R5, R5, R4, RZ, 0x3c, !PT ;  /* 0x0000000405052212 */ /* 0x000fca00078e3cff */
[----:B------:R-:W4:Y:S01]  /*3be80*/  @P2 LDG.E.U8 R14, desc[UR32][R4.64] ;  /* 0x00000020040e2981 */ /* 0x000f22000c1e1100 */
[----:B------:R-:W-:-:S03]  /*3be90*/  ISETP.GT.AND P3, PT, R2, 0x7, PT ;  /* 0x000000070200780c */ /* 0x000fc60003f64270 */
[----:B----4-:R0:W-:Y:S04]  /*3bea0*/  STL [R1+0x80], R14 ;  /* 0x0000800e01007387 */ /* 0x0101e80000100800 */
[----:B0-----:R-:W4:Y:S04]  /*3beb0*/  LDL.LU R14, [R1+0x4fbc] ;  /* 0x004fbc00010e7983 */ /* 0x001f280000300800 */
[----:B------:R-:W2:Y:S04]  /*3bec0*/  LDL R4, [R1+0x12d8] ;  /* 0x0012d80001047983 */ /* 0x000ea80000100800 */
[----:B------:R-:W2:Y:S01]  /*3bed0*/  LDL R5, [R1+0x12dc] ;  /* 0x0012dc0001057983 */ /* 0x000ea20000100800 */
[----:B------:R-:W-:-:S02]  /*3bee0*/  PRMT R7, RZ, 0x7610, R7 ;  /* 0x00007610ff077816 */ /* 0x000fc40000000007 */
[----:B--2---:R-:W-:-:S04]  /*3bef0*/  @P3 LOP3.LUT R5, R5, R4, RZ, 0x3c, !PT ;  /* 0x0000000405053212 */ /* 0x004fc800078e3cff */
[----:B------:R-:W-:-:S04]  /*3bf00*/  @P3 LOP3.LUT R4, R5, R4, RZ, 0x3c, !PT ;  /* 0x0000000405043212 */ /* 0x000fc800078e3cff */
[----:B------:R-:W-:-:S05]  /*3bf10*/  @P3 LOP3.LUT R5, R5, R4, RZ, 0x3c, !PT ;  /* 0x0000000405053212 */ /* 0x000fca00078e3cff */
[----:B------:R-:W2:Y:S01]  /*3bf20*/  @P3 LDG.E.U8 R7, desc[UR32][R4.64] ;  /* 0x0000002004073981 */ /* 0x000ea2000c1e1100 */
        /* <DEDUP_REMOVED lines=129> */
[----:B------:R0:W3:Y:S04]  /*3c740*/  @P0 LDG.E.U8 R11, desc[UR32][R4.64] ;  /* 0x00000020040b0981 */ /* 0x0000e8000c1e1100 */
[----:B------:R-:W0:Y:S04]  /*3c750*/  LDL R4, [R1+0x1268] ;  /* 0x0012680001047983 */ /* 0x000e280000100800 */
[----:B------:R-:W0:Y:S01]  /*3c760*/  LDL R5, [R1+0x126c] ;  /* 0x00126c0001057983 */ /* 0x000e220000100800 */
[----:B------:R-:W-:Y:S02]  /*3c770*/  ISETP.GT.AND P1, PT, R2, 0x15, PT ;  /* 0x000000150200780c */ /* 0x000fe40003f24270 */
[----:B------:R-:W-:-:S11]  /*3c780*/  PRMT R13, RZ, 0x7610, R13 ;  /* 0x00007610ff0d7816 */ /* 0x000fd6000000000d */
[----:B0-----:R-:W-:-:S04]  /*3c790*/  @P1 LOP3.LUT R5, R5, R4, RZ, 0x3c, !PT ;  /* 0x0000000405051212 */ /* 0x001fc800078e3cff */
[----:B------:R-:W-:-:S04]  /*3c7a0*/  @P1 LOP3.LUT R4, R5, R4, RZ, 0x3c, !PT ;  /* 0x0000000405041212 */ /* 0x000fc800078e3cff */
[----:B------:R-:W-:-:S05]  /*3c7b0*/  @P1 LOP3.LUT R5, R5, R4, RZ, 0x3c, !PT ;  /* 0x0000000405051212 */ /* 0x000fca00078e3cff */
[----:B------:R-:W4:Y:S04]  /*3c7c0*/  @P1 LDG.E.U8 R13, desc[UR32][R4.64] ;  /* 0x00000020040d1981 */ /* 0x000f28000c1e1100 */
[----:B---3--:R0:W-:Y:S04]  /*3c7d0*/  STL [R1+0x48], R11 ;  /* 0x0000480b01007387 */ /* 0x0081e80000100800 */
[----:B0-----:R-:W3:Y:S04]  /*3c7e0*/  LDL R11, [R1+0x124c] ;  /* 0x00124c00010b7983 */ /* 0x001ee80000100800 */
[----:B----4-:R0:W-:Y:S04]  /*3c7f0*/  STL [R1+0x44], R13 ;  /* 0x0000440d01007387 */ /* 0x0101e80000100800 */
[----:B0-----:R-:W4:Y:S04]  /*3c800*/  LDL.LU R13, [R1+0x4f84] ;  /* 0x004f8400010d7983 */ /* 0x001f280000300800 */
[----:B------:R-:W2:Y:S04]  /*3c810*/  LDL R4, [R1+0x1260] ;  /* 0x0012600001047983 */ /* 0x000ea80000100800 */
[----:B------:R-:W2:Y:S01]  /*3c820*/  LDL R5, [R1+0x1264] ;  /* 0x0012640001057983 */ /* 0x000ea20000100800 */
[----:B------:R-:W-:-:S02]  /*3c830*/  ISETP.GT.AND P2, PT, R2, 0x16, PT ;  /* 0x000000160200780c */ /* 0x000fc40003f44270 */
[----:B------:R-:W-:-:S11]  /*3c840*/  PRMT R3, RZ, 0x7610, R3 ;  /* 0x00007610ff037816 */ /* 0x000fd60000000003 */
        /* <DEDUP_REMOVED lines=24> */
[----:B------:R-:W-:Y:S02]  /*3c9d0*/  ISETP.GT.AND P1, PT, R2, 0x19, PT ;  /* 0x000000190200780c */ /* 0x000fe40003f24270 */
[----:B------:R-:W-:Y:S01]  /*3c9e0*/  PRMT R18, RZ, 0x7610, R18 ;  /* 0x00007610ff127816 */ /* 0x000fe20000000012 */
[----:B----4-:R0:W-:Y:S04]  /*3c9f0*/  STL [R1+0x38], R17 ;  /* 0x0000381101007387 */ /* 0x0101e80000100800 */
[----:B0-----:R-:W4:Y:S04]  /*3ca00*/  LDL.LU R17, [R1+0x4f78] ;  /* 0x004f780001117983 */ /* 0x001f280000300800 */
[----:B------:R-:W2:Y:S02]  /*3ca10*/  LDL R5, [R1+0x1248] ;  /* 0x0012480001057983 */ /* 0x000ea40000100800 */
[----:B------:R-:W-:-:S02]  /*3ca20*/  @P1 IMAD.MOV.U32 R4, RZ, RZ, R11 ;  /* 0x000000ffff041224 */ /* 0x000fc400078e000b */
[----:B------:R-:W3:Y:S04]  /*3ca30*/  LDL R11, [R1+0x122c] ;  /* 0x00122c00010b7983 */ /* 0x000ee80000100800 */
[----:B--2---:R-:W2:Y:S01]  /*3ca40*/  @P1 LDG.E.U8 R18, desc[UR32][R4.64] ;  /* 0x0000002004121981 */ /* 0x004ea2000c1e1100 */
[----:B------:R-:W-:-:S03]  /*3ca50*/  ISETP.GT.AND P2, PT, R2, 0x1a, PT ;  /* 0x0000001a0200780c */ /* 0x000fc60003f44270 */
[----:B--2---:R0:W-:Y:S04]  /*3ca60*/  STL [R1+0x34], R18 ;  /* 0x0000341201007387 */ /* 0x0041e80000100800 */
[----:B0-----:R-:W2:Y:S04]  /*3ca70*/  LDL.LU R18, [R1+0x4f74] ;  /* 0x004f740001127983 */ /* 0x001ea80000300800 */
        /* <DEDUP_REMOVED lines=20> */
[----:B------:R-:W2:Y:S04]  /*3cbc0*/  LDL R4, [R1+0x1230] ;  /* 0x0012300001047983 */ /* 0x000ea80000100800 */
[----:B------:R-:W2:Y:S01]  /*3cbd0*/  LDL R5, [R1+0x1234] ;  /* 0x0012340001057983 */ /* 0x000ea20000100800 */
[----:B------:R-:W-:-:S02]  /*3cbe0*/  PRMT R0, RZ, 0x7610, R0 ;  /* 0x00007610ff007816 */ /* 0x000fc40000000000 */
[----:B------:R-:W-:Y:S02]  /*3cbf0*/  ISETP.GT.AND P1, PT, R2, 0x1d, PT ;  /* 0x0000001d0200780c */ /* 0x000fe40003f24270 */
[----:B--2---:R-:W-:-:S04]  /*3cc00*/  @P0 LOP3.LUT R5, R5, R4, RZ, 0x3c, !PT ;  /* 0x0000000405050212 */ /* 0x004fc800078e3cff */
[----:B------:R-:W-:-:S04]  /*3cc10*/  @P0 LOP3.LUT R4, R5, R4, RZ, 0x3c, !PT ;  /* 0x0000000405040212 */ /* 0x000fc800078e3cff */
[----:B------:R-:W-:-:S05]  /*3cc20*/  @P0 LOP3.LUT R5, R5, R4, RZ, 0x3c, !PT ;  /* 0x0000000405050212 */ /* 0x000fca00078e3cff */
[----:B------:R0:W2:Y:S04]  /*3cc30*/  @P0 LDG.E.U8 R0, desc[UR32][R4.64] ;  /* 0x0000002004000981 */ /* 0x0000a8000c1e1100 */
[----:B------:R-:W4:Y:S01]  /*3cc40*/  LDL R5, [R1+0x1228] ;  /* 0x0012280001057983 */ /* 0x000f220000100800 */
[----:B------:R-:W-:Y:S01]  /*3cc50*/  PRMT R10, RZ, 0x7610, R10 ;  /* 0x00007610ff0a7816 */ /* 0x000fe2000000000a */
[----:B0-----:R-:W-:Y:S02]  /*3cc60*/  @P1 IMAD.MOV.U32 R4, RZ, RZ, R11 ;  /* 0x000000ffff041224 */ /* 0x001fe400078e000b */
[----:B--2---:R-:W-:Y:S01]  /*3cc70*/  STL [R1+0x4f34], R0 ;  /* 0x004f340001007387 */ /* 0x004fe20000100800 */
[C---:B------:R-:W-:Y:S02]  /*3cc80*/  ISETP.GT.AND P2, PT, R2.reuse, 0x1e, PT ;  /* 0x0000001e0200780c */ /* 0x040fe40003f44270 */
[----:B------:R-:W-:Y:S01]  /*3cc90*/  PRMT R14, RZ, 0x7610, R14 ;  /* 0x00007610ff0e7816 */ /* 0x000fe2000000000e */
[----:B------:R-:W2:Y:S04]  /*3cca0*/  LDL R11, [R1+0x1208] ;  /* 0x00120800010b7983 */ /* 0x000ea80000100800 */
[----:B----4-:R-:W4:Y:S04]  /*3ccb0*/  @P1 LDG.E.U8 R10, desc[UR32][R4.64] ;  /* 0x00000020040a1981 */ /* 0x010f28000c1e1100 */
[----:B------:R-:W3:Y:S04]  /*3ccc0*/  LDL R4, [R1+0x1220] ;  /* 0x0012200001047983 */ /* 0x000ee80000100800 */
[----:B------:R-:W3:Y:S04]  /*3ccd0*/  LDL R5, [R1+0x1224] ;  /* 0x0012240001057983 */ /* 0x000ee80000100800 */
[----:B----4-:R0:W-:Y:S01]  /*3cce0*/  STL [R1+0x24], R10 ;  /* 0x0000240a01007387 */ /* 0x0101e20000100800 */
[----:B------:R-:W-:-:S02]  /*3ccf0*/  ISETP.GT.AND P3, PT, R2, 0x1f, PT ;  /* 0x0000001f0200780c */ /* 0x000fc40003f64270 */
[----:B------:R-:W-:Y:S01]  /*3cd00*/  PRMT R7, RZ, 0x7610, R7 ;  /* 0x00007610ff077816 */ /* 0x000fe20000000007 */
[----:B0-----:R-:W4:Y:S01]  /*3cd10*/  LDL R10, [R1+0x120c] ;  /* 0x00120c00010a7983 */ /* 0x001f220000100800 */
[----:B---3--:R-:W-:-:S04]  /*3cd20*/  @P2 LOP3.LUT R5, R5, R4, RZ, 0x3c, !PT ;  /* 0x0000000405052212 */ /* 0x008fc800078e3cff */
[----:B------:R-:W-:-:S04]  /*3cd30*/  @P2 LOP3.LUT R4, R5, R4, RZ, 0x3c, !PT ;  /* 0x0000000405042212 */ /* 0x000fc800078e3cff */
[----:B------:R-:W-:-:S05]  /*3cd40*/  @P2 LOP3.LUT R5, R5, R4, RZ, 0x3c, !PT ;  /* 0x0000000405052212 */ /* 0x000fca00078e3cff */
[----:B------:R-:W3:Y:S04]  /*3cd50*/  @P2 LDG.E.U8 R14, desc[UR32][R4.64] ;  /* 0x00000020040e2981 */ /* 0x000ee8000c1e1100 */
[----:B------:R-:W2:Y:S04]  /*3cd60*/  LDL R4, [R1+0x1218] ;  /* 0x0012180001047983 */ /* 0x000ea80000100800 */
[----:B------:R-:W2:Y:S04]  /*3cd70*/  LDL R5, [R1+0x121c] ;  /* 0x00121c0001057983 */ /* 0x000ea80000100800 */
[----:B---3--:R0:W-:Y:S01]  /*3cd80*/  STL [R1+0x20], R14 ;  /* 0x0000200e01007387 */ /* 0x0081e20000100800 */
[----:B------:R-:W-:-:S02]  /*3cd90*/  ISETP.GT.AND P0, PT, R2, 0x20, PT ;  /* 0x000000200200780c */ /* 0x000fc40003f04270 */
[----:B------:R-:W-:Y:S02]  /*3cda0*/  PRMT R23, RZ, 0x7610, R23 ;  /* 0x00007610ff177816 */ /* 0x000fe40000000017 */
[----:B------:R-:W-:Y:S02]  /*3cdb0*/  ISETP.GT.AND P1, PT, R2, 0x21, PT ;  /* 0x000000210200780c */ /* 0x000fe40003f24270 */
[----:B------:R-:W-:Y:S01]  /*3cdc0*/  PRMT R0, RZ, 0x7610, R0 ;  /* 0x00007610ff007816 */ /* 0x000fe20000000000 */
[----:B0-----:R-:W3:Y:S01]  /*3cdd0*/  LDL R14, [R1+0x1204] ;  /* 0x00120400010e7983 */ /* 0x001ee20000100800 */
[----:B--2---:R-:W-:-:S04]  /*3cde0*/  @P3 LOP3.LUT R5, R5, R4, RZ, 0x3c, !PT ;  /* 0x0000000405053212 */ /* 0x004fc800078e3cff */
[----:B------:R-:W-:-:S04]  /*3cdf0*/  @P3 LOP3.LUT R4, R5, R4, RZ, 0x3c, !PT ;  /* 0x0000000405043212 */ /* 0x000fc800078e3cff */
[----:B------:R-:W-:-:S05]  /*3ce00*/  @P3 LOP3.LUT R5, R5, R4, RZ, 0x3c, !PT ;  /* 0x0000000405053212 */ /* 0x000fca00078e3cff */
[----:B------:R0:W2:Y:S04]  /*3ce10*/  @P3 LDG.E.U8 R7, desc[UR32][R4.64] ;  /* 0x0000002004073981 */ /* 0x0000a8000c1e1100 */
[----:B------:R-:W0:Y:S04]  /*3ce20*/  LDL R4, [R1+0x1210] ;  /* 0x0012100001047983 */ /* 0x000e280000100800 */
[----:B------:R-:W0:Y:S02]  /*3ce30*/  LDL R5, [R1+0x1214] ;  /* 0x0012140001057983 */ /* 0x000e240000100800 */
[----:B0-----:R-:W-:-:S04]  /*3ce40*/  @P0 LOP3.LUT R5, R5, R4, RZ, 0x3c, !PT ;  /* 0x0000000405050212 */ /* 0x001fc800078e3cff */
[----:B------:R-:W-:-:S04]  /*3ce50*/  @P0 LOP3.LUT R4, R5, R4, RZ, 0x3c, !PT ;  /* 0x0000000405040212 */ /* 0x000fc800078e3cff */
[----:B------:R-:W-:-:S05]  /*3ce60*/  @P0 LOP3.LUT R5, R5, R4, RZ, 0x3c, !PT ;  /* 0x0000000405050212 */ /* 0x000fca00078e3cff */
[----:B------:R4:W3:Y:S04]  /*3ce70*/  @P0 LDG.E.U8 R23, desc[UR32][R4.64] ;  /* 0x0000002004170981 */ /* 0x0008e8000c1e1100 */
[----:B--2---:R0:W-:Y:S01]  /*3ce80*/  STL [R1+0x1c], R7 ;  /* 0x00001c0701007387 */ /* 0x0041e20000100800 */
[----:B----4-:R-:W-:Y:S02]  /*3ce90*/  @P1 IMAD.MOV.U32 R4, RZ, RZ, R10 ;  /* 0x000000ffff041224 */ /* 0x010fe400078e000a */
[----:B------:R-:W-:Y:S01]  /*3cea0*/  @P1 IMAD.MOV.U32 R5, RZ, RZ, R11 ;  /* 0x000000ffff051224 */ /* 0x000fe200078e000b */
[----:B0-----:R-:W2:Y:S04]  /*3ceb0*/  LDL R7, [R1+0x11fc] ;  /* 0x0011fc0001077983 */ /* 0x001ea80000100800 */
[----:B------:R0:W4:Y:S04]  /*3cec0*/  @P1 LDG.E.U8 R0, desc[UR32][R4.64] ;  /* 0x0000002004001981 */ /* 0x000128000c1e1100 */
[----:B---3--:R3:W-:Y:S04]  /*3ced0*/  STL [R1+0x18], R23 ;  /* 0x0000181701007387 */ /* 0x0087e80000100800 */
[----:B---3--:R-:W3:Y:S04]  /*3cee0*/  LDL.LU R23, [R1+0x4f68] ;  /* 0x004f680001177983 */ /* 0x008ee80000300800 */
[----:B------:R-:W2:Y:S01]  /*3cef0*/  LDL R5, [R1+0x1200] ;  /* 0x0012000001057983 */ /* 0x000ea20000100800 */
[----:B------:R-:W-:-:S02]  /*3cf00*/  ISETP.GT.AND P2, PT, R2, 0x22, PT ;  /* 0x000000220200780c */ /* 0x000fc40003f44270 */
[----:B------:R-:W-:Y:S01]  /*3cf10*/  PRMT R9, RZ, 0x7610, R9 ;  /* 0x00007610ff097816 */ /* 0x000fe20000000009 */
[----:B------:R-:W4:Y:S01]  /*3cf20*/  LDL R11, [R1+0x11e8] ;  /* 0x0011e800010b7983 */ /* 0x000f220000100800 */
[----:B------:R-:W-:Y:S02]  /*3cf30*/  ISETP.GT.AND P3, PT, R2, 0x23, PT ;  /* 0x000000230200780c */ /* 0x000fe40003f64270 */
[----:B------:R-:W-:Y:S01]  /*3cf40*/  PRMT R6, RZ, 0x7610, R6 ;  /* 0x00007610ff067816 */ /* 0x000fe20000000006 */
[----:B------:R-:W3:Y:S06]  /*3cf50*/  LDL R10, [R1+0x11ec] ;  /* 0x0011ec00010a7983 */ /* 0x000eec0000100800 */
[----:B0-----:R-:W-:-:S02]  /*3cf60*/  @P2 IMAD.MOV.U32 R4, RZ, RZ, R14 ;  /* 0x000000ffff042224 */ /* 0x001fc400078e000e */
[----:B------:R-:W4:Y:S04]  /*3cf70*/  LDL R14, [R1+0x11e0] ;  /* 0x0011e000010e7983 */ /* 0x000f280000100800 */
[----:B--2---:R0:W2:Y:S04]  /*3cf80*/  @P2 LDG.E.U8 R9, desc[UR32][R4.64] ;  /* 0x0000002004092981 */ /* 0x0040a8000c1e1100 */
[----:B------:R-:W3:Y:S01]  /*3cf90*/  LDL R5, [R1+0x11f8] ;  /* 0x0011f80001057983 */ /* 0x000ee20000100800 */
[----:B0-----:R-:W-:Y:S01]  /*3cfa0*/  @P3 IMAD.MOV.U32 R4, RZ, RZ, R7 ;  /* 0x000000ffff043224 */ /* 0x001fe200078e0007 */
[----:B------:R-:W-:-:S02]  /*3cfb0*/  ISETP.GT.AND P0, PT, R2, 0x24, PT ;  /* 0x000000240200780c */ /* 0x000fc40003f04270 */
[----:B--2---:R0:W-:Y:S01]  /*3cfc0*/  STL [R1+0x10], R9 ;  /* 0x0000100901007387 */ /* 0x0041e20000100800 */
[C---:B------:R-:W-:Y:S02]  /*3cfd0*/  ISETP.GT.AND P1, PT, R2.reuse, 0x25, PT ;  /* 0x000000250200780c */ /* 0x040fe40003f24270 */
[----:B------:R-:W-:Y:S01]  /*3cfe0*/  PRMT R24, RZ, 0x7610, R24 ;  /* 0x00007610ff187816 */ /* 0x000fe20000000018 */
[----:B------:R-:W2:Y:S04]  /*3cff0*/  LDL R7, [R1+0x11d8] ;  /* 0x0011d80001077983 */ /* 0x000ea80000100800 */
[----:B---3--:R3:W2:Y:S04]  /*3d000*/  @P3 LDG.E.U8 R6, desc[UR32][R4.64] ;  /* 0x0000002004063981 */ /* 0x0086a8000c1e1100 */
[----:B0-----:R-:W2:Y:S04]  /*3d010*/  LDL R9, [R1+0x11e4] ;  /* 0x0011e40001097983 */ /* 0x001ea80000100800 */
[----:B------:R-:W3:Y:S04]  /*3d020*/  LDL R4, [R1+0x11f0] ;  /* 0x0011f00001047983 */ /* 0x000ee80000100800 */
[----:B------:R-:W3:Y:S01]  /*3d030*/  LDL R5, [R1+0x11f4] ;  /* 0x0011f40001057983 */ /* 0x000ee20000100800 */
[----:B------:R-:W-:-:S02]  /*3d040*/  ISETP.GT.AND P2, PT, R2, 0x26, PT ;  /* 0x000000260200780c */ /* 0x000fc40003f44270 */
[----:B------:R-:W-:Y:S02]  /*3d050*/  PRMT R15, RZ, 0x7610, R15 ;  /* 0x00007610ff0f7816 */ /* 0x000fe4000000000f */
[----:B------:R-:W-:Y:S02]  /*3d060*/  PRMT R8, RZ, 0x7610, R8 ;  /* 0x00007610ff087816 */ /* 0x000fe40000000008 */
[----:B---3--:R-:W-:-:S04]  /*3d070*/  @P0 LOP3.LUT R5, R5, R4, RZ, 0x3c, !PT ;  /* 0x0000000405050212 */ /* 0x008fc800078e3cff */
[----:B------:R-:W-:-:S04]  /*3d080*/  @P0 LOP3.LUT R4, R5, R4, RZ, 0x3c, !PT ;  /* 0x0000000405040212 */ /* 0x000fc800078e3cff */
[----:B------:R-:W-:-:S05]  /*3d090*/  @P0 LOP3.LUT R5, R5, R4, RZ, 0x3c, !PT ;  /* 0x0000000405050212 */ /* 0x000fca00078e3cff */
[----:B------:R0:W3:Y:S02]  /*3d0a0*/  @P0 LDG.E.U8 R24, desc[UR32][R4.64] ;  /* 0x0000002004180981 */ /* 0x0000e4000c1e1100 */
[----:B0-----:R-:W-:Y:S02]  /*3d0b0*/  @P1 IMAD.MOV.U32 R4, RZ, RZ, R10 ;  /* 0x000000ffff041224 */ /* 0x001fe400078e000a */
[----:B----4-:R-:W-:-:S05]  /*3d0c0*/  @P1 IMAD.MOV.U32 R5, RZ, RZ, R11 ;  /* 0x000000ffff051224 */ /* 0x010fca00078e000b */
[----:B------:R2:W4:Y:S02]  /*3d0d0*/  @P1 LDG.E.U8 R15, desc[UR32][R4.64] ;  /* 0x00000020040f1981 */ /* 0x000524000c1e1100 */
[----:B--2---:R-:W-:Y:S02]  /*3d0e0*/  @P2 IMAD.MOV.U32 R4, RZ, RZ, R9 ;  /* 0x000000ffff042224 */ /* 0x004fe400078e0009 */
[----:B------:R-:W-:-:S05]  /*3d0f0*/  @P2 IMAD.MOV.U32 R5, RZ, RZ, R14 ;  /* 0x000000ffff052224 */ /* 0x000fca00078e000e */
[----:B------:R-:W2:Y:S04]  /*3d100*/  @P2 LDG.E.U8 R8, desc[UR32][R4.64] ;  /* 0x0000002004082981 */ /* 0x000ea8000c1e1100 */
[----:B------:R0:W-:Y:S04]  /*3d110*/  STL [R1+0xc], R6 ;  /* 0x00000c0601007387 */ /* 0x0001e80000100800 */
[----:B0-----:R-:W2:Y:S04]  /*3d120*/  LDL R6, [R1+0x11dc] ;  /* 0x0011dc0001067983 */ /* 0x001ea80000100800 */
[----:B---3--:R0:W-:Y:S04]  /*3d130*/  STL [R1+0x8], R24 ;  /* 0x0000081801007387 */ /* 0x0081e80000100800 */
[----:B0-----:R-:W3:Y:S04]  /*3d140*/  LDL.LU R24, [R1+0x4f64] ;  /* 0x004f640001187983 */ /* 0x001ee80000300800 */
[----:B------:R-:W3:Y:S04]  /*3d150*/  LDL R11, [R1+0x11d0] ;  /* 0x0011d000010b7983 */ /* 0x000ee80000100800 */
[----:B------:R-:W3:Y:S04]  /*3d160*/  LDL R10, [R1+0x11d4] ;  /* 0x0011d400010a7983 */ /* 0x000ee80000100800 */
[----:B----4-:R-:W-:Y:S04]  /*3d170*/  STL [R1+0x4], R15 ;  /* 0x0000040f01007387 */ /* 0x010fe80000100800 */
[----:B------:R-:W4:Y:S04]  /*3d180*/  LDL R9, [R1+0x11c8] ;  /* 0x0011c80001097983 */ /* 0x000f280000100800 */
[----:B--2---:R0:W-:Y:S04]  /*3d190*/  STL [R1], R8 ;  /* 0x0000000801007387 */ /* 0x0041e80000100800 */
[----:B0-----:R-:W2:Y:S01]  /*3d1a0*/  LDL R8, [R1+0x11cc] ;  /* 0x0011cc0001087983 */ /* 0x001ea20000100800 */
[----:B------:R-:W-:-:S02]  /*3d1b0*/  ISETP.GT.AND P3, PT, R2, 0x27, PT ;  /* 0x000000270200780c */ /* 0x000fc40003f64270 */
[----:B------:R-:W-:Y:S02]  /*3d1c0*/  ISETP.GT.AND P0, PT, R2, 0x28, PT ;  /* 0x000000280200780c */ /* 0x000fe40003f04270 */
[----:B------:R-:W-:Y:S02]  /*3d1d0*/  PRMT R29, RZ, 0x7610, R29 ;  /* 0x00007610ff1d7816 */ /* 0x000fe4000000001d */
[----:B------:R-:W-:-:S07]  /*3d1e0*/  PRMT R28, RZ, 0x7610, R28 ;  /* 0x00007610ff1c7816 */ /* 0x000fce000000001c */
[----:B------:R-:W-:Y:S02]  /*3d1f0*/  @P3 IMAD.MOV.U32 R4, RZ, RZ, R6 ;  /* 0x000000ffff043224 */ /* 0x000fe400078e0006 */
[----:B------:R-:W-:Y:S01]  /*3d200*/  @P3 IMAD.MOV.U32 R5, RZ, RZ, R7 ;  /* 0x000000ffff053224 */ /* 0x000fe200078e0007 */
[----:B------:R-:W-:Y:S01]  /*3d210*/  ISETP.GT.AND P1, PT, R2, 0x29, PT ;  /* 0x000000290200780c */ /* 0x000fe20003f24270 */
[----:B------:R-:W2:Y:S04]  /*3d220*/  LDL R7, [R1+0x11c0] ;  /* 0x0011c00001077983 */ /* 0x000ea80000100800 */
[----:B------:R3:W2:Y:S01]  /*3d230*/  @P3 LDG.E.U8 R29, desc[UR32][R4.64] ;  /* 0x00000020041d3981 */ /* 0x0006a2000c1e1100 */
[----:B------:R-:W-:-:S03]  /*3d240*/  PRMT R27, RZ, 0x7610, R27 ;  /* 0x00007610ff1b7816 */ /* 0x000fc6000000001b */
[----:B------:R-:W2:Y:S01]  /*3d250*/  LDL R6, [R1+0x11c4] ;  /* 0x0011c40001067983 */ /* 0x000ea20000100800 */
[----:B---3--:R-:W-:Y:S02]  /*3d260*/  @P0 IMAD.MOV.U32 R5, RZ, RZ, R11 ;  /* 0x000000ffff050224 */ /* 0x008fe400078e000b */
[----:B------:R-:W-:-:S05]  /*3d270*/  @P0 IMAD.MOV.U32 R4, RZ, RZ, R10 ;  /* 0x000000ffff040224 */ /* 0x000fca00078e000a */
[----:B------:R4:W3:Y:S02]  /*3d280*/  @P0 LDG.E.U8 R28, desc[UR32][R4.64] ;  /* 0x00000020041c0981 */ /* 0x0008e4000c1e1100 */
[----:B----4-:R-:W-:Y:S02]  /*3d290*/  @P1 IMAD.MOV.U32 R5, RZ, RZ, R9 ;  /* 0x000000ffff051224 */ /* 0x010fe400078e0009 */
[----:B--2---:R-:W-:-:S05]  /*3d2a0*/  @P1 IMAD.MOV.U32 R4, RZ, RZ, R8 ;  /* 0x000000ffff041224 */ /* 0x004fca00078e0008 */
[----:B------:R0:W2:Y:S01]  /*3d2b0*/  @P1 LDG.E.U8 R27, desc[UR32][R4.64] ;  /* 0x00000020041b1981 */ /* 0x0000a2000c1e1100 */
[----:B------:R-:W-:-:S03]  /*3d2c0*/  ISETP.GT.AND P2, PT, R2, 0x2a, PT ;  /* 0x0000002a0200780c */ /* 0x000fc60003f44270 */
[----:B------:R-:W-:Y:S04]  /*3d2d0*/  STL [R1+0x4f58], R29 ;  /* 0x004f581d01007387 */ /* 0x000fe80000100800 */
[----:B------:R-:W4:Y:S04]  /*3d2e0*/  LDL R11, [R1+0x11b8] ;  /* 0x0011b800010b7983 */ /* 0x000f280000100800 */
[----:B------:R-:W4:Y:S01]  /*3d2f0*/  LDL R10, [R1+0x11bc] ;  /* 0x0011bc00010a7983 */ /* 0x000f220000100800 */
[----:B------:R-:W-:Y:S01]  /*3d300*/  PRMT R26, RZ, 0x7610, R26 ;  /* 0x00007610ff1a7816 */ /* 0x000fe2000000001a */
[----:B0-----:R-:W-:-:S02]  /*3d310*/  @P2 IMAD.MOV.U32 R4, RZ, RZ, R6 ;  /* 0x000000ffff042224 */ /* 0x001fc400078e0006 */
[----:B------:R-:W-:-:S05]  /*3d320*/  @P2 IMAD.MOV.U32 R5, RZ, RZ, R7 ;  /* 0x000000ffff052224 */ /* 0x000fca00078e0007 */
[----:B------:R4:W4:Y:S04]  /*3d330*/  @P2 LDG.E.U8 R26, desc[UR32][R4.64] ;  /* 0x00000020041a2981 */ /* 0x000928000c1e1100 */
[----:B---3--:R-:W-:Y:S04]  /*3d340*/  STL [R1+0x4f4c], R28 ;  /* 0x004f4c1c01007387 */ /* 0x008fe80000100800 */
[----:B------:R-:W3:Y:S04]  /*3d350*/  LDL R9, [R1+0x11b0] ;  /* 0x0011b00001097983 */ /* 0x000ee80000100800 */
[----:B------:R-:W3:Y:S04]  /*3d360*/  LDL R8, [R1+0x11b4] ;  /* 0x0011b40001087983 */ /* 0x000ee80000100800 */
[----:B--2---:R-:W-:Y:S04]  /*3d370*/  STL [R1+0x4f50], R27 ;  /* 0x004f501b01007387 */ /* 0x004fe80000100800 */
[----:B------:R-:W2:Y:S04]  /*3d380*/  LDL R7, [R1+0x11a8] ;  /* 0x0011a80001077983 */ /* 0x000ea80000100800 */
[----:B------:R-:W2:Y:S01]  /*3d390*/  LDL R6, [R1+0x11ac] ;  /* 0x0011ac0001067983 */ /* 0x000ea20000100800 */
[----:B------:R-:W-:-:S02]  /*3d3a0*/  ISETP.GT.AND P3, PT, R2, 0x2b, PT ;  /* 0x0000002b0200780c */ /* 0x000fc40003f64270 */
[----:B------:R-:W-:Y:S02]  /*3d3b0*/  ISETP.GT.AND P0, PT, R2, 0x2c, PT ;  /* 0x0000002c0200780c */ /* 0x000fe40003f04270 */
[----:B------:R-:W-:Y:S02]  /*3d3c0*/  PRMT R25, RZ, 0x7610, R25 ;  /* 0x00007610ff197816 */ /* 0x000fe40000000019 */
[----:B------:R-:W-:-:S07]  /*3d3d0*/  PRMT R21, RZ, 0x7610, R21 ;  /* 0x00007610ff157816 */ /* 0x000fce0000000015 */
[----:B----4-:R-:W-:Y:S02]  /*3d3e0*/  @P3 IMAD.MOV.U32 R5, RZ, RZ, R11 ;  /* 0x000000ffff053224 */ /* 0x010fe400078e000b */
[----:B------:R-:W-:Y:S01]  /*3d3f0*/  @P3 IMAD.MOV.U32 R4, RZ, RZ, R10 ;  /* 0x000000ffff043224 */ /* 0x000fe200078e000a */
[----:B------:R-:W-:-:S04]  /*3d400*/  ISETP.GT.AND P1, PT, R2, 0x2d, PT ;  /* 0x0000002d0200780c */ /* 0x000fc80003f24270 */
[----:B------:R3:W4:Y:S01]  /*3d410*/  @P3 LDG.E.U8 R25, desc[UR32][R4.64] ;  /* 0x0000002004193981 */ /* 0x000722000c1e1100 */
[----:B------:R-:W-:-:S03]  /*3d420*/  PRMT R19, RZ, 0x7610, R19 ;  /* 0x00007610ff137816 */ /* 0x000fc60000000013 */
[----:B------:R-:W-:Y:S04]  /*3d430*/  STL [R1+0x4f3c], R26 ;  /* 0x004f3c1a01007387 */ /* 0x000fe80000100800 */
[----:B------:R-:W4:Y:S04]  /*3d440*/  LDL R10, [R1+0x1194] ;  /* 0x00119400010a7983 */ /* 0x000f280000100800 */
[----:B------:R-:W4:Y:S01]  /*3d450*/  LDL R11, [R1+0x1190] ;  /* 0x00119000010b7983 */ /* 0x000f220000100800 */
[----:B---3--:R-:W-:Y:S02]  /*3d460*/  @P0 IMAD.MOV.U32 R5, RZ, RZ, R9 ;  /* 0x000000ffff050224 */ /* 0x008fe400078e0009 */
[----:B------:R-:W-:-:S05]  /*3d470*/  @P0 IMAD.MOV.U32 R4, RZ, RZ, R8 ;  /* 0x000000ffff040224 */ /* 0x000fca00078e0008 */
[----:B------:R2:W3:Y:S02]  /*3d480*/  @P0 LDG.E.U8 R21, desc[UR32][R4.64] ;  /* 0x0000002004150981 */ /* 0x0004e4000c1e1100 */
[----:B--2---:R-:W-:Y:S02]  /*3d490*/  @P1 IMAD.MOV.U32 R5, RZ, RZ, R7 ;  /* 0x000000ffff051224 */ /* 0x004fe400078e0007 */
[----:B------:R-:W-:-:S05]  /*3d4a0*/  @P1 IMAD.MOV.U32 R4, RZ, RZ, R6 ;  /* 0x000000ffff041224 */ /* 0x000fca00078e0006 */
[----:B------:R0:W2:Y:S01]  /*3d4b0*/  @P1 LDG.E.U8 R19, desc[UR32][R4.64] ;  /* 0x0000002004131981 */ /* 0x0000a2000c1e1100 */
[----:B------:R-:W-:-:S03]  /*3d4c0*/  ISETP.GT.AND P2, PT, R2, 0x30, PT ;  /* 0x000000300200780c */ /* 0x000fc60003f44270 */
[----:B----4-:R-:W-:Y:S04]  /*3d4d0*/  STL [R1+0x4f40], R25 ;  /* 0x004f401901007387 */ /* 0x010fe80000100800 */
[----:B------:R-:W4:Y:S04]  /*3d4e0*/  LDL R9, [R1+0x1188] ;  /* 0x0011880001097983 */ /* 0x000f280000100800 */
[----:B------:R-:W4:Y:S02]  /*3d4f0*/  LDL R8, [R1+0x118c] ;  /* 0x00118c0001087983 */ /* 0x000f240000100800 */
[----:B0-----:R-:W-:-:S02]  /*3d500*/  @P2 IMAD.MOV.U32 R4, RZ, RZ, R10 ;  /* 0x000000ffff042224 */ /* 0x001fc400078e000a */
[----:B---3--:R-:W-:Y:S04]  /*3d510*/  STL [R1+0x4f30], R21 ;  /* 0x004f301501007387 */ /* 0x008fe80000100800 */
[----:B------:R-:W3:Y:S04]  /*3d520*/  LDL R7, [R1+0x1180] ;  /* 0x0011800001077983 */ /* 0x000ee80000100800 */
[----:B------:R-:W3:Y:S04]  /*3d530*/  LDL R6, [R1+0x1184] ;  /* 0x0011840001067983 */ /* 0x000ee80000100800 */
[----:B--2---:R-:W-:Y:S04]  /*3d540*/  STL [R1+0x4f38], R19 ;  /* 0x004f381301007387 */ /* 0x004fe80000100800 */
[----:B------:R-:W2:Y:S04]  /*3d550*/  LDL R15, [R1+0x1178] ;  /* 0x00117800010f7983 */ /* 0x000ea80000100800 */
[----:B------:R-:W2:Y:S01]  /*3d560*/  LDL R10, [R1+0x117c] ;  /* 0x00117c00010a7983 */ /* 0x000ea20000100800 */
[----:B------:R-:W-:-:S02]  /*3d570*/  ISETP.GT.AND P0, PT, R2, 0x32, PT ;  /* 0x000000320200780c */ /* 0x000fc40003f04270 */
[C---:B------:R-:W-:Y:S02]  /*3d580*/  ISETP.GT.AND P3, PT, R2.reuse, 0x31, PT ;  /* 0x000000310200780c */ /* 0x040fe40003f64270 */
[----:B------:R-:W-:Y:S01]  /*3d590*/  PRMT R3, RZ, 0x7610, R3 ;  /* 0x00007610ff037816 */ /* 0x000fe20000000003 */
[----:B------:R-:W-:Y:S01]  /*3d5a0*/  @P2 IMAD.MOV.U32 R5, RZ, RZ, R11 ;  /* 0x000000ffff052224 */ /* 0x000fe200078e000b */
[----:B------:R-:W-:Y:S01]  /*3d5b0*/  PRMT R16, RZ, 0x7610, R16 ;  /* 0x00007610ff107816 */ /* 0x000fe20000000010 */
[----:B------:R-:W2:Y:S01]  /*3d5c0*/  LDL R14, [R1+0x1168] ;  /* 0x00116800010e7983 */ /* 0x000ea20000100800 */
[----:B------:R-:W-:Y:S02]  /*3d5d0*/  ISETP.GT.AND P1, PT, R2, 0x33, PT ;  /* 0x000000330200780c */ /* 0x000fe40003f24270 */
[----:B------:R-:W-:Y:S01]  /*3d5e0*/  PRMT R13, RZ, 0x7610, R13 ;  /* 0x00007610ff0d7816 */ /* 0x000fe2000000000d */
[----:B------:R-:W2:Y:S04]  /*3d5f0*/  LDL R11, [R1+0x116c] ;  /* 0x00116c00010b7983 */ /* 0x000ea80000100800 */
[----:B------:R4:W2:Y:S02]  /*3d600*/  @P2 LDG.E.U8 R16, desc[UR32][R4.64] ;  /* 0x0000002004102981 */ /* 0x0008a4000c1e1100 */
[----:B----4-:R-:W-:-:S02]  /*3d610*/  @P3 IMAD.MOV.U32 R4, RZ, RZ, R8 ;  /* 0x000000ffff043224 */ /* 0x010fc400078e0008 */
[----:B------:R-:W-:Y:S01]  /*3d620*/  @P3 IMAD.MOV.U32 R5, RZ, RZ, R9 ;  /* 0x000000ffff053224 */ /* 0x000fe200078e0009 */
[----:B------:R-:W4:Y:S04]  /*3d630*/  LDL R8, [R1+0x1174] ;  /* 0x0011740001087983 */ /* 0x000f280000100800 */
[----:B------:R0:W4:Y:S04]  /*3d640*/  @P3 LDG.E.U8 R13, desc[UR32][R4.64] ;  /* 0x00000020040d3981 */ /* 0x000128000c1e1100 */
[----:B------:R-:W4:Y:S01]  /*3d650*/  LDL R9, [R1+0x1170] ;  /* 0x0011700001097983 */ /* 0x000f220000100800 */
[----:B0-----:R-:W-:-:S03]  /*3d660*/  PRMT R4, RZ, 0x7610, R4 ;  /* 0x00007610ff047816 */ /* 0x001fc60000000004 */
[----:B---3--:R2:W3:Y:S02]  /*3d670*/  @P0 LDG.E.U8 R3, desc[UR32][R6.64] ;  /* 0x0000002006030981 */ /* 0x0084e4000c1e1100 */
[----:B--2---:R-:W-:Y:S02]  /*3d680*/  @P1 IMAD.MOV.U32 R7, RZ, RZ, R15 ;  /* 0x000000ffff071224 */ /* 0x004fe400078e000f */
[----:B------:R-:W-:-:S05]  /*3d690*/  @P1 IMAD.MOV.U32 R6, RZ, RZ, R10 ;  /* 0x000000ffff061224 */ /* 0x000fca00078e000a */
[----:B------:R-:W2:Y:S01]  /*3d6a0*/  @P1 LDG.E.U8 R4, desc[UR32][R6.64] ;  /* 0x0000002006041981 */ /* 0x000ea2000c1e1100 */
[C---:B------:R-:W-:Y:S02]  /*3d6b0*/  ISETP.GT.AND P2, PT, R2.reuse, 0x34, PT ;  /* 0x000000340200780c */ /* 0x040fe40003f44270 */
[----:B------:R-:W-:Y:S02]  /*3d6c0*/  ISETP.GT.AND P3, PT, R2, 0x35, PT ;  /* 0x000000350200780c */ /* 0x000fe40003f64270 */
[----:B------:R-:W-:-:S09]  /*3d6d0*/  PRMT R5, RZ, 0x7610, R5 ;  /* 0x00007610ff057816 */ /* 0x000fd20000000005 */
[----:B----4-:R0:W4:Y:S02]  /*3d6e0*/  @P2 LDG.E.U8 R5, desc[UR32][R8.64] ;  /* 0x0000002008052981 */ /* 0x010124000c1e1100 */
[----:B0-----:R-:W-:Y:S02]  /*3d6f0*/  @P3 IMAD.MOV.U32 R9, RZ, RZ, R14 ;  /* 0x000000ffff093224 */ /* 0x001fe400078e000e */
[----:B---3--:R0:W-:Y:S04]  /*3d700*/  STL [R1+0x4f5c], R3 ;  /* 0x004f5c0301007387 */ /* 0x0081e80000100800 */
[----:B------:R-:W3:Y:S04]  /*3d710*/  LDL R10, [R1+0x1160] ;  /* 0x00116000010a7983 */ /* 0x000ee80000100800 */
[----:B0-----:R-:W4:Y:S04]  /*3d720*/  LDL R3, [R1+0x1164] ;  /* 0x0011640001037983 */ /* 0x001f280000100800 */
[----:B--2---:R0:W-:Y:S04]  /*3d730*/  STL [R1+0x4f60], R4 ;  /* 0x004f600401007387 */ /* 0x0041e80000100800 */
[----:B------:R-:W2:Y:S04]  /*3d740*/  LDL R21, [R1+0x1158] ;  /* 0x0011580001157983 */ /* 0x000ea80000100800 */
[----:B------:R-:W2:Y:S04]  /*3d750*/  LDL R19, [R1+0x115c] ;  /* 0x00115c0001137983 */ /* 0x000ea80000100800 */
[----:B------:R-:W2:Y:S04]  /*3d760*/  LDL R15, [R1+0x1150] ;  /* 0x00115000010f7983 */ /* 0x000ea80000100800 */
[----:B------:R-:W2:Y:S01]  /*3d770*/  LDL R14, [R1+0x1154] ;  /* 0x00115400010e7983 */ /* 0x000ea20000100800 */
[----:B------:R-:W-:-:S03]  /*3d780*/  ISETP.GT.AND P0, PT, R2, 0x36, PT ;  /* 0x000000360200780c */ /* 0x000fc60003f04270 */
[----:B------:R-:W2:Y:S01]  /*3d790*/  LDL R26, [R1+0x1148] ;  /* 0x00114800011a7983 */ /* 0x000ea20000100800 */
[----:B------:R-:W-:-:S03]  /*3d7a0*/  @P3 IMAD.MOV.U32 R8, RZ, RZ, R11 ;  /* 0x000000ffff083224 */ /* 0x000fc600078e000b */
[----:B------:R-:W2:Y:S04]  /*3d7b0*/  LDL R25, [R1+0x114c] ;  /* 0x00114c0001197983 */ /* 0x000ea80000100800 */
[----:B0-----:R-:W2:Y:S01]  /*3d7c0*/  LDL R4, [R1+0x1140] ;  /* 0x0011400001047983 */ /* 0x001ea20000100800 */
[C---:B------:R-:W-:Y:S02]  /*3d7d0*/  ISETP.GT.AND P1, PT, R2.reuse, 0x37, PT ;  /* 0x000000370200780c */ /* 0x040fe40003f24270 */
[----:B------:R-:W-:Y:S02]  /*3d7e0*/  PRMT R7, RZ, 0x7610, R7 ;  /* 0x00007610ff077816 */ /* 0x000fe40000000007 */
[----:B------:R-:W-:Y:S02]  /*3d7f0*/  PRMT R6, RZ, 0x7610, R6 ;  /* 0x00007610ff067816 */ /* 0x000fe40000000006 */
[----:B------:R-:W-:-:S04]  /*3d800*/  ISETP.GT.AND P2, PT, R2, 0x38, PT ;  /* 0x000000380200780c */ /* 0x000fc80003f44270 */
[----:B------:R0:W2:Y:S02]  /*3d810*/  @P3 LDG.E.U8 R6, desc[UR32][R8.64] ;  /* 0x0000002008063981 */ /* 0x0000a4000c1e1100 */
[----:B0-----:R-:W-:Y:S01]  /*3d820*/  PRMT R9, RZ, 0x7610, R9 ;  /* 0x00007610ff097816 */ /* 0x001fe20000000009 */
[----:B---3--:R-:W-:Y:S02]  /*3d830*/  @P0 IMAD.MOV.U32 R11, RZ, RZ, R10 ;  /* 0x000000ffff0b0224 */ /* 0x008fe400078e000a */
[----:B----4-:R-:W-:Y:S02]  /*3d840*/  @P0 IMAD.MOV.U32 R10, RZ, RZ, R3 ;  /* 0x000000ffff0a0224 */ /* 0x010fe400078e0003 */
[----:B------:R-:W3:Y:S04]  /*3d850*/  LDL R3, [R1+0x1144] ;  /* 0x0011440001037983 */ /* 0x000ee80000100800 */
[----:B------:R2:W4:Y:S02]  /*3d860*/  @P0 LDG.E.U8 R7, desc[UR32][R10.64] ;  /* 0x000000200a070981 */ /* 0x000524000c1e1100 */
[----:B--2---:R-:W-:-:S02]  /*3d870*/  @P1 IMAD.MOV.U32 R11, RZ, RZ, R21 ;  /* 0x000000ffff0b1224 */ /* 0x004fc400078e0015 */
[----:B------:R-:W2:Y:S01]  /*3d880*/  LDL R21, [R1+0x1138] ;  /* 0x0011380001157983 */ /* 0x000ea20000100800 */
[----:B------:R-:W-:-:S03]  /*3d890*/  @P1 IMAD.MOV.U32 R10, RZ, RZ, R19 ;  /* 0x000000ffff0a1224 */ /* 0x000fc600078e0013 */
[----:B------:R-:W4:Y:S04]  /*3d8a0*/  LDL R19, [R1+0x113c] ;  /* 0x00113c0001137983 */ /* 0x000f280000100800 */
[----:B------:R0:W4:Y:S01]  /*3d8b0*/  @P2 LDG.E.U8 R9, desc[UR32][R14.64] ;  /* 0x000000200e092981 */ /* 0x000122000c1e1100 */
[C---:B------:R-:W-:Y:S02]  /*3d8c0*/  ISETP.GT.AND P3, PT, R2.reuse, 0x39, PT ;  /* 0x000000390200780c */ /* 0x040fe40003f64270 */
[----:B------:R-:W-:Y:S02]  /*3d8d0*/  PRMT R8, RZ, 0x7610, R8 ;  /* 0x00007610ff087816 */ /* 0x000fe40000000008 */
[----:B------:R-:W-:-:S04]  /*3d8e0*/  ISETP.GT.AND P4, PT, R2, 0x3a, PT ;  /* 0x0000003a0200780c */ /* 0x000fc80003f84270 */
[----:B------:R1:W4:Y:S05]  /*3d8f0*/  @P1 LDG.E.U8 R8, desc[UR32][R10.64] ;  /* 0x000000200a081981 */ /* 0x00032a000c1e1100 */
[----:B0-----:R-:W-:Y:S02]  /*3d900*/  @P3 IMAD.MOV.U32 R14, RZ, RZ, R25 ;  /* 0x000000ffff0e3224 */ /* 0x001fe400078e0019 */
[----:B------:R-:W-:Y:S01]  /*3d910*/  @P3 IMAD.MOV.U32 R15, RZ, RZ, R26 ;  /* 0x000000ffff0f3224 */ /* 0x000fe200078e001a */
[----:B-1----:R-:W-:Y:S02]  /*3d920*/  PRMT R10, RZ, 0x7610, R10 ;  /* 0x00007610ff0a7816 */ /* 0x002fe4000000000a */
[----:B------:R-:W-:-:S04]  /*3d930*/  PRMT R11, RZ, 0x7610, R11 ;  /* 0x00007610ff0b7816 */ /* 0x000fc8000000000b */
[----:B------:R0:W4:Y:S01]  /*3d940*/  @P3 LDG.E.U8 R10, desc[UR32][R14.64] ;  /* 0x000000200e0a3981 */ /* 0x000122000c1e1100 */
[----:B------:R-:W-:Y:S01]  /*3d950*/  ISETP.GT.AND P5, PT, R2, 0x3b, PT ;  /* 0x0000003b0200780c */ /* 0x000fe20003fa4270 */
[----:B0-----:R-:W-:Y:S01]  /*3d960*/  @P4 IMAD.MOV.U32 R15, RZ, RZ, R4 ;  /* 0x000000ffff0f4224 */ /* 0x001fe200078e0004 */
[----:B------:R-:W-:Y:S01]  /*3d970*/  PRMT R12, RZ, 0x7610, R12 ;  /* 0x00007610ff0c7816 */ /* 0x000fe2000000000c */
[----:B---3--:R-:W-:-:S05]  /*3d980*/  @P4 IMAD.MOV.U32 R14, RZ, RZ, R3 ;  /* 0x000000ffff0e4224 */ /* 0x008fca00078e0003 */
[----:B------:R2:W3:Y:S05]  /*3d990*/  @P4 LDG.E.U8 R11, desc[UR32][R14.64] ;  /* 0x000000200e0b4981 */ /* 0x0004ea000c1e1100 */
[----:B--2---:R-:W-:Y:S02]  /*3d9a0*/  @P5 IMAD.MOV.U32 R15, RZ, RZ, R21 ;  /* 0x000000ffff0f5224 */ /* 0x004fe400078e0015 */
[----:B----4-:R-:W-:-:S05]  /*3d9b0*/  @P5 IMAD.MOV.U32 R14, RZ, RZ, R19 ;  /* 0x000000ffff0e5224 */ /* 0x010fca00078e0013 */
[----:B------:R-:W2:Y:S04]  /*3d9c0*/  @P5 LDG.E.U8 R12, desc[UR32][R14.64] ;  /* 0x000000200e0c5981 */ /* 0x000ea8000c1e1100 */
[----:B------:R-:W-:Y:S04]  /*3d9d0*/  STL [R1+0x4f54], R9 ;  /* 0x004f540901007387 */ /* 0x000fe80000100800 */
[----:B------:R-:W4:Y:S04]  /*3d9e0*/  LDL R4, [R1+0x11a0] ;  /* 0x0011a00001047983 */ /* 0x000f280000100800 */
[----:B------:R-:W4:Y:S01]  /*3d9f0*/  LDL R3, [R1+0x11a4] ;  /* 0x0011a40001037983 */ /* 0x000f220000100800 */
[----:B------:R-:W-:-:S03]  /*3da00*/  ISETP.GT.AND P0, PT, R2, 0x2e, PT ;  /* 0x0000002e0200780c */ /* 0x000fc60003f04270 */
[----:B---3--:R0:W-:Y:S04]  /*3da10*/  STL [R1+0x4f44], R11 ;  /* 0x004f440b01007387 */ /* 0x0081e80000100800 */
[----:B------:R-:W3:Y:S04]  /*3da20*/  LDL R28, [R1+0x1130] ;  /* 0x00113000011c7983 */ /* 0x000ee80000100800 */
[----:B------:R-:W3:Y:S04]  /*3da30*/  LDL R27, [R1+0x1134] ;  /* 0x00113400011b7983 */ /* 0x000ee80000100800 */
[----:B------:R-:W3:Y:S04]  /*3da40*/  LDL R26, [R1+0x1128] ;  /* 0x00112800011a7983 */ /* 0x000ee80000100800 */
[----:B------:R-:W3:Y:S04]  /*3da50*/  LDL R25, [R1+0x112c] ;  /* 0x00112c0001197983 */ /* 0x000ee80000100800 */
[----:B------:R-:W3:Y:S04]  /*3da60*/  LDL R21, [R1+0x1198] ;  /* 0x0011980001157983 */ /* 0x000ee80000100800 */
[----:B------:R-:W3:Y:S04]  /*3da70*/  LDL R19, [R1+0x119c] ;  /* 0x00119c0001137983 */ /* 0x000ee80000100800 */
[----:B--2---:R1:W-:Y:S04]  /*3da80*/  STL [R1+0x4f48], R12 ;  /* 0x004f480c01007387 */ /* 0x0043e80000100800 */
[----:B0-----:R-:W2:Y:S04]  /*3da90*/  LDL R11, [R1+0x1120] ;  /* 0x00112000010b7983 */ /* 0x001ea80000100800 */
[----:B------:R-:W2:Y:S01]  /*3daa0*/  LDL R9, [R1+0x1124] ;  /* 0x0011240001097983 */ /* 0x000ea20000100800 */
[----:B----4-:R-:W-:-:S02]  /*3dab0*/  @P0 IMAD.MOV.U32 R15, RZ, RZ, R4 ;  /* 0x000000ffff0f0224 */ /* 0x010fc400078e0004 */
[----:B------:R-:W-:Y:S01]  /*3dac0*/  @P0 IMAD.MOV.U32 R14, RZ, RZ, R3 ;  /* 0x000000ffff0e0224 */ /* 0x000fe200078e0003 */
[----:B------:R-:W4:Y:S04]  /*3dad0*/  LDL R4, [R1+0x1118] ;  /* 0x0011180001047983 */ /* 0x000f280000100800 */
[----:B------:R-:W4:Y:S01]  /*3dae0*/  LDL R3, [R1+0x111c] ;  /* 0x00111c0001037983 */ /* 0x000f220000100800 */
[C---:B------:R-:W-:Y:S02]  /*3daf0*/  ISETP.GT.AND P1, PT, R2.reuse, 0x3c, PT ;  /* 0x0000003c0200780c */ /* 0x040fe40003f24270 */
[----:B------:R-:W-:Y:S02]  /*3db00*/  ISETP.GT.AND P3, PT, R2, 0x3d, PT ;  /* 0x0000003d0200780c */ /* 0x000fe40003f64270 */
[----:B------:R-:W-:-:S02]  /*3db10*/  PRMT R17, RZ, 0x7610, R17 ;  /* 0x00007610ff117816 */ /* 0x000fc40000000011 */
[----:B------:R-:W-:Y:S02]  /*3db20*/  PRMT R18, RZ, 0x7610, R18 ;  /* 0x00007610ff127816 */ /* 0x000fe40000000012 */
[C---:B------:R-:W-:Y:S02]  /*3db30*/  ISETP.GT.AND P2, PT, R2.reuse, 0x2f, PT ;  /* 0x0000002f0200780c */ /* 0x040fe40003f44270 */
[----:B------:R3:W4:Y:S01]  /*3db40*/  @P0 LDG.E.U8 R17, desc[UR32][R14.64] ;  /* 0x000000200e110981 */ /* 0x000722000c1e1100 */
[C---:B------:R-:W-:Y:S02]  /*3db50*/  ISETP.GT.AND P4, PT, R2.reuse, 0x3e, PT ;  /* 0x0000003e0200780c */ /* 0x040fe40003f84270 */
[----:B------:R-:W-:Y:S02]  /*3db60*/  PRMT R20, RZ, 0x7610, R20 ;  /* 0x00007610ff147816 */ /* 0x000fe40000000014 */
[----:B------:R-:W-:Y:S02]  /*3db70*/  ISETP.GT.AND P0, PT, R2, 0x3f, PT ;  /* 0x0000003f0200780c */ /* 0x000fe40003f04270 */
[----:B------:R-:W-:-:S02]  /*3db80*/  PRMT R22, RZ, 0x7610, R22 ;  /* 0x00007610ff167816 */ /* 0x000fc40000000016 */
[----:B------:R-:W-:Y:S02]  /*3db90*/  PRMT R23, RZ, 0x7610, R23 ;  /* 0x00007610ff177816 */ /* 0x000fe40000000017 */
[----:B------:R-:W-:Y:S01]  /*3dba0*/  PRMT R24, RZ, 0x7610, R24 ;  /* 0x00007610ff187816 */ /* 0x000fe20000000018 */
[----:B---3--:R-:W-:Y:S02]  /*3dbb0*/  @P1 IMAD.MOV.U32 R15, RZ, RZ, R28 ;  /* 0x000000ffff0f1224 */ /* 0x008fe400078e001c */
[----:B------:R-:W-:-:S05]  /*3dbc0*/  @P1 IMAD.MOV.U32 R14, RZ, RZ, R27 ;  /* 0x000000ffff0e1224 */ /* 0x000fca00078e001b */
[----:B------:R0:W3:Y:S02]  /*3dbd0*/  @P1 LDG.E.U8 R18, desc[UR32][R14.64] ;  /* 0x000000200e121981 */ /* 0x0000e4000c1e1100 */
[----:B0-----:R-:W-:Y:S02]  /*3dbe0*/  @P3 IMAD.MOV.U32 R14, RZ, RZ, R25 ;  /* 0x000000ffff0e3224 */ /* 0x001fe400078e0019 */
[----:B------:R-:W-:-:S05]  /*3dbf0*/  @P3 IMAD.MOV.U32 R15, RZ, RZ, R26 ;  /* 0x000000ffff0f3224 */ /* 0x000fca00078e001a */
[----:B------:R0:W3:Y:S02]  /*3dc00*/  @P3 LDG.E.U8 R20, desc[UR32][R14.64] ;  /* 0x000000200e143981 */ /* 0x0000e4000c1e1100 */
[----:B0-----:R-:W-:Y:S02]  /*3dc10*/  @P2 IMAD.MOV.U32 R14, RZ, RZ, R19 ;  /* 0x000000ffff0e2224 */ /* 0x001fe400078e0013 */
[----:B------:R-:W-:-:S05]  /*3dc20*/  @P2 IMAD.MOV.U32 R15, RZ, RZ, R21 ;  /* 0x000000ffff0f2224 */ /* 0x000fca00078e0015 */
[----:B------:R2:W3:Y:S02]  /*3dc30*/  @P2 LDG.E.U8 R22, desc[UR32][R14.64] ;  /* 0x000000200e162981 */ /* 0x0004e4000c1e1100 */
[----:B--2---:R-:W-:Y:S02]  /*3dc40*/  @P4 IMAD.MOV.U32 R14, RZ, RZ, R9 ;  /* 0x000000ffff0e4224 */ /* 0x004fe400078e0009 */
[----:B------:R-:W-:-:S05]  /*3dc50*/  @P4 IMAD.MOV.U32 R15, RZ, RZ, R11 ;  /* 0x000000ffff0f4224 */ /* 0x000fca00078e000b */
[----:B------:R4:W2:Y:S02]  /*3dc60*/  @P4 LDG.E.U8 R23, desc[UR32][R14.64] ;  /* 0x000000200e174981 */ /* 0x0008a4000c1e1100 */
[----:B----4-:R-:W-:Y:S02]  /*3dc70*/  @P0 IMAD.MOV.U32 R14, RZ, RZ, R3 ;  /* 0x000000ffff0e0224 */ /* 0x010fe400078e0003 */
[----:B------:R-:W-:-:S05]  /*3dc80*/  @P0 IMAD.MOV.U32 R15, RZ, RZ, R4 ;  /* 0x000000ffff0f0224 */ /* 0x000fca00078e0004 */
[----:B------:R-:W4:Y:S04]  /*3dc90*/  @P0 LDG.E.U8 R24, desc[UR32][R14.64] ;  /* 0x000000200e180981 */ /* 0x000f28000c1e1100 */
[----:B------:R-:W-:Y:S01]  /*3dca0*/  STL [R1+0x4f1c], R17 ;  /* 0x004f1c1101007387 */ /* 0x000fe20000100800 */
[----:B-1----:R-:W0:Y:S01]  /*3dcb0*/  S2R R12, SR_TID.X ;  /* 0x00000000000c7919 */ /* 0x002e220000002100 */
[----:B------:R-:W1:Y:S01]  /*3dcc0*/  S2R R9, SR_TID.X ;  /* 0x0000000000097919 */ /* 0x000e620000002100 */
[----:B------:R-:W-:Y:S06]  /*3dcd0*/  BAR.SYNC.DEFER_BLOCKING 0x0 ;  /* 0x0000000000007b1d */ /* 0x000fec0000010000 */
[----:B---3--:R-:W-:Y:S04]  /*3dce0*/  STL [R1+0x4f20], R22 ;  /* 0x004f201601007387 */ /* 0x008fe80000100800 */
[----:B--2---:R-:W-:Y:S04]  /*3dcf0*/  STL [R1+0x4f24], R23 ;  /* 0x004f241701007387 */ /* 0x004fe80000100800 */
[----:B------:R-:W2:Y:S04]  /*3dd00*/  LDL.LU R25, [R1+0x98] ;  /* 0x0000980001197983 */ /* 0x000ea80000300800 */
[----:B------:R-:W3:Y:S04]  /*3dd10*/  LDL.LU R26, [R1+0x94] ;  /* 0x00009400011a7983 */ /* 0x000ee80000300800 */
[----:B------:R-:W3:Y:S04]  /*3dd20*/  LDL.LU R27, [R1+0x58] ;  /* 0x00005800011b7983 */ /* 0x000ee80000300800 */
[----:B------:R-:W3:Y:S04]  /*3dd30*/  LDL.LU R28, [R1+0x54] ;  /* 0x00005400011c7983 */ /* 0x000ee80000300800 */
[----:B------:R-:W3:Y:S04]  /*3dd40*/  LDL.LU R29, [R1+0x18] ;  /* 0x00001800011d7983 */ /* 0x000ee80000300800 */
[----:B----4-:R-:W-:Y:S04]  /*3dd50*/  STL [R1+0x4f28], R24 ;  /* 0x004f281801007387 */ /* 0x010fe80000100800 */
        /* <DEDUP_REMOVED lines=228> */
[----:B------:R-:W-:Y:S01]  /*3eba0*/  STL [R1+0x4edc], R15 ;  /* 0x004edc0f01007387 */ /* 0x000fe20000100800 */
[----:B0-----:R-:W-:-:S03]  /*3ebb0*/  LOP3.LUT R14, R12, 0x3f, RZ, 0xc0, !PT ;  /* 0x0000003f0c0e7812 */ /* 0x001fc600078ec0ff */
        /* <DEDUP_REMOVED lines=236> */
[----:B------:R-:W4:Y:S04]  /*3fa80*/  LDL.LU R21, [R1+0x90] ;  /* 0x0000900001157983 */ /* 0x000f280000300800 */
[----:B------:R-:W4:Y:S04]  /*3fa90*/  LDL.LU R4, [R1+0x8c] ;  /* 0x00008c0001047983 */ /* 0x000f280000300800 */
[----:B------:R-:W4:Y:S01]  /*3faa0*/  LDL.LU R3, [R1+0x50] ;  /* 0x0000500001037983 */ /* 0x000f220000300800 */
[----:B------:R-:W-:-:S05]  /*3fab0*/  LOP3.LUT R19, R12, 0x3f, RZ, 0xc0, !PT ;  /* 0x0000003f0c137812 */ /* 0x000fca00078ec0ff */
[----:B--2---:R-:W-:Y:S04]  /*3fac0*/  STS.U8 [R19+UR4], R25 ;  /* 0x0000001913007988 */ /* 0x004fe80008000004 */
[----:B---3--:R-:W-:Y:S01]  /*3fad0*/  STS.U8 [R19+UR4+0x40], R26 ;  /* 0x0000401a13007988 */ /* 0x008fe20008000004 */
[----:B------:R-:W-:-:S03]  /*3fae0*/  ISETP.GE.AND P0, PT, R14, R2, PT ;  /* 0x000000020e00720c */ /* 0x000fc60003f06270 */
[----:B------:R-:W-:Y:S04]  /*3faf0*/  STS.U8 [R19+UR4+0x400], R27 ;  /* 0x0004001b13007988 */ /* 0x000fe80008000004 */
[----:B------:R-:W-:Y:S04]  /*3fb00*/  STS.U8 [R19+UR4+0x440], R28 ;  /* 0x0004401c13007988 */ /* 0x000fe80008000004 */
[----:B------:R0:W-:Y:S04]  /*3fb10*/  STS.U8 [R19+UR4+0x800], R29 ;  /* 0x0008001d13007988 */ /* 0x0001e80008000004 */
[----:B0-----:R-:W2:Y:S04]  /*3fb20*/  LDL.LU R29, [R1+0x4c] ;  /* 0x00004c00011d7983 */ /* 0x001ea80000300800 */
        /* <DEDUP_REMOVED lines=8> */
[----:B------:R0:W-:Y:S04]  /*3fbb0*/  STS.U8 [R19+UR4+0x840], R0 ;  /* 0x0008400013007988 */ /* 0x0001e80008000004 */
[----:B------:R-:W3:Y:S01]  /*3fbc0*/  LDL.LU R23, [R1+0x80] ;  /* 0x0000800001177983 */ /* 0x000ee20000300800 */
[----:B-1----:R-:W-:-:S03]  /*3fbd0*/  LOP3.LUT R9, R9, 0x3f, RZ, 0xc0, !PT ;  /* 0x0000003f09097812 */ /* 0x002fc600078ec0ff */
[----:B0-----:R-:W3:Y:S04]  /*3fbe0*/  LDL.LU R0, [R1+0x7c] ;  /* 0x00007c0001007983 */ /* 0x001ee80000300800 */
[----:B------:R-:W-:Y:S04]  /*3fbf0*/  STL [R1+0x47ac], R16 ;  /* 0x0047ac1001007387 */ /* 0x000fe80000100800 */
[----:B------:R-:W-:Y:S04]  /*3fc00*/  STL [R1+0x47b0], R16 ;  /* 0x0047b01001007387 */ /* 0x000fe80000100800 */
[----:B------:R-:W-:Y:S04]  /*3fc10*/  STL [R1+0x47b8], R16 ;  /* 0x0047b81001007387 */ /* 0x000fe80000100800 */
[----:B------:R-:W-:Y:S04]  /*3fc20*/  STL [R1+0x47c4], R16 ;  /* 0x0047c41001007387 */ /* 0x000fe80000100800 */
[----:B------:R-:W-:Y:S01]  /*3fc30*/  STL [R1+0x47cc], R16 ;  /* 0x0047cc1001007387 */ /* 0x000fe20000100800 */
[----:B------:R-:W-:-:S03]  /*3fc40*/  LOP3.LUT R9, R9, 0x8, RZ, 0x3c, !PT ;  /* 0x0000000809097812 */ /* 0x000fc600078e3cff */
[----:B------:R-:W-:Y:S04]  /*3fc50*/  STL [R1+0x47d4], R16 ;  /* 0x0047d41001007387 */ /* 0x000fe80000100800 */
[----:B------:R-:W-:Y:S04]  /*3fc60*/  STL [R1+0x47dc], R16 ;  /* 0x0047dc1001007387 */ /* 0x000fe80000100800 */
[----:B------:R-:W-:Y:S04]  /*3fc70*/  STL [R1+0x47e4], R16 ;  /* 0x0047e41001007387 */ /* 0x000fe80000100800 */
[----:B------:R-:W-:Y:S04]  /*3fc80*/  STL [R1+0x47ec], R16 ;  /* 0x0047ec1001007387 */ /* 0x000fe80000100800 */
[----:B------:R-:W-:Y:S04]  /*3fc90*/  STL [R1+0x4f18], R16 ;  /* 0x004f181001007387 */ /* 0x000fe80000100800 */
[----:B------:R-:W-:Y:S04]  /*3fca0*/  STL [R1+0x47b4], R13 ;  /* 0x0047b40d01007387 */ /* 0x000fe80000100800 */
[----:B------:R-:W-:Y:S04]  /*3fcb0*/  STS.U8 [R19+UR4+0xc00], R16 ;  /* 0x000c001013007988 */ /* 0x000fe80008000004 */
[----:B------:R-:W-:Y:S04]  /*3fcc0*/  STL [R1+0x47bc], R13 ;  /* 0x0047bc0d01007387 */ /* 0x000fe80000100800 */
[----:B------:R-:W-:Y:S04]  /*3fcd0*/  STS.U8 [R19+UR4+0xc40], R13 ;  /* 0x000c400d13007988 */ /* 0x000fe80008000004 */
[----:B------:R-:W3:Y:S04]  /*3fce0*/  LDL.LU R22, [R1+0x40] ;  /* 0x0000400001167983 */ /* 0x000ee80000300800 */
[----:B------:R-:W3:Y:S04]  /*3fcf0*/  LDL.LU R17, [R1+0x3c] ;  /* 0x00003c0001117983 */ /* 0x000ee80000300800 */
[----:B----4-:R0:W-:Y:S04]  /*3fd00*/  STS.U8 [R9+UR4+0x80], R21 ;  /* 0x0000801509007988 */ /* 0x0101e80008000004 */
[----:B------:R1:W-:Y:S04]  /*3fd10*/  STS.U8 [R9+UR4+0xc0], R4 ;  /* 0x0000c00409007988 */ /* 0x0003e80008000004 */
[----:B------:R4:W-:Y:S04]  /*3fd20*/  STS.U8 [R9+UR4+0x480], R3 ;  /* 0x0004800309007988 */ /* 0x0009e80008000004 */
[----:B0-----:R-:W3:Y:S04]  /*3fd30*/  LDL.LU R21, [R1] ;  /* 0x0000000001157983 */ /* 0x001ee80000300800 */
[----:B-1----:R-:W3:Y:S04]  /*3fd40*/  LDL.LU R4, [R1+0x4f60] ;  /* 0x004f600001047983 */ /* 0x002ee80000300800 */
[----:B----4-:R-:W4:Y:S01]  /*3fd50*/  LDL.LU R3, [R1+0x4f5c] ;  /* 0x004f5c0001037983 */ /* 0x010f220000300800 */
[----:B------:R-:W-:-:S03]  /*3fd60*/  LOP3.LUT R12, R12, 0x3f, RZ, 0xc0, !PT ;  /* 0x0000003f0c0c7812 */ /* 0x000fc600078ec0ff */
[----:B--2---:R0:W-:Y:S04]  /*3fd70*/  STS.U8 [R9+UR4+0x4c0], R29 ;  /* 0x0004c01d09007988 */ /* 0x0041e80008000004 */
[----:B---3--:R1:W-:Y:S04]  /*3fd80*/  STS.U8 [R9+UR4+0x880], R2 ;  /* 0x0008800209007988 */ /* 0x0083e80008000004 */
[----:B0-----:R-:W2:Y:S01]  /*3fd90*/  LDL.LU R29, [R1+0x4f58] ;  /* 0x004f5800011d7983 */ /* 0x001ea20000300800 */
[----:B-1----:R-:W-:-:S03]  /*3fda0*/  LOP3.LUT R2, R12, 0x10, RZ, 0x3c, !PT ;  /* 0x000000100c027812 */ /* 0x002fc600078e3cff */
[----:B------:R-:W-:Y:S04]  /*3fdb0*/  STS.U8 [R9+UR4+0x8c0], R27 ;  /* 0x0008c01b09007988 */ /* 0x000fe80008000004 */
[----:B----4-:R-:W-:Y:S04]  /*3fdc0*/  STS.U8 [R9+UR4+0xc80], R3 ;  /* 0x000c800309007988 */ /* 0x010fe80008000004 */
[----:B------:R0:W-:Y:S04]  /*3fdd0*/  STS.U8 [R9+UR4+0xcc0], R4 ;  /* 0x000cc00409007988 */ /* 0x0001e80008000004 */
[----:B------:R1:W-:Y:S04]  /*3fde0*/  STS.U8 [R2+UR4+0x100], R28 ;  /* 0x0001001c02007988 */ /* 0x0003e80008000004 */
[----:B0-----:R-:W3:Y:S04]  /*3fdf0*/  LDL.LU R9, [R1+0x78] ;  /* 0x0000780001097983 */ /* 0x001ee80000300800 */
[----:B------:R-:W4:Y:S04]  /*3fe00*/  LDL.LU R27, [R1+0x74] ;  /* 0x00007400011b7983 */ /* 0x000f280000300800 */
[----:B-1----:R-:W4:Y:S01]  /*3fe10*/  LDL.LU R28, [R1+0x38] ;  /* 0x00003800011c7983 */ /* 0x002f220000300800 */
[----:B------:R-:W-:-:S03]  /*3fe20*/  LOP3.LUT R12, R12, 0x18, RZ, 0x3c, !PT ;  /* 0x000000180c0c7812 */ /* 0x000fc600078e3cff */
[----:B------:R-:W-:Y:S04]  /*3fe30*/  STS.U8 [R2+UR4+0x140], R15 ;  /* 0x0001400f02007988 */ /* 0x000fe80008000004 */
[----:B------:R-:W-:Y:S04]  /*3fe40*/  STS.U8 [R2+UR4+0x500], R24 ;  /* 0x0005001802007988 */ /* 0x000fe80008000004 */
[----:B------:R0:W-:Y:S04]  /*3fe50*/  STS.U8 [R2+UR4+0x540], R11 ;  /* 0x0005400b02007988 */ /* 0x0001e80008000004 */
[----:B------:R1:W-:Y:S04]  /*3fe60*/  STS.U8 [R2+UR4+0x900], R25 ;  /* 0x0009001902007988 */ /* 0x0003e80008000004 */
[----:B------:R2:W-:Y:S04]  /*3fe70*/  STS.U8 [R2+UR4+0x940], R26 ;  /* 0x0009401a02007988 */ /* 0x0005e80008000004 */
[----:B------:R-:W-:Y:S04]  /*3fe80*/  STS.U8 [R2+UR4+0xd00], R5 ;  /* 0x000d000502007988 */ /* 0x000fe80008000004 */
[----:B------:R-:W-:Y:S04]  /*3fe90*/  STS.U8 [R2+UR4+0xd40], R6 ;  /* 0x000d400602007988 */ /* 0x000fe80008000004 */
[----:B------:R-:W-:Y:S04]  /*3fea0*/  STS.U8 [R12+UR4+0x180], R23 ;  /* 0x000180170c007988 */ /* 0x000fe80008000004 */
[----:B------:R2:W-:Y:S04]  /*3feb0*/  STS.U8 [R12+UR4+0x1c0], R0 ;  /* 0x0001c0000c007988 */ /* 0x0005e80008000004 */
[----:B------:R-:W4:Y:S04]  /*3fec0*/  LDL.LU R3, [R1+0x34] ;  /* 0x0000340001037983 */ /* 0x000f280000300800 */
[----:B------:R-:W-:Y:S04]  /*3fed0*/  STS.U8 [R12+UR4+0x580], R22 ;  /* 0x000580160c007988 */ /* 0x000fe80008000004 */
[----:B0-----:R-:W4:Y:S04]  /*3fee0*/  LDL.LU R11, [R1+0x70] ;  /* 0x00007000010b7983 */ /* 0x001f280000300800 */
[----:B------:R-:W-:Y:S04]  /*3fef0*/  STS.U8 [R12+UR4+0x5c0], R17 ;  /* 0x0005c0110c007988 */ /* 0x000fe80008000004 */
[----:B-1----:R-:W4:Y:S04]  /*3ff00*/  LDL.LU R25, [R1+0x6c] ;  /* 0x00006c0001197983 */ /* 0x002f280000300800 */
[----:B------:R0:W-:Y:S04]  /*3ff10*/  STS.U8 [R12+UR4+0x980], R21 ;  /* 0x000980150c007988 */ /* 0x0001e80008000004 */
[----:B--2---:R-:W2:Y:S04]  /*3ff20*/  LDL.LU R26, [R1+0x30] ;  /* 0x00003000011a7983 */ /* 0x004ea80000300800 */
[----:B------:R-:W-:Y:S04]  /*3ff30*/  STS.U8 [R12+UR4+0x9c0], R29 ;  /* 0x0009c01d0c007988 */ /* 0x000fe80008000004 */
[----:B------:R-:W2:Y:S04]  /*3ff40*/  LDL.LU R15, [R1+0x2c] ;  /* 0x00002c00010f7983 */ /* 0x000ea80000300800 */
[----:B------:R-:W-:Y:S04]  /*3ff50*/  STS.U8 [R12+UR4+0xd80], R7 ;  /* 0x000d80070c007988 */ /* 0x000fe80008000004 */
[----:B------:R-:W2:Y:S04]  /*3ff60*/  LDL.LU R0, [R1+0x68] ;  /* 0x0000680001007983 */ /* 0x000ea80000300800 */
[----:B------:R1:W-:Y:S04]  /*3ff70*/  STS.U8 [R12+UR4+0xdc0], R8 ;  /* 0x000dc0080c007988 */ /* 0x0003e80008000004 */
[----:B------:R-:W2:Y:S04]  /*3ff80*/  LDL.LU R2, [R1+0x64] ;  /* 0x0000640001027983 */ /* 0x000ea80000300800 */
[----:B0-----:R-:W2:Y:S01]  /*3ff90*/  LDL.LU R21, [R1+0x24] ;  /* 0x0000240001157983 */ /* 0x001ea20000300800 */
[----:B-1----:R-:W-:-:S03]  /*3ffa0*/  LOP3.LUT R12, R19, 0x20, RZ, 0x3c, !PT ;  /* 0x00000020130c7812 */ /* 0x002fc600078e3cff */
[----:B------:R-:W2:Y:S04]  /*3ffb0*/  LDL.LU R24, [R1+0x60] ;  /* 0x0000600001187983 */ /* 0x000ea80000300800 */
[----:B------:R-:W2:Y:S04]  /*3ffc0*/  LDL.LU R23, [R1+0x5c] ;  /* 0x00005c0001177983 */ /* 0x000ea80000300800 */
[----:B------:R-:W2:Y:S04]  /*3ffd0*/  LDL.LU R22, [R1+0x20] ;  /* 0x0000200001167983 */ /* 0x000ea80000300800 */
[----:B------:R-:W2:Y:S04]  /*3ffe0*/  LDL.LU R17, [R1+0x1c] ;  /* 0x00001c0001117983 */ /* 0x000ea80000300800 */
[----:B---3--:R0:W-:Y:S04]  /*3fff0*/  STS.U8 [R12+UR4+0x200], R9 ;  /* 0x000200090c007988 */ /* 0x0081e80008000004 */
[----:B----4-:R1:W-:Y:S04]  /*40000*/  STS.U8 [R12+UR4+0x240], R27 ;  /* 0x0002401b0c007988 */ /* 0x0103e80008000004 */
[----:B------:R3:W-:Y:S04]  /*40010*/  STS.U8 [R12+UR4+0x600], R28 ;  /* 0x0006001c0c007988 */ /* 0x0007e80008000004 */
[----:B0-----:R-:W4:Y:S04]  /*40020*/  LDL.LU R9, [R1+0x4f54] ;  /* 0x004f540001097983 */ /* 0x001f280000300800 */
[----:B-1----:R-:W2:Y:S04]  /*40030*/  LDL.LU R27, [R1+0x4f50] ;  /* 0x004f5000011b7983 */ /* 0x002ea80000300800 */
[----:B---3--:R-:W3:Y:S01]  /*40040*/  LDL.LU R28, [R1+0x4f4c] ;  /* 0x004f4c00011c7983 */ /* 0x008ee20000300800 */
[----:B------:R-:W-:-:S03]  /*40050*/  LOP3.LUT R19, R19, 0x28, RZ, 0x3c, !PT ;  /* 0x0000002813137812 */ /* 0x000fc600078e3cff */
[----:B------:R-:W-:Y:S04]  /*40060*/  STS.U8 [R12+UR4+0x640], R3 ;  /* 0x000640030c007988 */ /* 0x000fe80008000004 */
[----:B---3--:R-:W-:Y:S04]  /*40070*/  STS.U8 [R12+UR4+0xa00], R28 ;  /* 0x000a001c0c007988 */ /* 0x008fe80008000004 */
[----:B--2---:R-:W-:Y:S04]  /*40080*/  STS.U8 [R12+UR4+0xa40], R27 ;  /* 0x000a401b0c007988 */ /* 0x004fe80008000004 */
[----:B----4-:R-:W-:Y:S04]  /*40090*/  STS.U8 [R12+UR4+0xe00], R9 ;  /* 0x000e00090c007988 */ /* 0x010fe80008000004 */
[----:B------:R0:W-:Y:S04]  /*400a0*/  STS.U8 [R12+UR4+0xe40], R10 ;  /* 0x000e400a0c007988 */ /* 0x0001e80008000004 */
[----:B------:R1:W-:Y:S04]  /*400b0*/  STS.U8 [R19+UR4+0x280], R11 ;  /* 0x0002800b13007988 */ /* 0x0003e80008000004 */
[----:B------:R2:W-:Y:S04]  /*400c0*/  STS.U8 [R19+UR4+0x2c0], R25 ;  /* 0x0002c01913007988 */ /* 0x0005e80008000004 */
[----:B0-----:R-:W3:Y:S04]  /*400d0*/  LDL.LU R12, [R1+0x4f48] ;  /* 0x004f4800010c7983 */ /* 0x001ee80000300800 */
[----:B-1----:R-:W4:Y:S04]  /*400e0*/  LDL.LU R11, [R1+0x4f44] ;  /* 0x004f4400010b7983 */ /* 0x002f280000300800 */
[----:B--2---:R-:W2:Y:S04]  /*400f0*/  LDL.LU R25, [R1+0x4f40] ;  /* 0x004f400001197983 */ /* 0x004ea80000300800 */
[----:B------:R0:W-:Y:S04]  /*40100*/  STS.U8 [R19+UR4+0x680], R26 ;  /* 0x0006801a13007988 */ /* 0x0001e80008000004 */
[----:B0-----:R-:W3:Y:S01]  /*40110*/  LDL.LU R26, [R1+0x4f3c] ;  /* 0x004f3c00011a7983 */ /* 0x001ee20000300800 */
[----:B------:R-:W0:Y:S03]  /*40120*/  S2R R3, SR_TID.X ;  /* 0x0000000000037919 */ /* 0x000e260000002100 */
[----:B------:R1:W-:Y:S01]  /*40130*/  STS.U8 [R19+UR4+0x6c0], R15 ;  /* 0x0006c00f13007988 */ /* 0x0003e20008000004 */
[----:B0-----:R-:W-:-:S04]  /*40140*/  LOP3.LUT R3, R3, 0x3f, RZ, 0xc0, !PT ;  /* 0x0000003f03037812 */ /* 0x001fc800078ec0ff */
[C---:B-1----:R-:W-:Y:S01]  /*40150*/  LOP3.LUT R15, R3.reuse, 0x30, RZ, 0x3c, !PT ;  /* 0x00000030030f7812 */ /* 0x042fe200078e3cff */
[----:B---3--:R-:W-:Y:S04]  /*40160*/  STS.U8 [R19+UR4+0xa80], R26 ;  /* 0x000a801a13007988 */ /* 0x008fe80008000004 */
[----:B--2---:R-:W-:Y:S04]  /*40170*/  STS.U8 [R19+UR4+0xac0], R25 ;  /* 0x000ac01913007988 */ /* 0x004fe80008000004 */
[----:B----4-:R-:W-:Y:S04]  /*40180*/  STS.U8 [R19+UR4+0xe80], R11 ;  /* 0x000e800b13007988 */ /* 0x010fe80008000004 */
[----:B------:R0:W-:Y:S04]  /*40190*/  STS.U8 [R19+UR4+0xec0], R12 ;  /* 0x000ec00c13007988 */ /* 0x0001e80008000004 */
[----:B------:R1:W-:Y:S04]  /*401a0*/  STS.U8 [R15+UR4+0x300], R0 ;  /* 0x000300000f007988 */ /* 0x0003e80008000004 */
[----:B0-----:R-:W2:Y:S04]  /*401b0*/  LDL.LU R19, [R1+0x4f38] ;  /* 0x004f380001137983 */ /* 0x001ea80000300800 */
[----:B-1----:R-:W3:Y:S04]  /*401c0*/  LDL.LU R0, [R1+0x4f34] ;  /* 0x004f340001007983 */ /* 0x002ee80000300800 */
[----:B------:R0:W-:Y:S04]  /*401d0*/  STS.U8 [R15+UR4+0x340], R2 ;  /* 0x000340020f007988 */ /* 0x0001e80008000004 */
[----:B0-----:R-:W4:Y:S04]  /*401e0*/  LDL R2, [R1+0x22e8] ;  /* 0x0022e80001027983 */ /* 0x001f280000100800 */
[----:B---3--:R0:W-:Y:S04]  /*401f0*/  STS.U8 [R15+UR4+0x700], R0 ;  /* 0x000700000f007988 */ /* 0x0081e80008000004 */
[----:B------:R1:W-:Y:S04]  /*40200*/  STS.U8 [R15+UR4+0x740], R21 ;  /* 0x000740150f007988 */ /* 0x0003e80008000004 */
[----:B0-----:R-:W3:Y:S04]  /*40210*/  LDL R0, [R1+0x22f0] ;  /* 0x0022f00001007983 */ /* 0x001ee80000100800 */
[----:B-1----:R-:W2:Y:S01]  /*40220*/  LDL.LU R21, [R1+0x4f30] ;  /* 0x004f300001157983 */ /* 0x002ea20000300800 */
[----:B------:R-:W-:-:S03]  /*40230*/  LOP3.LUT R3, R3, 0x38, RZ, 0x3c, !PT ;  /* 0x0000003803037812 */ /* 0x000fc600078e3cff */
[----:B--2---:R-:W-:Y:S04]  /*40240*/  STS.U8 [R15+UR4+0xb00], R21 ;  /* 0x000b00150f007988 */ /* 0x004fe80008000004 */
[----:B------:R-:W-:Y:S04]  /*40250*/  STS.U8 [R15+UR4+0xb40], R19 ;  /* 0x000b40130f007988 */ /* 0x000fe80008000004 */
[----:B------:R-:W-:Y:S04]  /*40260*/  STS.U8 [R15+UR4+0xf00], R18 ;  /* 0x000f00120f007988 */ /* 0x000fe80008000004 */
[----:B------:R0:W-:Y:S04]  /*40270*/  STS.U8 [R15+UR4+0xf40], R20 ;  /* 0x000f40140f007988 */ /* 0x0001e80008000004 */
[----:B------:R1:W-:Y:S04]  /*40280*/  STS.U8 [R3+UR4+0x380], R24 ;  /* 0x0003801803007988 */ /* 0x0003e80008000004 */
[----:B------:R2:W-:Y:S04]  /*40290*/  STS.U8 [R3+UR4+0x3c0], R23 ;  /* 0x0003c01703007988 */ /* 0x0005e80008000004 */
[----:B0-----:R-:W3:Y:S04]  /*402a0*/  LDL.LU R15, [R1+0x4f2c] ;  /* 0x004f2c00010f7983 */ /* 0x001ee80000300800 */
[----:B-1----:R-:W4:Y:S04]  /*402b0*/  LDL.LU R24, [R1+0x4f28] ;  /* 0x004f280001187983 */ /* 0x002f280000300800 */
[----:B--2---:R-:W2:Y:S04]  /*402c0*/  LDL.LU R23, [R1+0x4f24] ;  /* 0x004f240001177983 */ /* 0x004ea80000300800 */
[----:B------:R0:W-:Y:S04]  /*402d0*/  STS.U8 [R3+UR4+0x780], R22 ;  /* 0x0007801603007988 */ /* 0x0001e80008000004 */
[----:B------:R1:W-:Y:S04]  /*402e0*/  STS.U8 [R3+UR4+0x7c0], R17 ;  /* 0x0007c01103007988 */ /* 0x0003e80008000004 */
[----:B0-----:R-:W3:Y:S04]  /*402f0*/  LDL.LU R22, [R1+0x4f20] ;  /* 0x004f200001167983 */ /* 0x001ee80000300800 */
[----:B-1----:R-:W4:Y:S01]  /*40300*/  LDL.LU R17, [R1+0x4f1c] ;  /* 0x004f1c0001117983 */ /* 0x002f220000300800 */
[----:B------:R-:W-:-:S03]  /*40310*/  PRMT R16, RZ, 0x7610, R16 ;  /* 0x00007610ff107816 */ /* 0x000fc60000000010 */
[----:B----4-:R-:W-:Y:S04]  /*40320*/  STS.U8 [R3+UR4+0xb80], R17 ;  /* 0x000b801103007988 */ /* 0x010fe80008000004 */
[----:B---3--:R-:W-:Y:S04]  /*40330*/  STS.U8 [R3+UR4+0xbc0], R22 ;  /* 0x000bc01603007988 */ /* 0x008fe80008000004 */
[----:B--2---:R-:W-:Y:S04]  /*40340*/  STS.U8 [R3+UR4+0xf80], R23 ;  /* 0x000f801703007988 */ /* 0x004fe80008000004 */
[----:B------:R0:W-:Y:S02]  /*40350*/  STS.U8 [R3+UR4+0xfc0], R24 ;  /* 0x000fc01803007988 */ /* 0x0001e40008000004 */
[----:B0-----:R-:W-:-:S02]  /*40360*/  @!P0 IMAD.MOV.U32 R3, RZ, RZ, R2 ;  /* 0x000000ffff038224 */ /* 0x001fc400078e0002 */
[----:B------:R-:W-:Y:S01]  /*40370*/  @!P0 IMAD.MOV.U32 R2, RZ, RZ, R0 ;  /* 0x000000ffff028224 */ /* 0x000fe200078e0000 */
[----:B------:R-:W-:Y:S06]  /*40380*/  BAR.SYNC.DEFER_BLOCKING 0x0 ;  /* 0x0000000000007b1d */ /* 0x000fec0000010000 */
[----:B------:R-:W2:Y:S04]  /*40390*/  LDL.LU R0, [R1+0x22d8] ;  /* 0x0022d80001007983 */ /* 0x000ea80000300800 */
[----:B------:R-:W3:Y:S04]  /*403a0*/  @!P0 LDG.E.U8 R16, desc[UR32][R2.64] ;  /* 0x0000002002108981 */ /* 0x000ee8000c1e1100 */
[----:B---3--:R0:W-:Y:S04]  /*403b0*/  STL [R1+0xfac], R16 ;  /* 0x000fac1001007387 */ /* 0x0081e80000100800 */
[----:B0-----:R-:W3:Y:S04]  /*403c0*/  LDL.LU R16, [R1+0x4f18] ;  /* 0x004f180001107983 */ /* 0x001ee80000300800 */
[----:B------:R-:W4:Y:S04]  /*403d0*/  LDL R2, [R1+0x1328] ;  /* 0x0013280001027983 */ /* 0x000f280000100800 */
[----:B------:R-:W4:Y:S01]  /*403e0*/  LDL R3, [R1+0x2194] ;  /* 0x0021940001037983 */ /* 0x000f220000100800 */
[----:B------:R-:W-:-:S02]  /*403f0*/  PRMT R15, RZ, 0x7610, R15 ;  /* 0x00007610ff0f7816 */ /* 0x000fc4000000000f */
[----:B----4-:R-:W-:-:S04]  /*40400*/  @!P0 LOP3.LUT R3, R3, R2, RZ, 0x3c, !PT ;  /* 0x0000000203038212 */ /* 0x010fc800078e3cff */
[----:B------:R-:W-:-:S04]  /*40410*/  @!P0 LOP3.LUT R2, R3, R2, RZ, 0x3c, !PT ;  /* 0x0000000203028212 */ /* 0x000fc800078e3cff */
[----:B------:R-:W-:-:S05]  /*40420*/  @!P0 LOP3.LUT R3, R3, R2, RZ, 0x3c, !PT ;  /* 0x0000000203038212 */ /* 0x000fca00078e3cff */
[----:B------:R-:W4:Y:S04]  /*40430*/  @!P0 LDG.E.U8 R15, desc[UR32][R2.64] ;  /* 0x00000020020f8981 */ /* 0x000f28000c1e1100 */
[----:B----4-:R0:W-:Y:S04]  /*40440*/  STL [R1+0xfb4], R15 ;  /* 0x000fb40f01007387 */ /* 0x0101e80000100800 */
[----:B0-----:R-:W4:Y:S04]  /*40450*/  LDL.LU R15, [R1+0x4f14] ;  /* 0x004f1400010f7983 */ /* 0x001f280000300800 */
[----:B------:R-:W2:Y:S04]  /*40460*/  LDL R2, [R1+0x1114] ;  /* 0x0011140001027983 */ /* 0x000ea80000100800 */
[----:B------:R-:W2:Y:S01]  /*40470*/  LDL R3, [R1+0x1324] ;  /* 0x0013240001037983 */ /* 0x000ea20000100800 */
[----:B------:R-:W-:-:S02]  /*40480*/  PRMT R14, RZ, 0x7610, R14 ;  /* 0x00007610ff0e7816 */ /* 0x000fc4000000000e */
[----:B--2---:R-:W-:-:S04]  /*40490*/  @!P0 LOP3.LUT R3, R3, R2, RZ, 0x3c, !PT ;  /* 0x0000000203038212 */ /* 0x004fc800078e3cff */
[----:B------:R-:W-:-:S04]  /*404a0*/  @!P0 LOP3.LUT R2, R3, R2, RZ, 0x3c, !PT ;  /* 0x0000000203028212 */ /* 0x000fc800078e3cff */
[----:B------:R-:W-:-:S05]  /*404b0*/  @!P0 LOP3.LUT R3, R3, R2, RZ, 0x3c, !PT ;  /* 0x0000000203038212 */ /* 0x000fca00078e3cff */
[----:B------:R-:W2:Y:S04]  /*404c0*/  @!P0 LDG.E.U8 R14, desc[UR32][R2.64] ;  /* 0x00000020020e8981 */ /* 0x000ea8000c1e1100 */
[----:B--2---:R0:W-:Y:S04]  /*404d0*/  STL [R1+0xfb0], R14 ;  /* 0x000fb00e01007387 */ /* 0x0041e80000100800 */
[----:B0-----:R-:W2:Y:S04]  /*404e0*/  LDL.LU R14, [R1+0x4f10] ;  /* 0x004f1000010e7983 */ /* 0x001ea80000300800 */
[----:B------:R-:W3:Y:S04]  /*404f0*/  LDL R2, [R1+0x1320] ;  /* 0x0013200001027983 */ /* 0x000ee80000100800 */
[----:B------:R-:W3:Y:S01]  /*40500*/  LDL R3, [R1+0x2190] ;  /* 0x0021900001037983 */ /* 0x000ee20000100800 */
[----:B----4-:R-:W-:-:S02]  /*40510*/  PRMT R15, RZ, 0x7610, R15 ;  /* 0x00007610ff0f7816 */ /* 0x010fc4000000000f */
[----:B---3--:R-:W-:-:S04]  /*40520*/  @!P0 LOP3.LUT R3, R3, R2, RZ, 0x3c, !PT ;  /* 0x0000000203038212 */ /* 0x008fc800078e3cff */
[----:B------:R-:W-:-:S04]  /*40530*/  @!P0 LOP3.LUT R2, R3, R2, RZ, 0x3c, !PT ;  /* 0x0000000203028212 */ /* 0x000fc800078e3cff */
[----:B------:R-:W-:-:S05]  /*40540*/  @!P0 LOP3.LUT R3, R3, R2, RZ, 0x3c, !PT ;  /* 0x0000000203038212 */ /* 0x000fca00078e3cff */
[----:B------:R-:W3:Y:S04]  /*40550*/  @!P0 LDG.E.U8 R15, desc[UR32][R2.64] ;  /* 0x00000020020f8981 */ /* 0x000ee8000c1e1100 */
[----:B---3--:R0:W-:Y:S04]  /*40560*/  STL [R1+0xfa8], R15 ;  /* 0x000fa80f01007387 */ /* 0x0081e80000100800 */
[----:B0-----:R-:W3:Y:S04]  /*40570*/  LDL.LU R15, [R1+0x4f0c] ;  /* 0x004f0c00010f7983 */ /* 0x001ee80000300800 */
[----:B------:R-:W4:Y:S04]  /*40580*/  LDL R2, [R1+0x131c] ;  /* 0x00131c0001027983 */ /* 0x000f280000100800 */
[----:B------:R-:W4:Y:S01]  /*40590*/  LDL R3, [R1+0x218c] ;  /* 0x00218c0001037983 */ /* 0x000f220000100800 */
[----:B--2---:R-:W-:-:S02]  /*405a0*/  PRMT R14, RZ, 0x7610, R14 ;  /* 0x00007610ff0e7816 */ /* 0x004fc4000000000e */
[----:B----4-:R-:W-:-:S04]  /*405b0*/  @!P0 LOP3.LUT R3, R3, R2, RZ, 0x3c, !PT ;  /* 0x0000000203038212 */ /* 0x010fc800078e3cff */
[----:B------:R-:W-:-:S04]  /*405c0*/  @!P0 LOP3.LUT R2, R3, R2, RZ, 0x3c, !PT ;  /* 0x0000000203028212 */ /* 0x000fc800078e3cff */
[----:B------:R-:W-:-:S05]  /*405d0*/  @!P0 LOP3.LUT R3, R3, R2, RZ, 0x3c, !PT ;  /* 0x0000000203038212 */ /* 0x000fca00078e3cff */
[----:B------:R-:W2:Y:S04]  /*405e0*/  @!P0 LDG.E.U8 R14, desc[UR32][R2.64] ;  /* 0x00000020020e8981 */ /* 0x000ea8000c1e1100 */
[----:B--2---:R0:W-:Y:S04]  /*405f0*/  STL [R1+0xfa4], R14 ;  /* 0x000fa40e01007387 */ /* 0x0041e80000100800 */
[----:B0-----:R-:W2:Y:S04]  /*40600*/  LDL.LU R14, [R1+0x4f08] ;  /* 0x004f0800010e7983 */ /* 0x001ea80000300800 */
[----:B------:R-:W4:Y:S04]  /*40610*/  LDL R2, [R1+0x1318] ;  /* 0x0013180001027983 */ /* 0x000f280000100800 */
[----:B------:R-:W4:Y:S01]  /*40620*/  LDL R3, [R1+0x2188] ;  /* 0x0021880001037983 */ /* 0x000f220000100800 */
[----:B---3--:R-:W-:-:S02]  /*40630*/  PRMT R15, RZ, 0x7610, R15 ;  /* 0x00007610ff0f7816 */ /* 0x008fc4000000000f */
[----:B----4-:R-:W-:-:S04]  /*40640*/  @!P0 LOP3.LUT R3, R3, R2, RZ, 0x3c, !PT ;  /* 0x0000000203038212 */ /* 0x010fc800078e3cff */
        /* <DEDUP_REMOVED lines=4079> */
[----:B------:R0:W2:Y:S04]  /*50540*/  @!P0 LDG.E.U8 R14, desc[UR32][R2.64] ;  /* 0x00000020020e8981 */ /* 0x0000a8000c1e1100 */
[----:B------:R-:W0:Y:S04]  /*50550*/  LDL R2, [R1+0x1360] ;  /* 0x0013600001027983 */ /* 0x000e280000100800 */
[----:B------:R-:W0:Y:S01]  /*50560*/  LDL R3, [R1+0x1364] ;  /* 0x0013640001037983 */ /* 0x000e220000100800 */
[----:B---3--:R-:W-:Y:S02]  /*50570*/  PRMT R15, RZ, 0x7610, R15 ;  /* 0x00007610ff0f7816 */ /* 0x008fe4000000000f */
[----:B0-----:R-:W-:-:S04]  /*50580*/  @!P0 LOP3.LUT R3, R3, R2, RZ, 0x3c, !PT ;  /* 0x0000000203038212 */ /* 0x001fc800078e3cff */
[----:B------:R-:W-:-:S04]  /*50590*/  @!P0 LOP3.LUT R2, R3, R2, RZ, 0x3c, !PT ;  /* 0x0000000203028212 */ /* 0x000fc800078e3cff */
[----:B------:R-:W-:-:S05]  /*505a0*/  @!P0 LOP3.LUT R3, R3, R2, RZ, 0x3c, !PT ;  /* 0x0000000203038212 */ /* 0x000fca00078e3cff */
[----:B------:R-:W3:Y:S04]  /*505b0*/  @!P0 LDG.E.U8 R15, desc[UR32][R2.64] ;  /* 0x00000020020f8981 */ /* 0x000ee8000c1e1100 */
[----:B--2---:R0:W-:Y:S04]  /*505c0*/  STL [R1+0x6c], R14 ;  /* 0x00006c0e01007387 */ /* 0x0041e80000100800 */
[----:B0-----:R-:W2:Y:S04]  /*505d0*/  LDL R14, [R1+0x21a4] ;  /* 0x0021a400010e7983 */ /* 0x001ea80000100800 */
        /* <DEDUP_REMOVED lines=13> */
[----:B---3--:R-:W-:-:S02]  /*506b0*/  PRMT R15, RZ, 0x7610, R15 ;  /* 0x00007610ff0f7816 */ /* 0x008fc4000000000f */
        /* <DEDUP_REMOVED lines=21> */
[----:B------:R-:W2:Y:S01]  /*50810*/  @!P0 LDG.E.U8 R15, desc[UR32][R2.64] ;  /* 0x00000020020f8981 */ /* 0x000ea2000c1e1100 */
[----:B------:R-:W-:-:S03]  /*50820*/  PRMT R10, RZ, 0x7610, R10 ;  /* 0x00007610ff0a7816 */ /* 0x000fc6000000000a */
[----:B--2---:R0:W-:Y:S04]  /*50830*/  STL [R1+0x58], R15 ;  /* 0x0000580f01007387 */ /* 0x0041e80000100800 */
[----:B0-----:R-:W2:Y:S04]  /*50840*/  LDL.LU R15, [R1+0x47e0] ;  /* 0x0047e000010f7983 */ /* 0x001ea80000300800 */
[----:B------:R-:W4:Y:S01]  /*50850*/  LDL R3, [R1+0x1340] ;  /* 0x0013400001037983 */ /* 0x000f220000100800 */
[----:B------:R-:W-:Y:S01]  /*50860*/  @!P0 IMAD.MOV.U32 R2, RZ, RZ, R14 ;  /* 0x000000ffff028224 */ /* 0x000fe200078e000e */
[----:B---3--:R-:W-:-:S02]  /*50870*/  PRMT R16, RZ, 0x7610, R16 ;  /* 0x00007610ff107816 */ /* 0x008fc40000000010 */
[----:B------:R-:W3:Y:S04]  /*50880*/  LDL R14, [R1+0x2198] ;  /* 0x00219800010e7983 */ /* 0x000ee80000100800 */
[----:B----4-:R0:W4:Y:S04]  /*50890*/  @!P0 LDG.E.U8 R10, desc[UR32][R2.64] ;  /* 0x00000020020a8981 */ /* 0x010128000c1e1100 */
[----:B------:R-:W0:Y:S04]  /*508a0*/  LDL R2, [R1+0x133c] ;  /* 0x00133c0001027983 */ /* 0x000e280000100800 */
[----:B------:R-:W0:Y:S02]  /*508b0*/  LDL R3, [R1+0x21ac] ;  /* 0x0021ac0001037983 */ /* 0x000e240000100800 */
[----:B0-----:R-:W-:-:S04]  /*508c0*/  @!P0 LOP3.LUT R3, R3, R2, RZ, 0x3c, !PT ;  /* 0x0000000203038212 */ /* 0x001fc800078e3cff */
[----:B------:R-:W-:-:S04]  /*508d0*/  @!P0 LOP3.LUT R2, R3, R2, RZ, 0x3c, !PT ;  /* 0x0000000203028212 */ /* 0x000fc800078e3cff */
[----:B------:R-:W-:-:S05]  /*508e0*/  @!P0 LOP3.LUT R3, R3, R2, RZ, 0x3c, !PT ;  /* 0x0000000203038212 */ /* 0x000fca00078e3cff */
[----:B------:R-:W2:Y:S04]  /*508f0*/  @!P0 LDG.E.U8 R16, desc[UR32][R2.64] ;  /* 0x0000002002108981 */ /* 0x000ea8000c1e1100 */
[----:B----4-:R0:W-:Y:S04]  /*50900*/  STL [R1+0x54], R10 ;  /* 0x0000540a01007387 */ /* 0x0101e80000100800 */
[----:B0-----:R-:W4:Y:S04]  /*50910*/  LDL R10, [R1+0x21d4] ;  /* 0x0021d400010a7983 */ /* 0x001f280000100800 */
[----:B--2---:R0:W-:Y:S04]  /*50920*/  STL [R1+0x50], R16 ;  /* 0x0000501001007387 */ /* 0x0041e80000100800 */
[----:B0-----:R-:W2:Y:S04]  /*50930*/  LDL.LU R16, [R1+0x47dc] ;  /* 0x0047dc0001107983 */ /* 0x001ea80000300800 */
[----:B------:R-:W3:Y:S04]  /*50940*/  LDL R2, [R1+0x1338] ;  /* 0x0013380001027983 */ /* 0x000ee80000100800 */
[----:B------:R-:W3:Y:S01]  /*50950*/  LDL R3, [R1+0x21b4] ;  /* 0x0021b40001037983 */ /* 0x000ee20000100800 */
[----:B------:R-:W-:-:S02]  /*50960*/  PRMT R15, RZ, 0x7610, R15 ;  /* 0x00007610ff0f7816 */ /* 0x000fc4000000000f */
        /* <DEDUP_REMOVED lines=29> */
[----:B------:R-:W-:Y:S02]  /*50b40*/  @!P0 LOP3.LUT R3, R3, R2, RZ, 0x3c, !PT ;  /* 0x0000000203038212 */ /* 0x000fe400078e3cff */
[----:B---3--:R-:W-:-:S03]  /*50b50*/  PRMT R15, RZ, 0x7610, R15 ;  /* 0x00007610ff0f7816 */ /* 0x008fc6000000000f */
[----:B------:R0:W2:Y:S02]  /*50b60*/  @!P0 LDG.E.U8 R16, desc[UR32][R2.64] ;  /* 0x0000002002108981 */ /* 0x0000a4000c1e1100 */
[----:B0-----:R-:W-:Y:S02]  /*50b70*/  @!P0 IMAD.MOV.U32 R2, RZ, RZ, R10 ;  /* 0x000000ffff028224 */ /* 0x001fe400078e000a */
[----:B------:R-:W-:-:S05]  /*50b80*/  @!P0 IMAD.MOV.U32 R3, RZ, RZ, R14 ;  /* 0x000000ffff038224 */ /* 0x000fca00078e000e */
[----:B------:R-:W3:Y:S04]  /*50b90*/  @!P0 LDG.E.U8 R15, desc[UR32][R2.64] ;  /* 0x00000020020f8981 */ /* 0x000ee8000c1e1100 */
[----:B--2---:R0:W-:Y:S04]  /*50ba0*/  STL [R1+0x40], R16 ;  /* 0x0000401001007387 */ /* 0x0041e80000100800 */
[----:B0-----:R-:W2:Y:S04]  /*50bb0*/  LDL.LU R16, [R1+0x47cc] ;  /* 0x0047cc0001107983 */ /* 0x001ea80000300800 */
[----:B------:R-:W4:Y:S04]  /*50bc0*/  LDL R14, [R1+0x21c0] ;  /* 0x0021c000010e7983 */ /* 0x000f280000100800 */
[----:B------:R-:W4:Y:S04]  /*50bd0*/  LDL R10, [R1+0x21fc] ;  /* 0x0021fc00010a7983 */ /* 0x000f280000100800 */
        /* <DEDUP_REMOVED lines=26> */
[----:B------:R0:W4:Y:S04]  /*50d80*/  @!P0 LDG.E.U8 R5, desc[UR32][R2.64] ;  /* 0x0000002002058981 */ /* 0x000128000c1e1100 */
[----:B------:R-:W0:Y:S04]  /*50d90*/  LDL R2, [R1+0x21b8] ;  /* 0x0021b80001027983 */ /* 0x000e280000100800 */
[----:B------:R-:W0:Y:S01]  /*50da0*/  LDL R3, [R1+0x21f4] ;  /* 0x0021f40001037983 */ /* 0x000e220000100800 */
[----:B---3--:R-:W-:Y:S02]  /*50db0*/  PRMT R15, RZ, 0x7610, R15 ;  /* 0x00007610ff0f7816 */ /* 0x008fe4000000000f */
[----:B------:R-:W-:-:S02]  /*50dc0*/  PRMT R13, RZ, 0x7610, R13 ;  /* 0x00007610ff0d7816 */ /* 0x000fc4000000000d */
[----:B0-----:R-:W-:-:S04]  /*50dd0*/  @!P0 LOP3.LUT R3, R3, R2, RZ, 0x3c, !PT ;  /* 0x0000000203038212 */ /* 0x001fc800078e3cff */
[----:B------:R-:W-:-:S04]  /*50de0*/  @!P0 LOP3.LUT R2, R3, R2, RZ, 0x3c, !PT ;  /* 0x0000000203028212 */ /* 0x000fc800078e3cff */
[----:B------:R-:W-:-:S05]  /*50df0*/  @!P0 LOP3.LUT R3, R3, R2, RZ, 0x3c, !PT ;  /* 0x0000000203038212 */ /* 0x000fca00078e3cff */
[----:B------:R0:W3:Y:S02]  /*50e00*/  @!P0 LDG.E.U8 R15, desc[UR32][R2.64] ;  /* 0x00000020020f8981 */ /* 0x0000e4000c1e1100 */
[----:B0-----:R-:W-:Y:S02]  /*50e10*/  @!P0 IMAD.MOV.U32 R2, RZ, RZ, R10 ;  /* 0x000000ffff028224 */ /* 0x001fe400078e000a */
[----:B------:R-:W-:-:S05]  /*50e20*/  @!P0 IMAD.MOV.U32 R3, RZ, RZ, R14 ;  /* 0x000000ffff038224 */ /* 0x000fca00078e000e */
[----:B------:R-:W2:Y:S04]  /*50e30*/  @!P0 LDG.E.U8 R13, desc[UR32][R2.64] ;  /* 0x00000020020d8981 */ /* 0x000ea8000c1e1100 */
[----:B----4-:R0:W-:Y:S04]  /*50e40*/  STL [R1+0x30], R5 ;  /* 0x0000300501007387 */ /* 0x0101e80000100800 */
[----:B0-----:R-:W4:Y:S04]  /*50e50*/  LDL R5, [R1+0x2214] ;  /* 0x0022140001057983 */ /* 0x001f280000100800 */
[----:B---3--:R0:W-:Y:S04]  /*50e60*/  STL [R1+0x2c], R15 ;  /* 0x00002c0f01007387 */ /* 0x0081e80000100800 */
[----:B------:R-:W3:Y:S04]  /*50e70*/  LDL R14, [R1+0x21e8] ;  /* 0x0021e800010e7983 */ /* 0x000ee80000100800 */
[----:B------:R-:W3:Y:S04]  /*50e80*/  LDL R10, [R1+0x2224] ;  /* 0x00222400010a7983 */ /* 0x000ee80000100800 */
[----:B0-----:R-:W3:Y:S04]  /*50e90*/  LDL R15, [R1+0x221c] ;  /* 0x00221c00010f7983 */ /* 0x001ee80000100800 */
[----:B--2---:R0:W-:Y:S04]  /*50ea0*/  STL [R1+0x28], R13 ;  /* 0x0000280d01007387 */ /* 0x0041e80000100800 */
[----:B0-----:R-:W2:Y:S04]  /*50eb0*/  LDL.LU R13, [R1+0x47bc] ;  /* 0x0047bc00010d7983 */ /* 0x001ea80000300800 */
        /* <DEDUP_REMOVED lines=9> */
[----:B------:R-:W3:Y:S04]  /*50f50*/  LDL R2, [R1+0x21d0] ;  /* 0x0021d00001027983 */ /* 0x000ee80000100800 */
[----:B------:R-:W3:Y:S01]  /*50f60*/  LDL R3, [R1+0x220c] ;  /* 0x00220c0001037983 */ /* 0x000ee20000100800 */
[----:B--2---:R-:W-:-:S02]  /*50f70*/  PRMT R13, RZ, 0x7610, R13 ;  /* 0x00007610ff0d7816 */ /* 0x004fc4000000000d */
[----:B---3--:R-:W-:-:S04]  /*50f80*/  @!P0 LOP3.LUT R3, R3, R2, RZ, 0x3c, !PT ;  /* 0x0000000203038212 */ /* 0x008fc800078e3cff */
[----:B------:R-:W-:-:S04]  /*50f90*/  @!P0 LOP3.LUT R2, R3, R2, RZ, 0x3c, !PT ;  /* 0x0000000203028212 */ /* 0x000fc800078e3cff */
[----:B------:R-:W-:-:S05]  /*50fa0*/  @!P0 LOP3.LUT R3, R3, R2, RZ, 0x3c, !PT ;  /* 0x0000000203038212 */ /* 0x000fca00078e3cff */
[----:B------:R-:W2:Y:S01]  /*50fb0*/  @!P0 LDG.E.U8 R13, desc[UR32][R2.64] ;  /* 0x00000020020d8981 */ /* 0x000ea2000c1e1100 */
[----:B----4-:R-:W-:-:S03]  /*50fc0*/  PRMT R16, RZ, 0x7610, R16 ;  /* 0x00007610ff107816 */ /* 0x010fc60000000010 */
[----:B--2---:R0:W-:Y:S04]  /*50fd0*/  STL [R1+0x20], R13 ;  /* 0x0000200d01007387 */ /* 0x0041e80000100800 */
[----:B0-----:R-:W2:Y:S04]  /*50fe0*/  LDL.LU R13, [R1+0x47b4] ;  /* 0x0047b400010d7983 */ /* 0x001ea80000300800 */
[----:B------:R-:W3:Y:S01]  /*50ff0*/  LDL R3, [R1+0x21d8] ;  /* 0x0021d80001037983 */ /* 0x000ee20000100800 */
[----:B------:R-:W-:-:S03]  /*51000*/  @!P0 IMAD.MOV.U32 R2, RZ, RZ, R5 ;  /* 0x000000ffff028224 */ /* 0x000fc600078e0005 */
[----:B------:R-:W4:Y:S04]  /*51010*/  LDL R5, [R1+0x2234] ;  /* 0x0022340001057983 */ /* 0x000f280000100800 */
[----:B---3--:R-:W3:Y:S01]  /*51020*/  @!P0 LDG.E.U8 R16, desc[UR32][R2.64] ;  /* 0x0000002002108981 */ /* 0x008ee2000c1e1100 */
[----:B------:R-:W-:-:S03]  /*51030*/  PRMT R7, RZ, 0x7610, R7 ;  /* 0x00007610ff077816 */ /* 0x000fc60000000007 */
[----:B---3--:R0:W-:Y:S04]  /*51040*/  STL [R1+0x1c], R16 ;  /* 0x00001c1001007387 */ /* 0x0081e80000100800 */
[----:B0-----:R-:W3:Y:S04]  /*51050*/  LDL.LU R16, [R1+0x47b0] ;  /* 0x0047b00001107983 */ /* 0x001ee80000300800 */
[----:B------:R-:W2:Y:S01]  /*51060*/  LDL R3, [R1+0x21e0] ;  /* 0x0021e00001037983 */ /* 0x000ea20000100800 */
[----:B------:R-:W-:Y:S01]  /*51070*/  @!P0 IMAD.MOV.U32 R2, RZ, RZ, R15 ;  /* 0x000000ffff028224 */ /* 0x000fe200078e000f */
[----:B------:R-:W-:-:S04]  /*51080*/  PRMT R9, RZ, 0x7610, R9 ;  /* 0x00007610ff097816 */ /* 0x000fc80000000009 */
[----:B--2---:R0:W2:Y:S02]  /*51090*/  @!P0 LDG.E.U8 R7, desc[UR32][R2.64] ;  /* 0x0000002002078981 */ /* 0x0040a4000c1e1100 */
[----:B0-----:R-:W-:Y:S02]  /*510a0*/  @!P0 IMAD.MOV.U32 R2, RZ, RZ, R10 ;  /* 0x000000ffff028224 */ /* 0x001fe400078e000a */
[----:B------:R-:W-:-:S05]  /*510b0*/  @!P0 IMAD.MOV.U32 R3, RZ, RZ, R14 ;  /* 0x000000ffff038224 */ /* 0x000fca00078e000e */
[----:B------:R0:W4:Y:S04]  /*510c0*/  @!P0 LDG.E.U8 R9, desc[UR32][R2.64] ;  /* 0x0000002002098981 */ /* 0x000128000c1e1100 */
[----:B--2---:R1:W-:Y:S04]  /*510d0*/  STL [R1+0x18], R7 ;  /* 0x0000180701007387 */ /* 0x0043e80000100800 */
[----:B------:R-:W0:Y:S04]  /*510e0*/  LDL R2, [R1+0x21f0] ;  /* 0x0021f00001027983 */ /* 0x000e280000100800 */
[----:B------:R-:W0:Y:S01]  /*510f0*/  LDL R3, [R1+0x222c] ;  /* 0x00222c0001037983 */ /* 0x000e220000100800 */
[----:B---3--:R-:W-:-:S03]  /*51100*/  PRMT R16, RZ, 0x7610, R16 ;  /* 0x00007610ff107816 */ /* 0x008fc60000000010 */
[----:B------:R-:W2:Y:S04]  /*51110*/  LDL R15, [R1+0x2208] ;  /* 0x00220800010f7983 */ /* 0x000ea80000100800 */
[----:B------:R-:W3:Y:S04]  /*51120*/  LDL R14, [R1+0x2244] ;  /* 0x00224400010e7983 */ /* 0x000ee80000100800 */
[----:B------:R-:W2:Y:S04]  /*51130*/  LDL R10, [R1+0x2210] ;  /* 0x00221000010a7983 */ /* 0x000ea80000100800 */
[----:B-1----:R-:W3:Y:S01]  /*51140*/  LDL R7, [R1+0x223c] ;  /* 0x00223c0001077983 */ /* 0x002ee20000100800 */
        /* <DEDUP_REMOVED lines=8> */
[----:B------:R-:W3:Y:S01]  /*511d0*/  LDL R3, [R1+0x21f8] ;  /* 0x0021f80001037983 */ /* 0x000ee20000100800 */
[----:B------:R-:W-:Y:S01]  /*511e0*/  PRMT R4, RZ, 0x7610, R4 ;  /* 0x00007610ff047816 */ /* 0x000fe20000000004 */
[----:B------:R-:W-:Y:S01]  /*511f0*/  @!P0 IMAD.MOV.U32 R2, RZ, RZ, R5 ;  /* 0x000000ffff028224 */ /* 0x000fe200078e0005 */
[----:B------:R-:W-:-:S02]  /*51200*/  PRMT R6, RZ, 0x7610, R6 ;  /* 0x00007610ff067816 */ /* 0x000fc40000000006 */
[----:B------:R-:W-:Y:S01]  /*51210*/  PRMT R11, RZ, 0x7610, R11 ;  /* 0x00007610ff0b7816 */ /* 0x000fe2000000000b */
[----:B------:R-:W2:Y:S04]  /*51220*/  LDL R5, [R1+0x2218] ;  /* 0x0022180001057983 */ /* 0x000ea80000100800 */
[----:B---3--:R0:W3:Y:S04]  /*51230*/  @!P0 LDG.E.U8 R4, desc[UR32][R2.64] ;  /* 0x0000002002048981 */ /* 0x0080e8000c1e1100 */
[----:B------:R-:W4:Y:S01]  /*51240*/  LDL R3, [R1+0x2200] ;  /* 0x0022000001037983 */ /* 0x000f220000100800 */
[----:B0-----:R-:W-:Y:S01]  /*51250*/  @!P0 IMAD.MOV.U32 R2, RZ, RZ, R7 ;  /* 0x000000ffff028224 */ /* 0x001fe200078e0007 */
[----:B------:R-:W-:-:S04]  /*51260*/  PRMT R8, RZ, 0x7610, R8 ;  /* 0x00007610ff087816 */ /* 0x000fc80000000008 */
[----:B----4-:R0:W4:Y:S02]  /*51270*/  @!P0 LDG.E.U8 R6, desc[UR32][R2.64] ;  /* 0x0000002002068981 */ /* 0x010124000c1e1100 */
[----:B0-----:R-:W-:Y:S02]  /*51280*/  @!P0 IMAD.MOV.U32 R2, RZ, RZ, R14 ;  /* 0x000000ffff028224 */ /* 0x001fe400078e000e */
[----:B------:R-:W-:-:S05]  /*51290*/  @!P0 IMAD.MOV.U32 R3, RZ, RZ, R15 ;  /* 0x000000ffff038224 */ /* 0x000fca00078e000f */
[----:B------:R0:W2:Y:S04]  /*512a0*/  @!P0 LDG.E.U8 R11, desc[UR32][R2.64] ;  /* 0x00000020020b8981 */ /* 0x0000a8000c1e1100 */
[----:B---3--:R1:W-:Y:S04]  /*512b0*/  STL [R1+0xc], R4 ;  /* 0x00000c0401007387 */ /* 0x0083e80000100800 */
[----:B------:R-:W3:Y:S04]  /*512c0*/  LDL R7, [R1+0x2220] ;  /* 0x0022200001077983 */ /* 0x000ee80000100800 */
[----:B-1----:R-:W3:Y:S01]  /*512d0*/  LDL R4, [R1+0x2254] ;  /* 0x0022540001047983 */ /* 0x002ee20000100800 */
[----:B0-----:R-:W-:-:S02]  /*512e0*/  @!P0 IMAD.MOV.U32 R2, RZ, RZ, R9 ;  /* 0x000000ffff028224 */ /* 0x001fc400078e0009 */
[----:B------:R-:W-:-:S05]  /*512f0*/  @!P0 IMAD.MOV.U32 R3, RZ, RZ, R10 ;  /* 0x000000ffff038224 */ /* 0x000fca00078e000a */
[----:B------:R0:W3:Y:S01]  /*51300*/  @!P0 LDG.E.U8 R8, desc[UR32][R2.64] ;  /* 0x0000002002088981 */ /* 0x0000e2000c1e1100 */
[----:B------:R-:W-:-:S03]  /*51310*/  PRMT R29, RZ, 0x7610, R29 ;  /* 0x00007610ff1d7816 */ /* 0x000fc6000000001d */
[----:B----4-:R1:W-:Y:S04]  /*51320*/  STL [R1+0x8], R6 ;  /* 0x0000080601007387 */ /* 0x0103e80000100800 */
[----:B-1----:R-:W4:Y:S04]  /*51330*/  LDL R6, [R1+0x225c] ;  /* 0x00225c0001067983 */ /* 0x002f280000100800 */
[----:B--2---:R1:W-:Y:S04]  /*51340*/  STL [R1+0x4], R11 ;  /* 0x0000040b01007387 */ /* 0x0043e80000100800 */
[----:B------:R-:W2:Y:S01]  /*51350*/  LDL R10, [R1+0x2264] ;  /* 0x00226400010a7983 */ /* 0x000ea20000100800 */
[----:B0-----:R-:W-:-:S03]  /*51360*/  @!P0 IMAD.MOV.U32 R3, RZ, RZ, R5 ;  /* 0x000000ffff038224 */ /* 0x001fc600078e0005 */
[----:B------:R-:W2:Y:S04]  /*51370*/  LDL R9, [R1+0x2230] ;  /* 0x0022300001097983 */ /* 0x000ea80000100800 */
[----:B-1----:R-:W2:Y:S01]  /*51380*/  LDL R11, [R1+0x2228] ;  /* 0x00222800010b7983 */ /* 0x002ea20000100800 */
[----:B---3--:R-:W-:-:S05]  /*51390*/  @!P0 IMAD.MOV.U32 R2, RZ, RZ, R4 ;  /* 0x000000ffff028224 */ /* 0x008fca00078e0004 */
[----:B------:R0:W3:Y:S04]  /*513a0*/  @!P0 LDG.E.U8 R29, desc[UR32][R2.64] ;  /* 0x00000020021d8981 */ /* 0x0000e8000c1e1100 */
[----:B------:R1:W-:Y:S01]  /*513b0*/  STL [R1], R8 ;  /* 0x0000000801007387 */ /* 0x0003e20000100800 */
[----:B------:R-:W-:Y:S02]  /*513c0*/  PRMT R27, RZ, 0x7610, R27 ;  /* 0x00007610ff1b7816 */ /* 0x000fe4000000001b */
[----:B------:R-:W-:Y:S01]  /*513d0*/  PRMT R25, RZ, 0x7610, R25 ;  /* 0x00007610ff197816 */ /* 0x000fe20000000019 */
[----:B------:R-:W3:Y:S04]  /*513e0*/  LDL R5, [R1+0x2238] ;  /* 0x0022380001057983 */ /* 0x000ee80000100800 */
[----:B------:R-:W3:Y:S01]  /*513f0*/  LDL R4, [R1+0x2274] ;  /* 0x0022740001047983 */ /* 0x000ee20000100800 */
[----:B0-----:R-:W-:-:S03]  /*51400*/  @!P0 IMAD.MOV.U32 R3, RZ, RZ, R7 ;  /* 0x000000ffff038224 */ /* 0x001fc600078e0007 */
[----:B-1----:R-:W3:Y:S01]  /*51410*/  LDL R8, [R1+0x226c] ;  /* 0x00226c0001087983 */ /* 0x002ee20000100800 */
[----:B----4-:R-:W-:-:S05]  /*51420*/  @!P0 IMAD.MOV.U32 R2, RZ, RZ, R6 ;  /* 0x000000ffff028224 */ /* 0x010fca00078e0006 */
[----:B------:R2:W4:Y:S02]  /*51430*/  @!P0 LDG.E.U8 R27, desc[UR32][R2.64] ;  /* 0x00000020021b8981 */ /* 0x000524000c1e1100 */
[----:B--2---:R-:W-:Y:S02]  /*51440*/  @!P0 IMAD.MOV.U32 R2, RZ, RZ, R10 ;  /* 0x000000ffff028224 */ /* 0x004fe400078e000a */
[----:B------:R-:W-:-:S05]  /*51450*/  @!P0 IMAD.MOV.U32 R3, RZ, RZ, R11 ;  /* 0x000000ffff038224 */ /* 0x000fca00078e000b */
[----:B------:R0:W2:Y:S04]  /*51460*/  @!P0 LDG.E.U8 R25, desc[UR32][R2.64] ;  /* 0x0000002002198981 */ /* 0x0000a8000c1e1100 */
[----:B---3--:R-:W-:Y:S04]  /*51470*/  STL [R1+0x46e0], R29 ;  /* 0x0046e01d01007387 */ /* 0x008fe80000100800 */
[----:B------:R-:W3:Y:S04]  /*51480*/  LDL R7, [R1+0x2240] ;  /* 0x0022400001077983 */ /* 0x000ee80000100800 */
[----:B------:R-:W3:Y:S01]  /*51490*/  LDL R6, [R1+0x227c] ;  /* 0x00227c0001067983 */ /* 0x000ee20000100800 */
[----:B------:R-:W-:-:S02]  /*514a0*/  PRMT R23, RZ, 0x7610, R23 ;  /* 0x00007610ff177816 */ /* 0x000fc40000000017 */
[----:B------:R-:W-:Y:S01]  /*514b0*/  PRMT R21, RZ, 0x7610, R21 ;  /* 0x00007610ff157816 */ /* 0x000fe20000000015 */
[----:B0-----:R-:W-:Y:S02]  /*514c0*/  @!P0 IMAD.MOV.U32 R3, RZ, RZ, R9 ;  /* 0x000000ffff038224 */ /* 0x001fe400078e0009 */
[----:B------:R-:W-:-:S05]  /*514d0*/  @!P0 IMAD.MOV.U32 R2, RZ, RZ, R8 ;  /* 0x000000ffff028224 */ /* 0x000fca00078e0008 */
[----:B------:R0:W3:Y:S02]  /*514e0*/  @!P0 LDG.E.U8 R23, desc[UR32][R2.64] ;  /* 0x0000002002178981 */ /* 0x0000e4000c1e1100 */
[----:B0-----:R-:W-:Y:S02]  /*514f0*/  @!P0 IMAD.MOV.U32 R2, RZ, RZ, R4 ;  /* 0x000000ffff028224 */ /* 0x001fe400078e0004 */
[----:B------:R-:W-:-:S05]  /*51500*/  @!P0 IMAD.MOV.U32 R3, RZ, RZ, R5 ;  /* 0x000000ffff038224 */ /* 0x000fca00078e0005 */
[----:B------:R3:W3:Y:S04]  /*51510*/  @!P0 LDG.E.U8 R21, desc[UR32][R2.64] ;  /* 0x0000002002158981 */ /* 0x0006e8000c1e1100 */
[----:B----4-:R-:W-:Y:S04]  /*51520*/  STL [R1+0x46a0], R27 ;  /* 0x0046a01b01007387 */ /* 0x010fe80000100800 */
[----:B--2---:R-:W-:Y:S04]  /*51530*/  STL [R1+0x46a4], R25 ;  /* 0x0046a41901007387 */ /* 0x004fe80000100800 */
[----:B------:R-:W2:Y:S04]  /*51540*/  LDL R9, [R1+0x2248] ;  /* 0x0022480001097983 */ /* 0x000ea80000100800 */
[----:B------:R-:W4:Y:S01]  /*51550*/  LDL R8, [R1+0x2284] ;  /* 0x0022840001087983 */ /* 0x000f220000100800 */
[----:B------:R-:W-:Y:S01]  /*51560*/  PRMT R19, RZ, 0x7610, R19 ;  /* 0x00007610ff137816 */ /* 0x000fe20000000013 */
[----:B---3--:R-:W-:-:S02]  /*51570*/  @!P0 IMAD.MOV.U32 R2, RZ, RZ, R6 ;  /* 0x000000ffff028224 */ /* 0x008fc400078e0006 */
[----:B------:R-:W-:-:S05]  /*51580*/  @!P0 IMAD.MOV.U32 R3, RZ, RZ, R7 ;  /* 0x000000ffff038224 */ /* 0x000fca00078e0007 */
[----:B------:R2:W3:Y:S01]  /*51590*/  @!P0 LDG.E.U8 R19, desc[UR32][R2.64] ;  /* 0x0000002002138981 */ /* 0x0004e2000c1e1100 */
[----:B------:R-:W-:-:S03]  /*515a0*/  PRMT R17, RZ, 0x7610, R17 ;  /* 0x00007610ff117816 */ /* 0x000fc60000000011 */
[----:B------:R-:W-:Y:S04]  /*515b0*/  STL [R1+0x476c], R23 ;  /* 0x00476c1701007387 */ /* 0x000fe80000100800 */
[----:B------:R-:W3:Y:S04]  /*515c0*/  LDL R5, [R1+0x2250] ;  /* 0x0022500001057983 */ /* 0x000ee80000100800 */
[----:B------:R-:W3:Y:S04]  /*515d0*/  LDL R4, [R1+0x228c] ;  /* 0x00228c0001047983 */ /* 0x000ee80000100800 */
[----:B------:R-:W-:Y:S04]  /*515e0*/  STL [R1+0x4770], R21 ;  /* 0x0047701501007387 */ /* 0x000fe80000100800 */
[----:B------:R-:W3:Y:S04]  /*515f0*/  LDL R11, [R1+0x2258] ;  /* 0x00225800010b7983 */ /* 0x000ee80000100800 */
[----:B------:R-:W3:Y:S04]  /*51600*/  LDL R10, [R1+0x2294] ;  /* 0x00229400010a7983 */ /* 0x000ee80000100800 */
[----:B------:R-:W3:Y:S04]  /*51610*/  LDL R7, [R1+0x2260] ;  /* 0x0022600001077983 */ /* 0x000ee80000100800 */
[----:B------:R-:W3:Y:S01]  /*51620*/  LDL R6, [R1+0x229c] ;  /* 0x00229c0001067983 */ /* 0x000ee20000100800 */
[----:B--2---:R-:W-:-:S02]  /*51630*/  @!P0 IMAD.MOV.U32 R3, RZ, RZ, R9 ;  /* 0x000000ffff038224 */ /* 0x004fc400078e0009 */
[----:B----4-:R-:W-:-:S05]  /*51640*/  @!P0 IMAD.MOV.U32 R2, RZ, RZ, R8 ;  /* 0x000000ffff028224 */ /* 0x010fca00078e0008 */
[----:B------:R0:W2:Y:S04]  /*51650*/  @!P0 LDG.E.U8 R17, desc[UR32][R2.64] ;  /* 0x0000002002118981 */ /* 0x0000a8000c1e1100 */
[----:B---3--:R-:W-:Y:S04]  /*51660*/  STL [R1+0x4728], R19 ;  /* 0x0047281301007387 */ /* 0x008fe80000100800 */
[----:B------:R-:W3:Y:S04]  /*51670*/  LDL R15, [R1+0x2268] ;  /* 0x00226800010f7983 */ /* 0x000ee80000100800 */
[----:B------:R-:W4:Y:S01]  /*51680*/  LDL R14, [R1+0x22a4] ;  /* 0x0022a400010e7983 */ /* 0x000f220000100800 */
[----:B------:R-:W-:-:S02]  /*51690*/  PRMT R13, RZ, 0x7610, R13 ;  /* 0x00007610ff0d7816 */ /* 0x000fc4000000000d */
[----:B0-----:R-:W-:-:S04]  /*516a0*/  PRMT R2, RZ, 0x7610, R2 ;  /* 0x00007610ff027816 */ /* 0x001fc80000000002 */
[----:B------:R0:W3:Y:S02]  /*516b0*/  @!P0 LDG.E.U8 R13, desc[UR32][R4.64] ;  /* 0x00000020040d8981 */ /* 0x0000e4000c1e1100 */
[----:B0-----:R-:W-:Y:S02]  /*516c0*/  @!P0 IMAD.MOV.U32 R5, RZ, RZ, R11 ;  /* 0x000000ffff058224 */ /* 0x001fe400078e000b */
[----:B------:R-:W-:-:S05]  /*516d0*/  @!P0 IMAD.MOV.U32 R4, RZ, RZ, R10 ;  /* 0x000000ffff048224 */ /* 0x000fca00078e000a */
[----:B------:R0:W3:Y:S01]  /*516e0*/  @!P0 LDG.E.U8 R2, desc[UR32][R4.64] ;  /* 0x0000002004028981 */ /* 0x0000e2000c1e1100 */
[----:B------:R-:W-:-:S06]  /*516f0*/  PRMT R3, RZ, 0x7610, R3 ;  /* 0x00007610ff037816 */ /* 0x000fcc0000000003 */
[----:B------:R4:W3:Y:S01]  /*51700*/  @!P0 LDG.E.U8 R3, desc[UR32][R6.64] ;  /* 0x0000002006038981 */ /* 0x0008e2000c1e1100 */
[----:B0-----:R-:W-:-:S03]  /*51710*/  PRMT R4, RZ, 0x7610, R4 ;  /* 0x00007610ff047816 */ /* 0x001fc60000000004 */
[----:B--2---:R-:W-:Y:S04]  /*51720*/  STL [R1+0x472c], R17 ;  /* 0x00472c1101007387 */ /* 0x004fe80000100800 */
[----:B------:R-:W2:Y:S04]  /*51730*/  LDL R9, [R1+0x2270] ;  /* 0x0022700001097983 */ /* 0x000ea80000100800 */
[----:B------:R-:W2:Y:S01]  /*51740*/  LDL R8, [R1+0x22ac] ;  /* 0x0022ac0001087983 */ /* 0x000ea20000100800 */
[----:B----4-:R-:W-:Y:S02]  /*51750*/  @!P0 IMAD.MOV.U32 R6, RZ, RZ, R14 ;  /* 0x000000ffff068224 */ /* 0x010fe400078e000e */
[----:B---3--:R-:W-:-:S05]  /*51760*/  @!P0 IMAD.MOV.U32 R7, RZ, RZ, R15 ;  /* 0x000000ffff078224 */ /* 0x008fca00078e000f */
[----:B------:R-:W3:Y:S01]  /*51770*/  @!P0 LDG.E.U8 R4, desc[UR32][R6.64] ;  /* 0x0000002006048981 */ /* 0x000ee2000c1e1100 */
[----:B------:R-:W-:-:S03]  /*51780*/  PRMT R5, RZ, 0x7610, R5 ;  /* 0x00007610ff057816 */ /* 0x000fc60000000005 */
[----:B------:R-:W-:Y:S04]  /*51790*/  STL [R1+0x46e4], R13 ;  /* 0x0046e40d01007387 */ /* 0x000fe80000100800 */
[----:B------:R0:W-:Y:S04]  /*517a0*/  STL [R1+0x46e8], R2 ;  /* 0x0046e80201007387 */ /* 0x0001e80000100800 */
[----:B------:R-:W4:Y:S04]  /*517b0*/  LDL R11, [R1+0x2278] ;  /* 0x00227800010b7983 */ /* 0x000f280000100800 */
[----:B------:R-:W4:Y:S04]  /*517c0*/  LDL R10, [R1+0x22b4] ;  /* 0x0022b400010a7983 */ /* 0x000f280000100800 */
[----:B------:R1:W-:Y:S04]  /*517d0*/  STL [R1+0x46a8], R3 ;  /* 0x0046a80301007387 */ /* 0x0003e80000100800 */
[----:B0-----:R-:W4:Y:S04]  /*517e0*/  LDL R2, [R1+0x22bc] ;  /* 0x0022bc0001027983 */ /* 0x001f280000100800 */
[----:B-1----:R-:W4:Y:S04]  /*517f0*/  LDL R3, [R1+0x2280] ;  /* 0x0022800001037983 */ /* 0x002f280000100800 */
[----:B--2---:R4:W2:Y:S04]  /*51800*/  @!P0 LDG.E.U8 R5, desc[UR32][R8.64] ;  /* 0x0000002008058981 */ /* 0x0048a8000c1e1100 */
[----:B---3--:R0:W-:Y:S04]  /*51810*/  STL [R1+0x46ac], R4 ;  /* 0x0046ac0401007387 */ /* 0x0081e80000100800 */
[----:B------:R-:W3:Y:S04]  /*51820*/  LDL R17, [R1+0x2288] ;  /* 0x0022880001117983 */ /* 0x000ee80000100800 */
[----:B------:R-:W3:Y:S04]  /*51830*/  LDL R15, [R1+0x22c4] ;  /* 0x0022c400010f7983 */ /* 0x000ee80000100800 */
[----:B------:R-:W3:Y:S01]  /*51840*/  LDL R14, [R1+0x2290] ;  /* 0x00229000010e7983 */ /* 0x000ee20000100800 */
[----:B------:R-:W-:-:S03]  /*51850*/  PRMT R6, RZ, 0x7610, R6 ;  /* 0x00007610ff067816 */ /* 0x000fc60000000006 */
[----:B0-----:R-:W3:Y:S01]  /*51860*/  LDL R4, [R1+0x22cc] ;  /* 0x0022cc0001047983 */ /* 0x001ee20000100800 */
[----:B----4-:R-:W-:Y:S02]  /*51870*/  @!P0 IMAD.MOV.U32 R9, RZ, RZ, R11 ;  /* 0x000000ffff098224 */ /* 0x010fe400078e000b */
[----:B------:R-:W-:-:S05]  /*51880*/  @!P0 IMAD.MOV.U32 R8, RZ, RZ, R10 ;  /* 0x000000ffff088224 */ /* 0x000fca00078e000a */
[----:B------:R0:W4:Y:S01]  /*51890*/  @!P0 LDG.E.U8 R6, desc[UR32][R8.64] ;  /* 0x0000002008068981 */ /* 0x000122000c1e1100 */
[----:B------:R-:W-:Y:S01]  /*518a0*/  PRMT R7, RZ, 0x7610, R7 ;  /* 0x00007610ff077816 */ /* 0x000fe20000000007 */
[----:B------:R-:W-:Y:S02]  /*518b0*/  @!P0 IMAD.MOV.U32 R10, RZ, RZ, R2 ;  /* 0x000000ffff0a8224 */ /* 0x000fe400078e0002 */
[----:B--2---:R1:W-:Y:S04]  /*518c0*/  STL [R1+0x4774], R5 ;  /* 0x0047740501007387 */ /* 0x0043e80000100800 */
[----:B------:R-:W2:Y:S04]  /*518d0*/  LDL R13, [R1+0x22b0] ;  /* 0x0022b000010d7983 */ /* 0x000ea80000100800 */
[----:B-1----:R-:W2:Y:S01]  /*518e0*/  LDL R5, [R1+0x22ec] ;  /* 0x0022ec0001057983 */ /* 0x002ea20000100800 */
[----:B------:R-:W-:Y:S01]  /*518f0*/  @!P0 IMAD.MOV.U32 R11, RZ, RZ, R3 ;  /* 0x000000ffff0b8224 */ /* 0x000fe200078e0003 */
[----:B0-----:R-:W-:-:S04]  /*51900*/  PRMT R8, RZ, 0x7610, R8 ;  /* 0x00007610ff087816 */ /* 0x001fc80000000008 */
[----:B------:R3:W2:Y:S02]  /*51910*/  @!P0 LDG.E.U8 R7, desc[UR32][R10.64] ;  /* 0x000000200a078981 */ /* 0x0006a4000c1e1100 */
[----:B---3--:R-:W-:Y:S02]  /*51920*/  @!P0 IMAD.MOV.U32 R10, RZ, RZ, R15 ;  /* 0x000000ffff0a8224 */ /* 0x008fe400078e000f */
[----:B------:R-:W-:-:S05]  /*51930*/  @!P0 IMAD.MOV.U32 R11, RZ, RZ, R17 ;  /* 0x000000ffff0b8224 */ /* 0x000fca00078e0011 */
[----:B------:R0:W3:Y:S01]  /*51940*/  @!P0 LDG.E.U8 R8, desc[UR32][R10.64] ;  /* 0x000000200a088981 */ /* 0x0000e2000c1e1100 */
[----:B------:R-:W-:Y:S01]  /*51950*/  PRMT R9, RZ, 0x7610, R9 ;  /* 0x00007610ff097816 */ /* 0x000fe20000000009 */
[----:B0-----:R-:W-:Y:S02]  /*51960*/  @!P0 IMAD.MOV.U32 R10, RZ, RZ, R4 ;  /* 0x000000ffff0a8224 */ /* 0x001fe400078e0004 */
[----:B------:R-:W-:-:S05]  /*51970*/  @!P0 IMAD.MOV.U32 R11, RZ, RZ, R14 ;  /* 0x000000ffff0b8224 */ /* 0x000fca00078e000e */
[----:B------:R0:W3:Y:S04]  /*51980*/  @!P0 LDG.E.U8 R9, desc[UR32][R10.64] ;  /* 0x000000200a098981 */ /* 0x0000e8000c1e1100 */
[----:B----4-:R-:W-:Y:S04]  /*51990*/  STL [R1+0x4778], R6 ;  /* 0x0047780601007387 */ /* 0x010fe80000100800 */
[----:B------:R-:W4:Y:S04]  /*519a0*/  LDL R3, [R1+0x22b8] ;  /* 0x0022b80001037983 */ /* 0x000f280000100800 */
[----:B------:R-:W4:Y:S01]  /*519b0*/  LDL R2, [R1+0x2308] ;  /* 0x0023080001027983 */ /* 0x000f220000100800 */
[----:B0-----:R-:W-:Y:S01]  /*519c0*/  PRMT R10, RZ, 0x7610, R10 ;  /* 0x00007610ff0a7816 */ /* 0x001fe2000000000a */
[----:B--2---:R-:W-:-:S02]  /*519d0*/  @!P0 IMAD.MOV.U32 R15, RZ, RZ, R13 ;  /* 0x000000ffff0f8224 */ /* 0x004fc400078e000d */
[----:B------:R-:W-:-:S05]  /*519e0*/  @!P0 IMAD.MOV.U32 R14, RZ, RZ, R5 ;  /* 0x000000ffff0e8224 */ /* 0x000fca00078e0005 */
[----:B------:R4:W2:Y:S04]  /*519f0*/  @!P0 LDG.E.U8 R10, desc[UR32][R14.64] ;  /* 0x000000200e0a8981 */ /* 0x0008a8000c1e1100 */
[----:B------:R0:W-:Y:S04]  /*51a00*/  STL [R1+0x4730], R7 ;  /* 0x0047300701007387 */ /* 0x0001e80000100800 */
[----:B---3--:R-:W-:Y:S04]  /*51a10*/  STL [R1+0x4734], R8 ;  /* 0x0047340801007387 */ /* 0x008fe80000100800 */
[----:B0-----:R-:W3:Y:S04]  /*51a20*/  LDL R7, [R1+0x2298] ;  /* 0x0022980001077983 */ /* 0x001ee80000100800 */
[----:B------:R-:W3:Y:S01]  /*51a30*/  LDL R4, [R1+0x22d4] ;  /* 0x0022d40001047983 */ /* 0x000ee20000100800 */
[----:B------:R-:W-:-:S03]  /*51a40*/  PRMT R11, RZ, 0x7610, R11 ;  /* 0x00007610ff0b7816 */ /* 0x000fc6000000000b */
[----:B------:R0:W-:Y:S04]  /*51a50*/  STL [R1+0x46ec], R9 ;  /* 0x0046ec0901007387 */ /* 0x0001e80000100800 */
[----:B------:R-:W3:Y:S04]  /*51a60*/  LDL R6, [R1+0x22a0] ;  /* 0x0022a00001067983 */ /* 0x000ee80000100800 */
[----:B------:R-:W3:Y:S01]  /*51a70*/  LDL R5, [R1+0x22dc] ;  /* 0x0022dc0001057983 */ /* 0x000ee20000100800 */
[----:B----4-:R-:W-:Y:S02]  /*51a80*/  @!P0 IMAD.MOV.U32 R14, RZ, RZ, R2 ;  /* 0x000000ffff0e8224 */ /* 0x010fe400078e0002 */
[----:B------:R-:W-:-:S05]  /*51a90*/  @!P0 IMAD.MOV.U32 R15, RZ, RZ, R3 ;  /* 0x000000ffff0f8224 */ /* 0x000fca00078e0003 */
[----:B------:R3:W4:Y:S04]  /*51aa0*/  @!P0 LDG.E.U8 R11, desc[UR32][R14.64] ;  /* 0x000000200e0b8981 */ /* 0x000728000c1e1100 */
[----:B--2---:R-:W-:Y:S04]  /*51ab0*/  STL [R1+0x477c], R10 ;  /* 0x00477c0a01007387 */ /* 0x004fe80000100800 */
[----:B0-----:R-:W2:Y:S04]  /*51ac0*/  LDL R9, [R1+0x22a8] ;  /* 0x0022a80001097983 */ /* 0x001ea80000100800 */
[----:B------:R-:W2:Y:S01]  /*51ad0*/  LDL R2, [R1+0x22e4] ;  /* 0x0022e40001027983 */ /* 0x000ea20000100800 */
[----:B------:R-:W-:-:S02]  /*51ae0*/  PRMT R12, RZ, 0x7610, R12 ;  /* 0x00007610ff0c7816 */ /* 0x000fc4000000000c */
[----:B------:R-:W-:Y:S02]  /*51af0*/  PRMT R16, RZ, 0x7610, R16 ;  /* 0x00007610ff107816 */ /* 0x000fe40000000010 */
[----:B------:R-:W-:Y:S01]  /*51b00*/  PRMT R18, RZ, 0x7610, R18 ;  /* 0x00007610ff127816 */ /* 0x000fe20000000012 */
[----:B------:R-:W2:Y:S01]  /*51b10*/  LDL R3, [R1+0x2304] ;  /* 0x0023040001037983 */ /* 0x000ea20000100800 */
[----:B---3--:R-:W-:Y:S02]  /*51b20*/  @!P0 IMAD.MOV.U32 R15, RZ, RZ, R7 ;  /* 0x000000ffff0f8224 */ /* 0x008fe400078e0007 */
[----:B------:R-:W-:-:S05]  /*51b30*/  @!P0 IMAD.MOV.U32 R14, RZ, RZ, R4 ;  /* 0x000000ffff0e8224 */ /* 0x000fca00078e0004 */
[----:B------:R0:W3:Y:S02]  /*51b40*/  @!P0 LDG.E.U8 R12, desc[UR32][R14.64] ;  /* 0x000000200e0c8981 */ /* 0x0000e4000c1e1100 */
[----:B0-----:R-:W-:Y:S02]  /*51b50*/  @!P0 IMAD.MOV.U32 R15, RZ, RZ, R6 ;  /* 0x000000ffff0f8224 */ /* 0x001fe400078e0006 */
[----:B------:R-:W-:-:S05]  /*51b60*/  @!P0 IMAD.MOV.U32 R14, RZ, RZ, R5 ;  /* 0x000000ffff0e8224 */ /* 0x000fca00078e0005 */
[----:B------:R2:W3:Y:S04]  /*51b70*/  @!P0 LDG.E.U8 R16, desc[UR32][R14.64] ;  /* 0x000000200e108981 */ /* 0x0004e8000c1e1100 */
[----:B----4-:R-:W-:Y:S04]  /*51b80*/  STL [R1+0x4780], R11 ;  /* 0x0047800b01007387 */ /* 0x010fe80000100800 */
[----:B------:R-:W4:Y:S04]  /*51b90*/  LDL R4, [R1+0x22c0] ;  /* 0x0022c00001047983 */ /* 0x000f280000100800 */
[----:B------:R-:W4:Y:S04]  /*51ba0*/  LDL R8, [R1+0x22c8] ;  /* 0x0022c80001087983 */ /* 0x000f280000100800 */
[----:B------:R-:W4:Y:S01]  /*51bb0*/  LDL R7, [R1+0x2300] ;  /* 0x0023000001077983 */ /* 0x000f220000100800 */
[----:B--2---:R-:W-:-:S02]  /*51bc0*/  @!P0 IMAD.MOV.U32 R15, RZ, RZ, R9 ;  /* 0x000000ffff0f8224 */ /* 0x004fc400078e0009 */
[----:B------:R-:W-:-:S05]  /*51bd0*/  @!P0 IMAD.MOV.U32 R14, RZ, RZ, R2 ;  /* 0x000000ffff0e8224 */ /* 0x000fca00078e0002 */
[----:B------:R0:W2:Y:S04]  /*51be0*/  @!P0 LDG.E.U8 R18, desc[UR32][R14.64] ;  /* 0x000000200e128981 */ /* 0x0000a8000c1e1100 */
[----:B---3--:R-:W-:Y:S04]  /*51bf0*/  STL [R1+0x46f0], R12 ;  /* 0x0046f00c01007387 */ /* 0x008fe80000100800 */
[----:B------:R-:W3:Y:S04]  /*51c00*/  LDL R6, [R1+0x22d0] ;  /* 0x0022d00001067983 */ /* 0x000ee80000100800 */
[----:B------:R-:W3:Y:S01]  /*51c10*/  LDL R5, [R1+0x22fc] ;  /* 0x0022fc0001057983 */ /* 0x000ee20000100800 */
[----:B0-----:R-:W-:-:S03]  /*51c20*/  @!P0 IMAD.MOV.U32 R14, RZ, RZ, R3 ;  /* 0x000000ffff0e8224 */ /* 0x001fc600078e0003 */
[----:B------:R-:W-:Y:S04]  /*51c30*/  STL [R1+0x46b0], R16 ;  /* 0x0046b01001007387 */ /* 0x000fe80000100800 */
[----:B------:R-:W3:Y:S01]  /*51c40*/  LDL R2, [R1+0x22f8] ;  /* 0x0022f80001027983 */ /* 0x000ee20000100800 */
[----:B----4-:R-:W-:Y:S01]  /*51c50*/  @!P0 IMAD.MOV.U32 R15, RZ, RZ, R4 ;  /* 0x000000ffff0f8224 */ /* 0x010fe200078e0004 */
[----:B------:R-:W-:Y:S02]  /*51c60*/  PRMT R20, RZ, 0x7610, R20 ;  /* 0x00007610ff147816 */ /* 0x000fe40000000014 */
[----:B------:R-:W-:-:S04]  /*51c70*/  PRMT R22, RZ, 0x7610, R22 ;  /* 0x00007610ff167816 */ /* 0x000fc80000000016 */
[----:B------:R0:W4:Y:S04]  /*51c80*/  @!P0 LDG.E.U8 R20, desc[UR32][R14.64] ;  /* 0x000000200e148981 */ /* 0x000128000c1e1100 */
[----:B--2---:R-:W-:Y:S04]  /*51c90*/  STL [R1+0x46b4], R18 ;  /* 0x0046b41201007387 */ /* 0x004fe80000100800 */
[----:B------:R-:W2:Y:S04]  /*51ca0*/  LDL R4, [R1+0x22e0] ;  /* 0x0022e00001047983 */ /* 0x000ea80000100800 */
[----:B------:R-:W4:Y:S01]  /*51cb0*/  LDL R3, [R1+0x22f4] ;  /* 0x0022f40001037983 */ /* 0x000f220000100800 */
[----:B0-----:R-:W-:-:S02]  /*51cc0*/  @!P0 IMAD.MOV.U32 R14, RZ, RZ, R7 ;  /* 0x000000ffff0e8224 */ /* 0x001fc400078e0007 */
[----:B------:R-:W-:Y:S01]  /*51cd0*/  @!P0 IMAD.MOV.U32 R15, RZ, RZ, R8 ;  /* 0x000000ffff0f8224 */ /* 0x000fe200078e0008 */
[----:B------:R-:W-:-:S04]  /*51ce0*/  PRMT R24, RZ, 0x7610, R24 ;  /* 0x00007610ff187816 */ /* 0x000fc80000000018 */
[----:B------:R3:W4:Y:S02]  /*51cf0*/  @!P0 LDG.E.U8 R22, desc[UR32][R14.64] ;  /* 0x000000200e168981 */ /* 0x000724000c1e1100 */
[----:B---3--:R-:W-:Y:S02]  /*51d00*/  @!P0 IMAD.MOV.U32 R14, RZ, RZ, R5 ;  /* 0x000000ffff0e8224 */ /* 0x008fe400078e0005 */
[----:B------:R-:W-:-:S05]  /*51d10*/  @!P0 IMAD.MOV.U32 R15, RZ, RZ, R6 ;  /* 0x000000ffff0f8224 */ /* 0x000fca00078e0006 */
[----:B------:R0:W3:Y:S01]  /*51d20*/  @!P0 LDG.E.U8 R24, desc[UR32][R14.64] ;  /* 0x000000200e188981 */ /* 0x0000e2000c1e1100 */
[----:B------:R-:W-:Y:S02]  /*51d30*/  PRMT R26, RZ, 0x7610, R26 ;  /* 0x00007610ff1a7816 */ /* 0x000fe4000000001a */
[----:B------:R-:W-:Y:S01]  /*51d40*/  PRMT R28, RZ, 0x7610, R28 ;  /* 0x00007610ff1c7816 */ /* 0x000fe2000000001c */
[----:B0-----:R-:W-:Y:S02]  /*51d50*/  @!P0 IMAD.MOV.U32 R14, RZ, RZ, R2 ;  /* 0x000000ffff0e8224 */ /* 0x001fe400078e0002 */
[----:B------:R-:W-:-:S05]  /*51d60*/  @!P0 IMAD.MOV.U32 R15, RZ, RZ, R0 ;  /* 0x000000ffff0f8224 */ /* 0x000fca00078e0000 */
[----:B------:R2:W3:Y:S01]  /*51d70*/  @!P0 LDG.E.U8 R26, desc[UR32][R14.64] ;  /* 0x000000200e1a8981 */ /* 0x0004e2000c1e1100 */
[----:B------:R-:W0:Y:S01]  /*51d80*/  S2R R27, SR_TID.X ;  /* 0x00000000001b7919 */ /* 0x000e220000002100 */
[----:B--2---:R-:W-:Y:S02]  /*51d90*/  @!P0 IMAD.MOV.U32 R15, RZ, RZ, R4 ;  /* 0x000000ffff0f8224 */ /* 0x004fe400078e0004 */
[----:B----4-:R-:W-:-:S05]  /*51da0*/  @!P0 IMAD.MOV.U32 R14, RZ, RZ, R3 ;  /* 0x000000ffff0e8224 */ /* 0x010fca00078e0003 */
[----:B------:R1:W2:Y:S01]  /*51db0*/  @!P0 LDG.E.U8 R28, desc[UR32][R14.64] ;  /* 0x000000200e1c8981 */ /* 0x0002a2000c1e1100 */
[----:B0-----:R-:W-:Y:S02]  /*51dc0*/  LOP3.LUT R29, R27, 0x3, RZ, 0xc0, !PT ;  /* 0x000000031b1d7812 */ /* 0x001fe400078ec0ff */
[----:B------:R-:W-:-:S03]  /*51dd0*/  SHF.R.U32.HI R27, RZ, 0x2, R27 ;  /* 0x00000002ff1b7819 */ /* 0x000fc6000001161b */
[----:B------:R-:W-:Y:S01]  /*51de0*/  IMAD R29, R29, 0x110, RZ ;  /* 0x000001101d1d7824 */ /* 0x000fe200078e02ff */
[----:B------:R-:W-:Y:S01]  /*51df0*/  SGXT.U32 R27, R27, 0x3 ;  /* 0x000000031b1b781a */ /* 0x000fe20000000000 */
[----:B------:R-:W-:Y:S03]  /*51e00*/  STL [R1+0x4738], R20 ;  /* 0x0047381401007387 */ /* 0x000fe60000100800 */
[CC--:B------:R-:W-:Y:S01]  /*51e10*/  LOP3.LUT R2, R29.reuse, R27.reuse, RZ, 0xfc, !PT ;  /* 0x0000001b1d027212 */ /* 0x0c0fe200078efcff */
[----:B------:R-:W-:Y:S04]  /*51e20*/  STL [R1+0x473c], R22 ;  /* 0x00473c1601007387 */ /* 0x000fe80000100800 */
[----:B-1----:R-:W0:Y:S04]  /*51e30*/  LDS.U8 R15, [R2+UR4] ;  /* 0x00000004020f7984 */ /* 0x002e280008000000 */
[----:B---3--:R-:W-:Y:S04]  /*51e40*/  STL [R1+0x46f4], R24 ;  /* 0x0046f41801007387 */ /* 0x008fe80000100800 */
[----:B------:R-:W-:Y:S04]  /*51e50*/  STL [R1+0x2418], R0 ;  /* 0x0024180001007387 */ /* 0x000fe80000100800 */
[----:B------:R-:W1:Y:S04]  /*51e60*/  LDS.U8 R14, [R2+UR4+0x40] ;  /* 0x00004004020e7984 */ /* 0x000e680008000000 */
[----:B------:R-:W3:Y:S04]  /*51e70*/  LDS.U8 R0, [R2+UR4+0x88] ;  /* 0x0000880402007984 */ /* 0x000ee80008000000 */
[----:B------:R-:W4:Y:S04]  /*51e80*/  LDS.U8 R4, [R2+UR4+0xc8] ;  /* 0x0000c80402047984 */ /* 0x000f280008000000 */
[----:B------:R-:W4:Y:S04]  /*51e90*/  LDS.U8 R3, [R2+UR4+0x8] ;  /* 0x0000080402037984 */ /* 0x000f280008000000 */
[----:B------:R-:W-:Y:S04]  /*51ea0*/  STL [R1+0x46f8], R26 ;  /* 0x0046f81a01007387 */ /* 0x000fe80000100800 */
[----:B--2---:R-:W-:Y:S04]  /*51eb0*/  STL [R1+0x46b8], R28 ;  /* 0x0046b81c01007387 */ /* 0x004fe80000100800 */
[----:B0-----:R-:W-:Y:S04]  /*51ec0*/  STL [R1+0x46bc], R15 ;  /* 0x0046bc0f01007387 */ /* 0x001fe80000100800 */
[----:B-1----:R-:W-:Y:S04]  /*51ed0*/  STL [R1+0x46c0], R14 ;  /* 0x0046c00e01007387 */ /* 0x002fe80000100800 */
[----:B---3--:R-:W-:Y:S04]  /*51ee0*/  STL [R1+0x1070], R0 ;  /* 0x0010700001007387 */ /* 0x008fe80000100800 */
[----:B------:R-:W0:Y:S04]  /*51ef0*/  LDS.U8 R0, [R2+UR4+0x48] ;  /* 0x0000480402007984 */ /* 0x000e280008000000 */
[----:B----4-:R-:W-:Y:S04]  /*51f00*/  STL [R1+0x106c], R4 ;  /* 0x00106c0401007387 */ /* 0x010fe80000100800 */
[----:B------:R-:W1:Y:S04]  /*51f10*/  LDS.U8 R4, [R2+UR4+0x80] ;  /* 0x0000800402047984 */ /* 0x000e680008000000 */
[----:B------:R-:W-:Y:S04]  /*51f20*/  STL [R1+0xac8], R3 ;  /* 0x000ac80301007387 */ /* 0x000fe80000100800 */
[----:B------:R-:W2:Y:S04]  /*51f30*/  LDS.U8 R3, [R2+UR4+0xc0] ;  /* 0x0000c00402037984 */ /* 0x000ea80008000000 */
[----:B0-----:R-:W-:Y:S04]  /*51f40*/  STL [R1+0xac4], R0 ;  /* 0x000ac40001007387 */ /* 0x001fe80000100800 */
[----:B------:R-:W0:Y:S04]  /*51f50*/  LDS.U8 R0, [R2+UR4+0x400] ;  /* 0x0004000402007984 */ /* 0x000e280008000000 */
[----:B-1----:R-:W-:Y:S04]  /*51f60*/  STL [R1+0x1078], R4 ;  /* 0x0010780401007387 */ /* 0x002fe80000100800 */
[----:B------:R-:W1:Y:S04]  /*51f70*/  LDS.U8 R4, [R2+UR4+0x440] ;  /* 0x0004400402047984 */ /* 0x000e680008000000 */
[----:B--2---:R-:W-:Y:S04]  /*51f80*/  STL [R1+0x1074], R3 ;  /* 0x0010740301007387 */ /* 0x004fe80000100800 */
        /* <DEDUP_REMOVED lines=37> */
[----:B0-----:R0:W-:Y:S04]  /*521e0*/  STL [R1+0x2380], R0 ;  /* 0x0023800001007387 */ /* 0x0011e80000100800 */
[----:B-1----:R-:W-:Y:S04]  /*521f0*/  STL [R1+0x237c], R4 ;  /* 0x00237c0401007387 */ /* 0x002fe80000100800 */
[----:B------:R-:W1:Y:S04]  /*52200*/  LDS.U8 R4, [R2+UR4+0xc48] ;  /* 0x000c480402047984 */ /* 0x000e680008000000 */
[----:B--2---:R-:W-:Y:S04]  /*52210*/  STL [R1+0x1110], R3 ;  /* 0x0011100301007387 */ /* 0x004fe80000100800 */
[----:B------:R-:W2:Y:S04]  /*52220*/  LDS.U8 R3, [R2+UR4+0xc80] ;  /* 0x000c800402037984 */ /* 0x000ea80008000000 */
[----:B------:R-:W3:Y:S01]  /*52230*/  LDS.U8 R2, [R2+UR4+0xcc0] ;  /* 0x000cc00402027984 */ /* 0x000ee20008000000 */
[----:B0-----:R-:W-:-:S04]  /*52240*/  LOP3.LUT R0, R29, R27, RZ, 0xfc, !PT ;  /* 0x0000001b1d007212 */ /* 0x001fc800078efcff */
[----:B------:R-:W-:Y:S01]  /*52250*/  LOP3.LUT R0, R0, 0x10, RZ, 0x3c, !PT ;  /* 0x0000001000007812 */ /* 0x000fe200078e3cff */
[----:B-1----:R-:W-:Y:S04]  /*52260*/  STL [R1+0x110c], R4 ;  /* 0x00110c0401007387 */ /* 0x002fe80000100800 */
[----:B------:R-:W0:Y:S04]  /*52270*/  LDS.U8 R4, [R0+UR4] ;  /* 0x0000000400047984 */ /* 0x000e280008000000 */
[----:B--2---:R-:W-:Y:S04]  /*52280*/  STL [R1+0x2388], R3 ;  /* 0x0023880301007387 */ /* 0x004fe80000100800 */
[----:B------:R-:W1:Y:S04]  /*52290*/  LDS.U8 R3, [R0+UR4+0x40] ;  /* 0x0000400400037984 */ /* 0x000e680008000000 */
[----:B---3--:R-:W-:Y:S04]  /*522a0*/  STL [R1+0x2384], R2 ;  /* 0x0023840201007387 */ /* 0x008fe80000100800 */
        /* <DEDUP_REMOVED lines=38> */
[----:B-1----:R-:W-:Y:S04]  /*52510*/  STL [R1+0x238c], R3 ;  /* 0x00238c0301007387 */ /* 0x002fe80000100800 */
[----:B------:R-:W0:Y:S04]  /*52520*/  LDS.U8 R4, [R0+UR4+0x848] ;  /* 0x0008480400047984 */ /* 0x000e280008000000 */
[----:B------:R-:W1:Y:S04]  /*52530*/  LDS.U8 R3, [R0+UR4+0x880] ;  /* 0x0008800400037984 */ /* 0x000e680008000000 */
[----:B--2---:R-:W-:Y:S04]  /*52540*/  STL [R1+0x2318], R2 ;  /* 0x0023180201007387 */ /* 0x004fe80000100800 */
[----:B------:R-:W2:Y:S04]  /*52550*/  LDS.U8 R2, [R0+UR4+0x8c0] ;  /* 0x0008c00400027984 */ /* 0x000ea80008000000 */
[----:B0-----:R-:W-:Y:S04]  /*52560*/  STL [R1+0x2314], R4 ;  /* 0x0023140401007387 */ /* 0x001fe80000100800 */
[----:B-1----:R-:W-:Y:S04]  /*52570*/  STL [R1+0x2398], R3 ;  /* 0x0023980301007387 */ /* 0x002fe80000100800 */
[----:B--2---:R-:W-:Y:S04]  /*52580*/  STL [R1+0x2394], R2 ;  /* 0x0023940201007387 */ /* 0x004fe80000100800 */
[----:B------:R-:W0:Y:S04]  /*52590*/  LDS.U8 R3, [R0+UR4+0xc00] ;  /* 0x000c000400037984 */ /* 0x000e280008000000 */
[----:B------:R-:W1:Y:S04]  /*525a0*/  LDS.U8 R2, [R0+UR4+0xc40] ;  /* 0x000c400400027984 */ /* 0x000e680008000000 */
[----:B------:R-:W-:Y:S01]  /*525b0*/  LDS.U8 R4, [R0+UR4+0xcc8] ;  /* 0x000cc80400047984 */ /* 0x000fe20008000000 */
[----:B------:R-:W2:Y:S03]  /*525c0*/  S2R R27, SR_TID.X ;  /* 0x00000000001b7919 */ /* 0x000ea60000002100 */
[----:B0-----:R-:W-:Y:S04]  /*525d0*/  STL [R1+0x2320], R3 ;  /* 0x0023200301007387 */ /* 0x001fe80000100800 */
[----:B-1----:R-:W-:Y:S04]  /*525e0*/  STL [R1+0x231c], R2 ;  /* 0x00231c0201007387 */ /* 0x002fe80000100800 */
[----:B------:R-:W0:Y:S04]  /*525f0*/  LDS.U8 R2, [R0+UR4+0xc88] ;  /* 0x000c880400027984 */ /* 0x000e280008000000 */
[----:B------:R-:W1:Y:S01]  /*52600*/  LDS.U8 R3, [R0+UR4+0xc08] ;  /* 0x000c080400037984 */ /* 0x000e620008000000 */
[----:B--2---:R-:W-:-:S02]  /*52610*/  LOP3.LUT R29, R27, 0x3, RZ, 0xc0, !PT ;  /* 0x000000031b1d7812 */ /* 0x004fc400078ec0ff */
[----:B------:R-:W-:-:S03]  /*52620*/  SHF.R.U32.HI R27, RZ, 0x2, R27 ;  /* 0x00000002ff1b7819 */ /* 0x000fc6000001161b */
[----:B------:R-:W-:Y:S01]  /*52630*/  IMAD R29, R29, 0x110, RZ ;  /* 0x000001101d1d7824 */ /* 0x000fe200078e02ff */
[----:B------:R-:W-:Y:S01]  /*52640*/  SGXT.U32 R27, R27, 0x3 ;  /* 0x000000031b1b781a */ /* 0x000fe20000000000 */
[----:B0-----:R0:W-:Y:S04]  /*52650*/  STL [R1+0x23a0], R2 ;  /* 0x0023a00201007387 */ /* 0x0011e80000100800 */
[----:B------:R-:W-:Y:S04]  /*52660*/  STL [R1+0x239c], R4 ;  /* 0x00239c0401007387 */ /* 0x000fe80000100800 */
[----:B-1----:R-:W-:Y:S04]  /*52670*/  STL [R1+0x2328], R3 ;  /* 0x0023280301007387 */ /* 0x002fe80000100800 */
[----:B------:R-:W1:Y:S04]  /*52680*/  LDS.U8 R4, [R0+UR4+0xc48] ;  /* 0x000c480400047984 */ /* 0x000e680008000000 */
[----:B------:R-:W2:Y:S04]  /*52690*/  LDS.U8 R3, [R0+UR4+0xc80] ;  /* 0x000c800400037984 */ /* 0x000ea80008000000 */
[----:B------:R-:W3:Y:S01]  /*526a0*/  LDS.U8 R0, [R0+UR4+0xcc0] ;  /* 0x000cc00400007984 */ /* 0x000ee20008000000 */
[----:B0-----:R-:W-:-:S04]  /*526b0*/  LOP3.LUT R2, R29, R27, RZ, 0xfc, !PT ;  /* 0x0000001b1d027212 */ /* 0x001fc800078efcff */
[----:B------:R-:W-:-:S05]  /*526c0*/  LOP3.LUT R2, R2, 0x20, RZ, 0x3c, !PT ;  /* 0x0000002002027812 */ /* 0x000fca00078e3cff */
[----:B------:R-:W-:Y:S04]  /*526d0*/  LDS.U8 R5, [R2+UR4+0xc48] ;  /* 0x000c480402057984 */ /* 0x000fe80008000000 */
        /* <DEDUP_REMOVED lines=58> */
[----:B--2---:R2:W-:Y:S02]  /*52a80*/  STL [R1+0x23c0], R0 ;  /* 0x0023c00001007387 */ /* 0x0045e40000100800 */
[----:B--2---:R-:W-:-:S04]  /*52a90*/  LOP3.LUT R0, R29, R27, RZ, 0xfc, !PT ;  /* 0x0000001b1d007212 */ /* 0x004fc800078efcff */
[----:B------:R-:W-:Y:S01]  /*52aa0*/  LOP3.LUT R0, R0, 0x30, RZ, 0x3c, !PT ;  /* 0x0000003000007812 */ /* 0x000fe200078e3cff */
[----:B0-----:R-:W-:Y:S04]  /*52ab0*/  STL [R1+0x23bc], R4 ;  /* 0x0023bc0401007387 */ /* 0x001fe80000100800 */
[----:B-1----:R-:W-:Y:S04]  /*52ac0*/  STL [R1+0x2348], R3 ;  /* 0x0023480301007387 */ /* 0x002fe80000100800 */
[----:B------:R-:W0:Y:S04]  /*52ad0*/  LDS.U8 R4, [R2+UR4+0xc80] ;  /* 0x000c800402047984 */ /* 0x000e280008000000 */
[----:B------:R-:W1:Y:S04]  /*52ae0*/  LDS.U8 R3, [R2+UR4+0xcc0] ;  /* 0x000cc00402037984 */ /* 0x000e680008000000 */
[----:B------:R-:W2:Y:S04]  /*52af0*/  LDS.U8 R2, [R0+UR4] ;  /* 0x0000000400027984 */ /* 0x000ea80008000000 */
[----:B------:R-:W-:Y:S04]  /*52b00*/  STL [R1+0x2344], R5 ;  /* 0x0023440501007387 */ /* 0x000fe80000100800 */
        /* <DEDUP_REMOVED lines=51> */
[----:B--2---:R-:W-:Y:S04]  /*52e40*/  STL [R1+0x2360], R2 ;  /* 0x0023600201007387 */ /* 0x004fe80000100800 */
[----:B------:R-:W1:Y:S01]  /*52e50*/  LDS.U8 R2, [R0+UR4+0xc88] ;  /* 0x000c880400027984 */ /* 0x000e620008000000 */
[----:B------:R-:W2:Y:S01]  /*52e60*/  S2R R27, SR_TID.X ;  /* 0x00000000001b7919 */ /* 0x000ea20000002100 */
[----:B------:R-:W3:Y:S02]  /*52e70*/  S2R R29, SR_TID.X ;  /* 0x00000000001d7919 */ /* 0x000ee40000002100 */
[----:B0-----:R-:W-:Y:S04]  /*52e80*/  STL [R1+0x235c], R3 ;  /* 0x00235c0301007387 */ /* 0x001fe80000100800 */
[----:B-1----:R-:W-:Y:S04]  /*52e90*/  STL [R1+0x23e0], R2 ;  /* 0x0023e00201007387 */ /* 0x002fe80000100800 */
[----:B------:R-:W0:Y:S04]  /*52ea0*/  LDS.U8 R3, [R0+UR4+0xcc8] ;  /* 0x000cc80400037984 */ /* 0x000e280008000000 */
[----:B------:R-:W1:Y:S04]  /*52eb0*/  LDS.U8 R2, [R0+UR4+0xc08] ;  /* 0x000c080400027984 */ /* 0x000e680008000000 */
[----:B------:R-:W4:Y:S01]  /*52ec0*/  LDS.U8 R0, [R0+UR4+0xc48] ;  /* 0x000c480400007984 */ /* 0x000f220008000000 */
[----:B--2---:R-:W-:-:S02]  /*52ed0*/  LOP3.LUT R25, R27, 0x3, RZ, 0xc0, !PT ;  /* 0x000000031b197812 */ /* 0x004fc400078ec0ff */
[----:B------:R-:W-:-:S04]  /*52ee0*/  SHF.R.U32.HI R27, RZ, 0x2, R27 ;  /* 0x00000002ff1b7819 */ /* 0x000fc8000001161b */
[----:B------:R-:W-:Y:S02]  /*52ef0*/  SGXT.U32 R23, R27, 0x3 ;  /* 0x000000031b17781a */ /* 0x000fe40000000000 */
[----:B---3--:R-:W-:Y:S01]  /*52f00*/  LOP3.LUT R27, R29, 0x3f, RZ, 0xc0, !PT ;  /* 0x0000003f1d1b7812 */ /* 0x008fe200078ec0ff */
[----:B0-----:R-:W-:Y:S04]  /*52f10*/  STL [R1+0x23dc], R3 ;  /* 0x0023dc0301007387 */ /* 0x001fe80000100800 */
[----:B-1----:R-:W-:Y:S04]  /*52f20*/  STL [R1+0x2368], R2 ;  /* 0x0023680201007387 */ /* 0x002fe80000100800 */
[----:B------:R-:W-:Y:S04]  /*52f30*/  STL [R1+0x47a8], R27 ;  /* 0x0047a81b01007387 */ /* 0x000fe80000100800 */
[----:B----4-:R-:W-:Y:S04]  /*52f40*/  STL [R1+0x2364], R0 ;  /* 0x0023640001007387 */ /* 0x010fe80000100800 */
[----:B------:R0:W-:Y:S04]  /*52f50*/  STL [R1+0x4740], R29 ;  /* 0x0047401d01007387 */ /* 0x0001e80000100800 */
[----:B0-----:R-:W2:Y:S01]  /*52f60*/  LDL.LU R29, [R1+0xfb0] ;  /* 0x000fb000011d7983 */ /* 0x001ea20000300800 */
[----:B------:R-:W-:-:S05]  /*52f70*/  IMAD R25, R25, 0x110, RZ ;  /* 0x0000011019197824 */ /* 0x000fca00078e02ff */
[----:B------:R-:W-:-:S04]  /*52f80*/  LOP3.LUT R27, R25, R23, RZ, 0xfc, !PT ;  /* 0x00000017191b7212 */ /* 0x000fc800078efcff */
[----:B------:R-:W-:-:S05]  /*52f90*/  LOP3.LUT R27, R27, 0x30, RZ, 0x3c, !PT ;  /* 0x000000301b1b7812 */ /* 0x000fca00078e3cff */
[----:B------:R-:W0:Y:S04]  /*52fa0*/  LDS.U8 R0, [R27+UR4+0xc80] ;  /* 0x000c80041b007984 */ /* 0x000e280008000000 */
[----:B------:R-:W1:Y:S01]  /*52fb0*/  LDS.U8 R27, [R27+UR4+0xcc0] ;  /* 0x000cc0041b1b7984 */ /* 0x000e620008000000 */
[----:B------:R-:W-:Y:S06]  /*52fc0*/  BAR.SYNC.DEFER_BLOCKING 0x0 ;  /* 0x0000000000007b1d */ /* 0x000fec0000010000 */
[----:B--2---:R2:W-:Y:S04]  /*52fd0*/  STL [R1+0x47a4], R29 ;  /* 0x0047a41d01007387 */ /* 0x0045e80000100800 */
[----:B0-----:R0:W-:Y:S04]  /*52fe0*/  STL [R1+0x23e8], R0 ;  /* 0x0023e80001007387 */ /* 0x0011e80000100800 */
[----:B--2---:R-:W2:Y:S04]  /*52ff0*/  LDL.LU R29, [R1+0xfb4] ;  /* 0x000fb400011d7983 */ /* 0x004ea80000300800 */
[----:B------:R-:W3:Y:S04]  /*53000*/  LDL.LU R14, [R1+0xf90] ;  /* 0x000f9000010e7983 */ /* 0x000ee80000300800 */
[----:B------:R-:W4:Y:S04]  /*53010*/  LDL.LU R15, [R1+0xf8c] ;  /* 0x000f8c00010f7983 */ /* 0x000f280000300800 */
[----:B------:R-:W4:Y:S04]  /*53020*/  LDL.LU R28, [R1+0xf70] ;  /* 0x000f7000011c7983 */ /* 0x000f280000300800 */
[----:B------:R-:W4:Y:S04]  /*53030*/  LDL.LU R26, [R1+0xf6c] ;  /* 0x000f6c00011a7983 */ /* 0x000f280000300800 */
[----:B0-----:R-:W4:Y:S04]  /*53040*/  LDL.LU R0, [R1+0xf50] ;  /* 0x000f500001007983 */ /* 0x001f280000300800 */
        /* <DEDUP_REMOVED lines=22> */
[----:B-1----:R0:W-:Y:S04]  /*531b0*/  STL [R1+0x23e4], R27 ;  /* 0x0023e41b01007387 */ /* 0x0021e80000100800 */
[----:B0-----:R-:W2:Y:S04]  /*531c0*/  LDL.LU R27, [R1+0x47a8] ;  /* 0x0047a800011b7983 */ /* 0x001ea80000300800 */
[----:B--2---:R0:W-:Y:S04]  /*531d0*/  STS.U8 [R27+UR4], R29 ;  /* 0x0000001d1b007988 */ /* 0x0041e80008000004 */
[----:B0-----:R-:W2:Y:S04]  /*531e0*/  LDL.LU R29, [R1+0x47a4] ;  /* 0x0047a400011d7983 */ /* 0x001ea80000300800 */
[----:B--2---:R0:W-:Y:S04]  /*531f0*/  STS.U8 [R27+UR4+0x40], R29 ;  /* 0x0000401d1b007988 */ /* 0x0041e80008000004 */
[----:B0-----:R-:W2:Y:S04]  /*53200*/  LDL.LU R29, [R1+0xdb0] ;  /* 0x000db000011d7983 */ /* 0x001ea80000300800 */
[----:B--2---:R0:W-:Y:S04]  /*53210*/  STL [R1+0x4798], R29 ;  /* 0x0047981d01007387 */ /* 0x0041e80000100800 */
[----:B0-----:R-:W2:Y:S04]  /*53220*/  LDL.LU R29, [R1+0xdcc] ;  /* 0x000dcc00011d7983 */ /* 0x001ea80000300800 */
[----:B--2---:R0:W-:Y:S04]  /*53230*/  STL [R1+0x479c], R29 ;  /* 0x00479c1d01007387 */ /* 0x0041e80000100800 */
[----:B0-----:R-:W2:Y:S04]  /*53240*/  LDL.LU R29, [R1+0xdd0] ;  /* 0x000dd000011d7983 */ /* 0x001ea80000300800 */
[----:B---3--:R-:W-:Y:S04]  /*53250*/  STS.U8 [R27+UR4+0x200], R14 ;  /* 0x0002000e1b007988 */ /* 0x008fe80008000004 */
[----:B----4-:R-:W-:Y:S04]  /*53260*/  STS.U8 [R27+UR4+0x240], R15 ;  /* 0x0002400f1b007988 */ /* 0x010fe80008000004 */
[----:B------:R-:W-:Y:S04]  /*53270*/  STS.U8 [R27+UR4+0x400], R28 ;  /* 0x0004001c1b007988 */ /* 0x000fe80008000004 */
        /* <DEDUP_REMOVED lines=24> */
[----:B------:R0:W-:Y:S04]  /*53400*/  STS.U8 [R27+UR4+0xe40], R9 ;  /* 0x000e40091b007988 */ /* 0x0001e80008000004 */
[----:B------:R-:W4:Y:S04]  /*53410*/  LDL.LU R10, [R1+0xcec] ;  /* 0x000cec00010a7983 */ /* 0x000f280000300800 */
[----:B------:R1:W-:Y:S04]  /*53420*/  STS.U8 [R27+UR4+0x1000], R8 ;  /* 0x001000081b007988 */ /* 0x0003e80008000004 */
[----:B------:R1:W-:Y:S04]  /*53430*/  STS.U8 [R27+UR4+0x1040], R7 ;  /* 0x001040071b007988 */ /* 0x0003e80008000004 */
[----:B------:R1:W-:Y:S04]  /*53440*/  STS.U8 [R27+UR4+0x1200], R6 ;  /* 0x001200061b007988 */ /* 0x0003e80008000004 */
[----:B------:R1:W-:Y:S04]  /*53450*/  STS.U8 [R27+UR4+0x1240], R5 ;  /* 0x001240051b007988 */ /* 0x0003e80008000004 */
[----:B------:R1:W-:Y:S04]  /*53460*/  STS.U8 [R27+UR4+0x1400], R4 ;  /* 0x001400041b007988 */ /* 0x0003e80008000004 */
[----:B0-----:R-:W4:Y:S04]  /*53470*/  LDL.LU R9, [R1+0xcd0] ;  /* 0x000cd00001097983 */ /* 0x001f280000300800 */
[----:B-1----:R-:W4:Y:S04]  /*53480*/  LDL.LU R8, [R1+0xccc] ;  /* 0x000ccc0001087983 */ /* 0x002f280000300800 */
        /* <DEDUP_REMOVED lines=18> */
[----:B0-----:R-:W4:Y:S04]  /*535b0*/  LDL.LU R23, [R1+0xc10] ;  /* 0x000c100001177983 */ /* 0x001f280000300800 */
[----:B-1----:R-:W4:Y:S04]  /*535c0*/  LDL.LU R25, [R1+0xc0c] ;  /* 0x000c0c0001197983 */ /* 0x002f280000300800 */
[----:B--2---:R0:W-:Y:S04]  /*535d0*/  STS.U8 [R27+UR4+0x1c40], R29 ;  /* 0x001c401d1b007988 */ /* 0x0041e80008000004 */
[----:B0-----:R-:W2:Y:S04]  /*535e0*/  LDL.LU R29, [R1+0x47a0] ;  /* 0x0047a000011d7983 */ /* 0x001ea80000300800 */
[----:B--2---:R0:W-:Y:S04]  /*535f0*/  STS.U8 [R27+UR4+0x1e00], R29 ;  /* 0x001e001d1b007988 */ /* 0x0041e80008000004 */
[----:B0-----:R-:W2:Y:S04]  /*53600*/  LDL.LU R29, [R1+0x479c] ;  /* 0x00479c00011d7983 */ /* 0x001ea80000300800 */
[----:B--2---:R0:W-:Y:S04]  /*53610*/  STS.U8 [R27+UR4+0x1e40], R29 ;  /* 0x001e401d1b007988 */ /* 0x0041e80008000004 */
        /* <DEDUP_REMOVED lines=69> */
[----:B--2---:R-:W-:Y:S04]  /*53a70*/  STS.U8 [R27+UR4+0x3e40], R29 ;  /* 0x003e401d1b007988 */ /* 0x004fe80008000004 */
        /* <DEDUP_REMOVED lines=23> */
[----:B------:R0:W-:Y:S04]  /*53bf0*/  STS.U8 [R27+UR4+0x5640], R19 ;  /* 0x005640131b007988 */ /* 0x0001e80008000004 */
[----:B0-----:R-:W2:Y:S04]  /*53c00*/  LDL.LU R19, [R1+0x4c4] ;  /* 0x0004c40001137983 */ /* 0x001ea80000300800 */
[----:B------:R-:W3:Y:S04]  /*53c10*/  LDL.LU R11, [R1+0x408] ;  /* 0x00040800010b7983 */ /* 0x000ee80000300800 */
[----:B---3--:R0:W-:Y:S04]  /*53c20*/  STL [R1+0x4784], R11 ;  /* 0x0047840b01007387 */ /* 0x0081e80000100800 */
[----:B0-----:R-:W3:Y:S04]  /*53c30*/  LDL.LU R11, [R1+0x444] ;  /* 0x00044400010b7983 */ /* 0x001ee80000300800 */
[----:B------:R-:W-:Y:S04]  /*53c40*/  STS.U8 [R27+UR4+0x5800], R21 ;  /* 0x005800151b007988 */ /* 0x000fe80008000004 */
[----:B------:R-:W-:Y:S04]  /*53c50*/  STS.U8 [R27+UR4+0x5840], R23 ;  /* 0x005840171b007988 */ /* 0x000fe80008000004 */
[----:B---3--:R0:W-:Y:S04]  /*53c60*/  STL [R1+0x4788], R11 ;  /* 0x0047880b01007387 */ /* 0x0081e80000100800 */
[----:B0-----:R-:W3:Y:S04]  /*53c70*/  LDL.LU R11, [R1+0x448] ;  /* 0x00044800010b7983 */ /* 0x001ee80000300800 */
        /* <DEDUP_REMOVED lines=25> */
[----:B--2---:R1:W-:Y:S04]  /*53e10*/  STS.U8 [R27+UR4+0x5a40], R19 ;  /* 0x005a40131b007988 */ /* 0x0043e80008000004 */
[----:B0-----:R-:W2:Y:S04]  /*53e20*/  LDL.LU R25, [R1+0x2c] ;  /* 0x00002c0001197983 */ /* 0x001ea80000300800 */
[----:B------:R-:W2:Y:S04]  /*53e30*/  LDL.LU R17, [R1+0x10] ;  /* 0x0000100001117983 */ /* 0x000ea80000300800 */
[----:B-1----:R-:W2:Y:S04]  /*53e40*/  LDL.LU R19, [R1+0xc] ;  /* 0x00000c0001137983 */ /* 0x002ea80000300800 */
[----:B---3--:R0:W-:Y:S04]  /*53e50*/  STS.U8 [R27+UR4+0x5c00], R11 ;  /* 0x005c000b1b007988 */ /* 0x0081e80008000004 */
[----:B0-----:R-:W3:Y:S04]  /*53e60*/  LDL.LU R11, [R1+0x4788] ;  /* 0x00478800010b7983 */ /* 0x001ee80000300800 */
[----:B---3--:R0:W-:Y:S04]  /*53e70*/  STS.U8 [R27+UR4+0x5c40], R11 ;  /* 0x005c400b1b007988 */ /* 0x0081e80008000004 */
[----:B0-----:R-:W3:Y:S04]  /*53e80*/  LDL.LU R11, [R1+0x4784] ;  /* 0x00478400010b7983 */ /* 0x001ee80000300800 */
[----:B---3--:R0:W-:Y:S04]  /*53e90*/  STS.U8 [R27+UR4+0x5e00], R11 ;  /* 0x005e000b1b007988 */ /* 0x0081e80008000004 */
[----:B----4-:R1:W-:Y:S04]  /*53ea0*/  STS.U8 [R27+UR4+0x5e40], R10 ;  /* 0x005e400a1b007988 */ /* 0x0103e80008000004 */
[----:B------:R3:W-:Y:S04]  /*53eb0*/  STS.U8 [R27+UR4+0x6000], R6 ;  /* 0x006000061b007988 */ /* 0x0007e80008000004 */
[----:B------:R4:W-:Y:S04]  /*53ec0*/  STS.U8 [R27+UR4+0x6040], R5 ;  /* 0x006040051b007988 */ /* 0x0009e80008000004 */
[----:B------:R2:W-:Y:S04]  /*53ed0*/  STS.U8 [R27+UR4+0x6200], R21 ;  /* 0x006200151b007988 */ /* 0x0005e80008000004 */
[----:B------:R2:W-:Y:S04]  /*53ee0*/  STS.U8 [R27+UR4+0x6240], R23 ;  /* 0x006240171b007988 */ /* 0x0005e80008000004 */
[----:B0-----:R-:W2:Y:S04]  /*53ef0*/  LDL.LU R11, [R1+0x4780] ;  /* 0x00478000010b7983 */ /* 0x001ea80000300800 */
[----:B-1----:R-:W2:Y:S04]  /*53f00*/  LDL.LU R10, [R1+0x477c] ;  /* 0x00477c00010a7983 */ /* 0x002ea80000300800 */
[----:B---3--:R-:W3:Y:S04]  /*53f10*/  LDL.LU R6, [R1+0x4778] ;  /* 0x0047780001067983 */ /* 0x008ee80000300800 */
[----:B----4-:R-:W4:Y:S04]  /*53f20*/  LDL.LU R5, [R1+0x4774] ;  /* 0x0047740001057983 */ /* 0x010f280000300800 */
[----:B--2---:R-:W2:Y:S04]  /*53f30*/  LDL.LU R21, [R1+0x4770] ;  /* 0x0047700001157983 */ /* 0x004ea80000300800 */
[----:B------:R-:W3:Y:S04]  /*53f40*/  LDL.LU R23, [R1+0x476c] ;  /* 0x00476c0001177983 */ /* 0x000ee80000300800 */
        /* <DEDUP_REMOVED lines=22> */
[----:B---3--:R-:W-:Y:S04]  /*540b0*/  STS.U8 [R27+UR4+0x7a00], R23 ;  /* 0x007a00171b007988 */ /* 0x008fe80008000004 */
[----:B--2---:R-:W-:Y:S04]  /*540c0*/  STS.U8 [R27+UR4+0x7a40], R21 ;  /* 0x007a40151b007988 */ /* 0x004fe80008000004 */
[----:B----4-:R-:W-:Y:S04]  /*540d0*/  STS.U8 [R27+UR4+0x7c00], R5 ;  /* 0x007c00051b007988 */ /* 0x010fe80008000004 */
[----:B------:R0:W-:Y:S04]  /*540e0*/  STS.U8 [R27+UR4+0x7c40], R6 ;  /* 0x007c40061b007988 */ /* 0x0001e80008000004 */
[----:B0-----:R-:W2:Y:S04]  /*540f0*/  LDL.LU R6, [R1+0xf68] ;  /* 0x000f680001067983 */ /* 0x001ea80000300800 */
[----:B------:R-:W-:Y:S04]  /*54100*/  STS.U8 [R27+UR4+0x7e00], R10 ;  /* 0x007e000a1b007988 */ /* 0x000fe80008000004 */
[----:B------:R-:W-:Y:S01]  /*54110*/  STS.U8 [R27+UR4+0x7e40], R11 ;  /* 0x007e400b1b007988 */ /* 0x000fe20008000004 */
[----:B------:R-:W0:Y:S03]  /*54120*/  S2R R25, SR_TID.X ;  /* 0x0000000000197919 */ /* 0x000e260000002100 */
[----:B--2---:R1:W-:Y:S04]  /*54130*/  STL [R1+0x4768], R6 ;  /* 0x0047680601007387 */ /* 0x0043e80000100800 */
[----:B-1----:R-:W2:Y:S04]  /*54140*/  LDL.LU R6, [R1+0xfa8] ;  /* 0x000fa80001067983 */ /* 0x002ea80000300800 */
        /* <DEDUP_REMOVED lines=24> */
[----:B------:R-:W3:Y:S04]  /*542d0*/  LDL.LU R10, [R1+0xf84] ;  /* 0x000f8400010a7983 */ /* 0x000ee80000300800 */
[----:B------:R-:W4:Y:S04]  /*542e0*/  LDL.LU R11, [R1+0xf88] ;  /* 0x000f8800010b7983 */ /* 0x000f280000300800 */
[----:B------:R1:W-:Y:S04]  /*542f0*/  STL [R1+0x46fc], R27 ;  /* 0x0046fc1b01007387 */ /* 0x0003e80000100800 */
[----:B-1----:R-:W3:Y:S01]  /*54300*/  LDL.LU R27, [R1+0xfa4] ;  /* 0x000fa400011b7983 */ /* 0x002ee20000300800 */
[----:B0-----:R-:W-:-:S04]  /*54310*/  LOP3.LUT R25, R25, 0x3f, RZ, 0xc0, !PT ;  /* 0x0000003f19197812 */ /* 0x001fc800078ec0ff */
[----:B------:R-:W-:-:S05]  /*54320*/  LOP3.LUT R25, R25, 0x10, RZ, 0x3c, !PT ;  /* 0x0000001019197812 */ /* 0x000fca00078e3cff */
[----:B--2---:R0:W-:Y:S04]  /*54330*/  STS.U8 [R25+UR4+0x80], R6 ;  /* 0x0000800619007988 */ /* 0x0041e80008000004 */
[----:B0-----:R-:W2:Y:S04]  /*54340*/  LDL.LU R6, [R1+0x4768] ;  /* 0x0047680001067983 */ /* 0x001ea80000300800 */
[----:B---3--:R0:W-:Y:S04]  /*54350*/  STS.U8 [R25+UR4+0xc0], R27 ;  /* 0x0000c01b19007988 */ /* 0x0081e80008000004 */
[----:B0-----:R-:W3:Y:S04]  /*54360*/  LDL.LU R27, [R1+0xda8] ;  /* 0x000da800011b7983 */ /* 0x001ee80000300800 */
[----:B---3--:R0:W-:Y:S04]  /*54370*/  STL [R1+0x475c], R27 ;  /* 0x00475c1b01007387 */ /* 0x0081e80000100800 */
[----:B0-----:R-:W3:Y:S04]  /*54380*/  LDL.LU R27, [R1+0xdc4] ;  /* 0x000dc400011b7983 */ /* 0x001ee80000300800 */
[----:B---3--:R0:W-:Y:S04]  /*54390*/  STL [R1+0x4760], R27 ;  /* 0x0047601b01007387 */ /* 0x0081e80000100800 */
[----:B0-----:R-:W3:Y:S04]  /*543a0*/  LDL.LU R27, [R1+0xdc8] ;  /* 0x000dc800011b7983 */ /* 0x001ee80000300800 */
[----:B----4-:R-:W-:Y:S04]  /*543b0*/  STS.U8 [R25+UR4+0x280], R11 ;  /* 0x0002800b19007988 */ /* 0x010fe80008000004 */
[----:B------:R-:W-:Y:S04]  /*543c0*/  STS.U8 [R25+UR4+0x2c0], R10 ;  /* 0x0002c00a19007988 */ /* 0x000fe80008000004 */
[----:B--2---:R-:W-:Y:S04]  /*543d0*/  STS.U8 [R25+UR4+0x480], R6 ;  /* 0x0004800619007988 */ /* 0x004fe80008000004 */
        /* <DEDUP_REMOVED lines=10> */
[----:B---3--:R0:W-:Y:S04]  /*54480*/  STL [R1+0x4764], R27 ;  /* 0x0047641b01007387 */ /* 0x0081e80000100800 */
        /* <DEDUP_REMOVED lines=123> */
[----:B------:R0:W-:Y:S04]  /*54c40*/  STS.U8 [R25+UR4+0x4680], R29 ;  /* 0x0046801d19007988 */ /* 0x0001e80008000004 */
[----:B0-----:R-:W2:Y:S04]  /*54c50*/  LDL.LU R29, [R1+0x400] ;  /* 0x00040000011d7983 */ /* 0x001ea80000300800 */
[----:B--2---:R0:W-:Y:S04]  /*54c60*/  STL [R1+0x4744], R29 ;  /* 0x0047441d01007387 */ /* 0x0041e80000100800 */
[----:B0-----:R-:W2:Y:S04]  /*54c70*/  LDL.LU R29, [R1+0x42c] ;  /* 0x00042c00011d7983 */ /* 0x001ea80000300800 */
[----:B--2---:R0:W-:Y:S04]  /*54c80*/  STL [R1+0x4748], R29 ;  /* 0x0047481d01007387 */ /* 0x0041e80000100800 */
[----:B0-----:R-:W2:Y:S04]  /*54c90*/  LDL.LU R29, [R1+0x440] ;  /* 0x00044000011d7983 */ /* 0x001ea80000300800 */
        /* <DEDUP_REMOVED lines=49> */
[----:B--2---:R0:W-:Y:S04]  /*54fb0*/  STS.U8 [R25+UR4+0x5ac0], R29 ;  /* 0x005ac01d19007988 */ /* 0x0041e80008000004 */
[----:B0-----:R-:W2:Y:S04]  /*54fc0*/  LDL.LU R29, [R1+0x474c] ;  /* 0x00474c00011d7983 */ /* 0x001ea80000300800 */
[----:B--2---:R0:W-:Y:S04]  /*54fd0*/  STS.U8 [R25+UR4+0x5c80], R29 ;  /* 0x005c801d19007988 */ /* 0x0041e80008000004 */
[----:B0-----:R-:W2:Y:S04]  /*54fe0*/  LDL.LU R29, [R1+0x4748] ;  /* 0x00474800011d7983 */ /* 0x001ea80000300800 */
[----:B--2---:R0:W-:Y:S04]  /*54ff0*/  STS.U8 [R25+UR4+0x5cc0], R29 ;  /* 0x005cc01d19007988 */ /* 0x0041e80008000004 */
[----:B0-----:R-:W2:Y:S04]  /*55000*/  LDL.LU R29, [R1+0x4744] ;  /* 0x00474400011d7983 */ /* 0x001ea80000300800 */
[----:B--2---:R0:W-:Y:S04]  /*55010*/  STS.U8 [R25+UR4+0x5e80], R29 ;  /* 0x005e801d19007988 */ /* 0x0041e80008000004 */
[----:B---3--:R1:W-:Y:S04]  /*55020*/  STS.U8 [R25+UR4+0x5ec0], R22 ;  /* 0x005ec01619007988 */ /* 0x0083e80008000004 */
[----:B----4-:R2:W-:Y:S04]  /*55030*/  STS.U8 [R25+UR4+0x6080], R20 ;  /* 0x0060801419007988 */ /* 0x0105e80008000004 */
[----:B------:R3:W-:Y:S04]  /*55040*/  STS.U8 [R25+UR4+0x60c0], R8 ;  /* 0x0060c00819007988 */ /* 0x0007e80008000004 */
[----:B------:R4:W-:Y:S04]  /*55050*/  STS.U8 [R25+UR4+0x6280], R7 ;  /* 0x0062800719007988 */ /* 0x0009e80008000004 */
[----:B------:R4:W-:Y:S04]  /*55060*/  STS.U8 [R25+UR4+0x62c0], R17 ;  /* 0x0062c01119007988 */ /* 0x0009e80008000004 */
[----:B0-----:R-:W4:Y:S04]  /*55070*/  LDL.LU R29, [R1+0x4740] ;  /* 0x00474000011d7983 */ /* 0x001f280000300800 */
[----:B-1----:R-:W4:Y:S04]  /*55080*/  LDL.LU R22, [R1+0x473c] ;  /* 0x00473c0001167983 */ /* 0x002f280000300800 */
[----:B--2---:R-:W2:Y:S04]  /*55090*/  LDL.LU R20, [R1+0x4738] ;  /* 0x0047380001147983 */ /* 0x004ea80000300800 */
[----:B---3--:R-:W3:Y:S04]  /*550a0*/  LDL.LU R8, [R1+0x4734] ;  /* 0x0047340001087983 */ /* 0x008ee80000300800 */
[----:B----4-:R-:W4:Y:S04]  /*550b0*/  LDL.LU R7, [R1+0x4730] ;  /* 0x0047300001077983 */ /* 0x010f280000300800 */
[----:B------:R-:W2:Y:S04]  /*550c0*/  LDL.LU R17, [R1+0x472c] ;  /* 0x00472c0001117983 */ /* 0x000ea80000300800 */
[----:B------:R0:W-:Y:S04]  /*550d0*/  STS.U8 [R25+UR4+0x6480], R19 ;  /* 0x0064801319007988 */ /* 0x0001e80008000004 */
[----:B0-----:R-:W3:Y:S04]  /*550e0*/  LDL.LU R19, [R1+0x4728] ;  /* 0x0047280001137983 */ /* 0x001ee80000300800 */
        /* <DEDUP_REMOVED lines=19> */
[----:B------:R-:W-:Y:S04]  /*55220*/  STS.U8 [R25+UR4+0x7880], R2 ;  /* 0x0078800219007988 */ /* 0x000fe80008000004 */
[----:B------:R-:W-:Y:S01]  /*55230*/  STS.U8 [R25+UR4+0x78c0], R13 ;  /* 0x0078c00d19007988 */ /* 0x000fe20008000004 */
[----:B------:R-:W-:-:S04]  /*55240*/  LOP3.LUT R29, R29, 0x3f, RZ, 0xc0, !PT ;  /* 0x0000003f1d1d7812 */ /* 0x000fc800078ec0ff */
[----:B0-----:R-:W-:-:S05]  /*55250*/  LOP3.LUT R3, R29, 0x20, RZ, 0x3c, !PT ;  /* 0x000000201d037812 */ /* 0x001fca00078e3cff */
[----:B------:R-:W-:Y:S04]  /*55260*/  STL [R1+0x4724], R3 ;  /* 0x0047240301007387 */ /* 0x000fe80000100800 */
[----:B---3--:R-:W-:Y:S04]  /*55270*/  STS.U8 [R25+UR4+0x7a80], R19 ;  /* 0x007a801319007988 */ /* 0x008fe80008000004 */
[----:B--2---:R-:W-:Y:S04]  /*55280*/  STS.U8 [R25+UR4+0x7ac0], R17 ;  /* 0x007ac01119007988 */ /* 0x004fe80008000004 */
[----:B----4-:R0:W-:Y:S04]  /*55290*/  STS.U8 [R25+UR4+0x7c80], R7 ;  /* 0x007c800719007988 */ /* 0x0101e80008000004 */
        /* <DEDUP_REMOVED lines=20> */
[----:B------:R-:W-:-:S03]  /*553e0*/  LOP3.LUT R3, R29, 0x10, RZ, 0x3c, !PT ;  /* 0x000000101d037812 */ /* 0x000fc600078e3cff */
[----:B------:R-:W4:Y:S04]  /*553f0*/  LDL.LU R4, [R1+0xe3c] ;  /* 0x000e3c0001047983 */ /* 0x000f280000300800 */
[----:B------:R-:W4:Y:S04]  /*55400*/  LDL.LU R2, [R1+0xe20] ;  /* 0x000e200001027983 */ /* 0x000f280000300800 */
[----:B------:R-:W4:Y:S04]  /*55410*/  LDL.LU R13, [R1+0xe1c] ;  /* 0x000e1c00010d7983 */ /* 0x000f280000300800 */
[----:B------:R-:W4:Y:S04]  /*55420*/  LDL.LU R25, [R1+0xe00] ;  /* 0x000e000001197983 */ /* 0x000f280000300800 */
[----:B------:R-:W4:Y:S04]  /*55430*/  LDL.LU R29, [R1+0xdfc] ;  /* 0x000dfc00011d7983 */ /* 0x000f280000300800 */
[----:B------:R0:W-:Y:S04]  /*55440*/  STS.U8 [R3+UR4+0x7cc0], R8 ;  /* 0x007cc00803007988 */ /* 0x0001e80008000004 */
[----:B------:R1:W-:Y:S04]  /*55450*/  STS.U8 [R3+UR4+0x7e80], R20 ;  /* 0x007e801403007988 */ /* 0x0003e80008000004 */
[----:B------:R1:W-:Y:S04]  /*55460*/  STS.U8 [R3+UR4+0x7ec0], R22 ;  /* 0x007ec01603007988 */ /* 0x0003e80008000004 */
[----:B0-----:R-:W2:Y:S04]  /*55470*/  LDL.LU R8, [R1+0xf80] ;  /* 0x000f800001087983 */ /* 0x001ea80000300800 */
[----:B-1----:R-:W3:Y:S04]  /*55480*/  LDL.LU R20, [R1+0xf9c] ;  /* 0x000f9c0001147983 */ /* 0x002ee80000300800 */
[----:B------:R-:W4:Y:S04]  /*55490*/  LDL.LU R3, [R1+0x4724] ;  /* 0x0047240001037983 */ /* 0x000f280000300800 */
[----:B------:R-:W4:Y:S04]  /*554a0*/  LDL.LU R22, [R1+0xfa0] ;  /* 0x000fa00001167983 */ /* 0x000f280000300800 */
[----:B----4-:R0:W-:Y:S04]  /*554b0*/  STS.U8 [R3+UR4+0x100], R22 ;  /* 0x0001001603007988 */ /* 0x0101e80008000004 */
[----:B0-----:R-:W4:Y:S04]  /*554c0*/  LDL.LU R22, [R1+0xdbc] ;  /* 0x000dbc0001167983 */ /* 0x001f280000300800 */
[----:B----4-:R0:W-:Y:S04]  /*554d0*/  STL [R1+0x4718], R22 ;  /* 0x0047181601007387 */ /* 0x0101e80000100800 */
[----:B0-----:R-:W4:Y:S04]  /*554e0*/  LDL.LU R22, [R1+0xdc0] ;  /* 0x000dc00001167983 */ /* 0x001f280000300800 */
[----:B----4-:R0:W-:Y:S04]  /*554f0*/  STL [R1+0x471c], R22 ;  /* 0x00471c1601007387 */ /* 0x0101e80000100800 */
[----:B0-----:R-:W4:Y:S04]  /*55500*/  LDL.LU R22, [R1+0xddc] ;  /* 0x000ddc0001167983 */ /* 0x001f280000300800 */
[----:B---3--:R-:W-:Y:S04]  /*55510*/  STS.U8 [R3+UR4+0x140], R20 ;  /* 0x0001401403007988 */ /* 0x008fe80008000004 */
        /* <DEDUP_REMOVED lines=12> */
[----:B----4-:R0:W-:Y:S04]  /*555e0*/  STL [R1+0x4720], R22 ;  /* 0x0047201601007387 */ /* 0x0101e80000100800 */
        /* <DEDUP_REMOVED lines=155> */
[----:B------:R0:W-:Y:S04]  /*55fa0*/  STS.U8 [R3+UR4+0x5940], R29 ;  /* 0x0059401d03007988 */ /* 0x0001e80008000004 */
        /* <DEDUP_REMOVED lines=21> */
[----:B------:R-:W4:Y:S04]  /*56100*/  LDL.LU R25, [R1] ;  /* 0x0000000001197983 */ /* 0x000f280000300800 */
        /* <DEDUP_REMOVED lines=19> */
[----:B------:R1:W-:Y:S04]  /*56240*/  STS.U8 [R3+UR4+0x6500], R29 ;  /* 0x0065001d03007988 */ /* 0x0003e80008000004 */
[----:B------:R1:W-:Y:S04]  /*56250*/  STS.U8 [R3+UR4+0x6540], R22 ;  /* 0x0065401603007988 */ /* 0x0003e80008000004 */
[----:B0-----:R-:W3:Y:S04]  /*56260*/  LDL.LU R13, [R1+0x46e4] ;  /* 0x0046e400010d7983 */ /* 0x001ee80000300800 */
[----:B-1----:R-:W4:Y:S04]  /*56270*/  LDL.LU R29, [R1+0x46e0] ;  /* 0x0046e000011d7983 */ /* 0x002f280000300800 */
[----:B------:R-:W2:Y:S04]  /*56280*/  LDL.LU R22, [R1+0xf38] ;  /* 0x000f380001167983 */ /* 0x000ea80000300800 */
[----:B------:R0:W-:Y:S04]  /*56290*/  STS.U8 [R3+UR4+0x6700], R20 ;  /* 0x0067001403007988 */ /* 0x0001e80008000004 */
[----:B------:R1:W-:Y:S04]  /*562a0*/  STS.U8 [R3+UR4+0x6740], R8 ;  /* 0x0067400803007988 */ /* 0x0003e80008000004 */
[----:B------:R1:W-:Y:S04]  /*562b0*/  STS.U8 [R3+UR4+0x6900], R7 ;  /* 0x0069000703007988 */ /* 0x0003e80008000004 */
[----:B------:R1:W-:Y:S04]  /*562c0*/  STS.U8 [R3+UR4+0x6940], R17 ;  /* 0x0069401103007988 */ /* 0x0003e80008000004 */
[----:B------:R1:W-:Y:S04]  /*562d0*/  STS.U8 [R3+UR4+0x6b00], R19 ;  /* 0x006b001303007988 */ /* 0x0003e80008000004 */
[----:B------:R1:W-:Y:S04]  /*562e0*/  STS.U8 [R3+UR4+0x6b40], R11 ;  /* 0x006b400b03007988 */ /* 0x0003e80008000004 */
[----:B------:R1:W-:Y:S04]  /*562f0*/  STS.U8 [R3+UR4+0x6d00], R10 ;  /* 0x006d000a03007988 */ /* 0x0003e80008000004 */
[----:B------:R-:W-:Y:S04]  /*56300*/  STS.U8 [R3+UR4+0x6d40], R6 ;  /* 0x006d400603007988 */ /* 0x000fe80008000004 */
[----:B------:R1:W-:Y:S04]  /*56310*/  STS.U8 [R3+UR4+0x6f00], R5 ;  /* 0x006f000503007988 */ /* 0x0003e80008000004 */
[----:B------:R1:W-:Y:S04]  /*56320*/  STS.U8 [R3+UR4+0x6f40], R21 ;  /* 0x006f401503007988 */ /* 0x0003e80008000004 */
        /* <DEDUP_REMOVED lines=10> */
[----:B0-----:R-:W3:Y:S04]  /*563d0*/  LDL.LU R20, [R1+0xf34] ;  /* 0x000f340001147983 */ /* 0x001ee80000300800 */
[----:B-1----:R-:W3:Y:S04]  /*563e0*/  LDL.LU R8, [R1+0xf18] ;  /* 0x000f180001087983 */ /* 0x002ee80000300800 */
[----:B------:R-:W3:Y:S04]  /*563f0*/  LDL.LU R7, [R1+0xf14] ;  /* 0x000f140001077983 */ /* 0x000ee80000300800 */
[----:B------:R-:W3:Y:S04]  /*56400*/  LDL.LU R17, [R1+0xef8] ;  /* 0x000ef80001117983 */ /* 0x000ee80000300800 */
[----:B------:R-:W3:Y:S04]  /*56410*/  LDL.LU R19, [R1+0xef4] ;  /* 0x000ef40001137983 */ /* 0x000ee80000300800 */
[----:B------:R-:W3:Y:S04]  /*56420*/  LDL.LU R11, [R1+0xed8] ;  /* 0x000ed800010b7983 */ /* 0x000ee80000300800 */
[----:B------:R-:W3:Y:S04]  /*56430*/  LDL.LU R10, [R1+0xed4] ;  /* 0x000ed400010a7983 */ /* 0x000ee80000300800 */
[----:B------:R-:W3:Y:S04]  /*56440*/  LDL.LU R5, [R1+0xeb8] ;  /* 0x000eb80001057983 */ /* 0x000ee80000300800 */
[----:B------:R-:W3:Y:S01]  /*56450*/  LDL.LU R21, [R1+0xeb4] ;  /* 0x000eb40001157983 */ /* 0x000ee20000300800 */
[----:B--2---:R-:W-:-:S03]  /*56460*/  LOP3.LUT R22, R27, 0x20, RZ, 0x3c, !PT ;  /* 0x000000201b167812 */ /* 0x004fc600078e3cff */
[----:B------:R-:W2:Y:S04]  /*56470*/  LDL.LU R23, [R1+0xe98] ;  /* 0x000e980001177983 */ /* 0x000ea80000300800 */
[----:B------:R-:W2:Y:S04]  /*56480*/  LDL.LU R14, [R1+0xe94] ;  /* 0x000e9400010e7983 */ /* 0x000ea80000300800 */
[----:B------:R-:W2:Y:S04]  /*56490*/  LDL.LU R25, [R1+0xe78] ;  /* 0x000e780001197983 */ /* 0x000ea80000300800 */
[----:B----4-:R0:W-:Y:S04]  /*564a0*/  STS.U8 [R22+UR4+0x7940], R29 ;  /* 0x0079401d16007988 */ /* 0x0101e80008000004 */
[----:B---3--:R1:W-:Y:S04]  /*564b0*/  STS.U8 [R22+UR4+0x7b00], R13 ;  /* 0x007b000d16007988 */ /* 0x0083e80008000004 */
[----:B------:R3:W-:Y:S04]  /*564c0*/  STS.U8 [R22+UR4+0x7b40], R2 ;  /* 0x007b400216007988 */ /* 0x0007e80008000004 */
[----:B------:R4:W-:Y:S04]  /*564d0*/  STS.U8 [R22+UR4+0x7d00], R9 ;  /* 0x007d000916007988 */ /* 0x0009e80008000004 */
[----:B0-----:R-:W2:Y:S04]  /*564e0*/  LDL.LU R29, [R1+0xf54] ;  /* 0x000f5400011d7983 */ /* 0x001ea80000300800 */
[----:B-1----:R-:W2:Y:S04]  /*564f0*/  LDL.LU R13, [R1+0xf58] ;  /* 0x000f5800010d7983 */ /* 0x002ea80000300800 */
[----:B---3--:R-:W3:Y:S04]  /*56500*/  LDL.LU R2, [R1+0xf74] ;  /* 0x000f740001027983 */ /* 0x008ee80000300800 */
[----:B----4-:R-:W4:Y:S04]  /*56510*/  LDL.LU R9, [R1+0xf78] ;  /* 0x000f780001097983 */ /* 0x010f280000300800 */
[----:B------:R-:W2:Y:S04]  /*56520*/  LDL.LU R15, [R1+0xe74] ;  /* 0x000e7400010f7983 */ /* 0x000ea80000300800 */
[----:B------:R-:W2:Y:S04]  /*56530*/  LDL.LU R28, [R1+0xe58] ;  /* 0x000e5800011c7983 */ /* 0x000ea80000300800 */
[----:B------:R-:W2:Y:S04]  /*56540*/  LDL.LU R0, [R1+0xe54] ;  /* 0x000e540001007983 */ /* 0x000ea80000300800 */
[----:B------:R-:W2:Y:S04]  /*56550*/  LDL.LU R18, [R1+0xe38] ;  /* 0x000e380001127983 */ /* 0x000ea80000300800 */
[----:B------:R-:W2:Y:S04]  /*56560*/  LDL.LU R16, [R1+0xe34] ;  /* 0x000e340001107983 */ /* 0x000ea80000300800 */
[----:B------:R-:W2:Y:S01]  /*56570*/  LDL.LU R4, [R1+0xe18] ;  /* 0x000e180001047983 */ /* 0x000ea20000300800 */
[----:B------:R-:W-:-:S03]  /*56580*/  LOP3.LUT R6, R27, 0x30, RZ, 0x3c, !PT ;  /* 0x000000301b067812 */ /* 0x000fc600078e3cff */
[----:B------:R-:W2:Y:S04]  /*56590*/  LDL.LU R3, [R1+0xe14] ;  /* 0x000e140001037983 */ /* 0x000ea80000300800 */
[----:B------:R-:W2:Y:S04]  /*565a0*/  LDL.LU R27, [R1+0xdf8] ;  /* 0x000df800011b7983 */ /* 0x000ea80000300800 */
[----:B------:R0:W-:Y:S04]  /*565b0*/  STS.U8 [R22+UR4+0x7d40], R12 ;  /* 0x007d400c16007988 */ /* 0x0001e80008000004 */
[----:B------:R1:W-:Y:S04]  /*565c0*/  STS.U8 [R22+UR4+0x7f00], R24 ;  /* 0x007f001816007988 */ /* 0x0003e80008000004 */
[----:B------:R1:W-:Y:S04]  /*565d0*/  STS.U8 [R22+UR4+0x7f40], R26 ;  /* 0x007f401a16007988 */ /* 0x0003e80008000004 */
[----:B0-----:R-:W3:Y:S04]  /*565e0*/  LDL.LU R12, [R1+0xf94] ;  /* 0x000f9400010c7983 */ /* 0x001ee80000300800 */
[----:B-1----:R-:W4:Y:S04]  /*565f0*/  LDL.LU R24, [R1+0xf98] ;  /* 0x000f980001187983 */ /* 0x002f280000300800 */
[----:B------:R-:W2:Y:S04]  /*56600*/  LDL.LU R22, [R1+0x46dc] ;  /* 0x0046dc0001167983 */ /* 0x000ea80000300800 */
[----:B----4-:R-:W-:Y:S04]  /*56610*/  STS.U8 [R6+UR4+0x180], R24 ;  /* 0x0001801806007988 */ /* 0x010fe80008000004 */
[----:B---3--:R-:W-:Y:S04]  /*56620*/  STS.U8 [R6+UR4+0x1c0], R12 ;  /* 0x0001c00c06007988 */ /* 0x008fe80008000004 */
[----:B------:R-:W-:Y:S04]  /*56630*/  STS.U8 [R6+UR4+0x380], R9 ;  /* 0x0003800906007988 */ /* 0x000fe80008000004 */
        /* <DEDUP_REMOVED lines=56> */
[----:B------:R-:W2:Y:S04]  /*569c0*/  LDL.LU R3, [R1+0xc18] ;  /* 0x000c180001037983 */ /* 0x000ea80000300800 */
[----:B0-----:R-:W2:Y:S04]  /*569d0*/  LDL.LU R25, [R1+0xc14] ;  /* 0x000c140001197983 */ /* 0x001ea80000300800 */
[----:B---3--:R0:W-:Y:S04]  /*569e0*/  STS.U8 [R6+UR4+0x1d80], R26 ;  /* 0x001d801a06007988 */ /* 0x0081e80008000004 */
[----:B0-----:R-:W3:Y:S04]  /*569f0*/  LDL.LU R26, [R1+0x46d8] ;  /* 0x0046d800011a7983 */ /* 0x001ee80000300800 */
[----:B---3--:R0:W-:Y:S04]  /*56a00*/  STS.U8 [R6+UR4+0x1dc0], R26 ;  /* 0x001dc01a06007988 */ /* 0x0081e80008000004 */
[----:B0-----:R-:W3:Y:S04]  /*56a10*/  LDL.LU R26, [R1+0x46d4] ;  /* 0x0046d400011a7983 */ /* 0x001ee80000300800 */
        /* <DEDUP_REMOVED lines=18> */
[----:B0-----:R-:W3:Y:S04]  /*56b40*/  LDL.LU R27, [R1+0xbf8] ;  /* 0x000bf800011b7983 */ /* 0x001ee80000300800 */
[----:B------:R-:W4:Y:S04]  /*56b50*/  LDL.LU R26, [R1+0xbd4] ;  /* 0x000bd400011a7983 */ /* 0x000f280000300800 */
[----:B----4-:R0:W-:Y:S04]  /*56b60*/  STL [R1+0x46cc], R26 ;  /* 0x0046cc1a01007387 */ /* 0x0101e80000100800 */
[----:B0-----:R-:W4:Y:S04]  /*56b70*/  LDL.LU R26, [R1+0xbd8] ;  /* 0x000bd800011a7983 */ /* 0x001f280000300800 */
[----:B------:R-:W-:Y:S04]  /*56b80*/  STS.U8 [R6+UR4+0x3180], R23 ;  /* 0x0031801706007988 */ /* 0x000fe80008000004 */
[----:B------:R-:W-:Y:S04]  /*56b90*/  STS.U8 [R6+UR4+0x31c0], R14 ;  /* 0x0031c00e06007988 */ /* 0x000fe80008000004 */
[----:B------:R-:W-:Y:S04]  /*56ba0*/  STS.U8 [R6+UR4+0x3380], R15 ;  /* 0x0033800f06007988 */ /* 0x000fe80008000004 */
[----:B------:R-:W-:Y:S04]  /*56bb0*/  STS.U8 [R6+UR4+0x33c0], R28 ;  /* 0x0033c01c06007988 */ /* 0x000fe80008000004 */
[----:B------:R-:W-:Y:S04]  /*56bc0*/  STS.U8 [R6+UR4+0x3580], R0 ;  /* 0x0035800006007988 */ /* 0x000fe80008000004 */
[----:B----4-:R0:W-:Y:S04]  /*56bd0*/  STL [R1+0x46d0], R26 ;  /* 0x0046d01a01007387 */ /* 0x0101e80000100800 */
        /* <DEDUP_REMOVED lines=25> */
[----:B--2---:R2:W-:Y:S04]  /*56d70*/  STS.U8 [R6+UR4+0x3980], R3 ;  /* 0x0039800306007988 */ /* 0x0045e80008000004 */
[----:B------:R2:W-:Y:S04]  /*56d80*/  STS.U8 [R6+UR4+0x39c0], R25 ;  /* 0x0039c01906007988 */ /* 0x0005e80008000004 */
[----:B---3--:R3:W-:Y:S04]  /*56d90*/  STS.U8 [R6+UR4+0x3b80], R27 ;  /* 0x003b801b06007988 */ /* 0x0087e80008000004 */
[----:B0-----:R-:W4:Y:S04]  /*56da0*/  LDL.LU R18, [R1+0xa5c] ;  /* 0x000a5c0001127983 */ /* 0x001f280000300800 */
[----:B-1----:R-:W4:Y:S04]  /*56db0*/  LDL.LU R16, [R1+0xa40] ;  /* 0x000a400001107983 */ /* 0x002f280000300800 */
[----:B------:R-:W4:Y:S04]  /*56dc0*/  LDL.LU R4, [R1+0xa3c] ;  /* 0x000a3c0001047983 */ /* 0x000f280000300800 */
[----:B--2---:R-:W2:Y:S04]  /*56dd0*/  LDL.LU R3, [R1+0xa20] ;  /* 0x000a200001037983 */ /* 0x004ea80000300800 */
[----:B------:R-:W2:Y:S04]  /*56de0*/  LDL.LU R25, [R1+0x8ac] ;  /* 0x0008ac0001197983 */ /* 0x000ea80000300800 */
[----:B---3--:R-:W3:Y:S04]  /*56df0*/  LDL.LU R27, [R1+0x890] ;  /* 0x00089000011b7983 */ /* 0x008ee80000300800 */
[----:B----4-:R0:W-:Y:S04]  /*56e00*/  STS.U8 [R6+UR4+0x3bc0], R26 ;  /* 0x003bc01a06007988 */ /* 0x0101e80008000004 */
[----:B0-----:R-:W4:Y:S04]  /*56e10*/  LDL.LU R26, [R1+0x46d0] ;  /* 0x0046d000011a7983 */ /* 0x001f280000300800 */
[----:B----4-:R0:W-:Y:S04]  /*56e20*/  STS.U8 [R6+UR4+0x3d80], R26 ;  /* 0x003d801a06007988 */ /* 0x0101e80008000004 */
[----:B0-----:R-:W4:Y:S04]  /*56e30*/  LDL.LU R26, [R1+0x46cc] ;  /* 0x0046cc00011a7983 */ /* 0x001f280000300800 */
        /* <DEDUP_REMOVED lines=17> */
[----:B------:R-:W-:Y:S04]  /*56f50*/  STS.U8 [R6+UR4+0x4f80], R21 ;  /* 0x004f801506007988 */ /* 0x000fe80008000004 */
[----:B------:R1:W-:Y:S04]  /*56f60*/  STS.U8 [R6+UR4+0x4fc0], R14 ;  /* 0x004fc00e06007988 */ /* 0x0003e80008000004 */
[----:B0-----:R-:W4:Y:S04]  /*56f70*/  LDL.LU R23, [R1+0x4cc] ;  /* 0x0004cc0001177983 */ /* 0x001f280000300800 */
[----:B-1----:R-:W2:Y:S04]  /*56f80*/  LDL.LU R14, [R1+0x420] ;  /* 0x00042000010e7983 */ /* 0x002ea80000300800 */
        /* <DEDUP_REMOVED lines=11> */
[----:B--2---:R0:W-:Y:S04]  /*57040*/  STL [R1+0x46c8], R14 ;  /* 0x0046c80e01007387 */ /* 0x0041e80000100800 */
        /* <DEDUP_REMOVED lines=26> */
[----:B----4-:R0:W-:Y:S04]  /*571f0*/  STS.U8 [R6+UR4+0x59c0], R23 ;  /* 0x0059c01706007988 */ /* 0x0101e80008000004 */
[----:B------:R-:W4:Y:S04]  /*57200*/  LDL.LU R21, [R1+0x18] ;  /* 0x0000180001157983 */ /* 0x000f280000300800 */
[----:B0-----:R-:W4:Y:S04]  /*57210*/  LDL.LU R23, [R1+0x14] ;  /* 0x0000140001177983 */ /* 0x001f280000300800 */
[----:B--2---:R0:W-:Y:S04]  /*57220*/  STS.U8 [R6+UR4+0x5b80], R14 ;  /* 0x005b800e06007988 */ /* 0x0041e80008000004 */
[----:B0-----:R-:W2:Y:S04]  /*57230*/  LDL.LU R14, [R1+0x46c8] ;  /* 0x0046c800010e7983 */ /* 0x001ea80000300800 */
[----:B--2---:R0:W-:Y:S04]  /*57240*/  STS.U8 [R6+UR4+0x5bc0], R14 ;  /* 0x005bc00e06007988 */ /* 0x0041e80008000004 */
[----:B0-----:R-:W2:Y:S04]  /*57250*/  LDL.LU R14, [R1+0x46c4] ;  /* 0x0046c400010e7983 */ /* 0x001ea80000300800 */
[----:B--2---:R0:W-:Y:S04]  /*57260*/  STS.U8 [R6+UR4+0x5d80], R14 ;  /* 0x005d800e06007988 */ /* 0x0041e80008000004 */
[----:B---3--:R1:W-:Y:S04]  /*57270*/  STS.U8 [R6+UR4+0x5dc0], R15 ;  /* 0x005dc00f06007988 */ /* 0x0083e80008000004 */
        /* <DEDUP_REMOVED lines=8> */
[----:B------:R-:W-:Y:S04]  /*57300*/  STS.U8 [R6+UR4+0x6780], R24 ;  /* 0x0067801806007988 */ /* 0x000fe80008000004 */
[----:B------:R-:W-:Y:S04]  /*57310*/  STS.U8 [R6+UR4+0x67c0], R12 ;  /* 0x0067c00c06007988 */ /* 0x000fe80008000004 */
[----:B------:R-:W-:Y:S04]  /*57320*/  STS.U8 [R6+UR4+0x6980], R9 ;  /* 0x0069800906007988 */ /* 0x000fe80008000004 */
[----:B0-----:R-:W4:Y:S04]  /*57330*/  LDL.LU R14, [R1+0x46c0] ;  /* 0x0046c000010e7983 */ /* 0x001f280000300800 */
[----:B------:R0:W-:Y:S04]  /*57340*/  STS.U8 [R6+UR4+0x69c0], R0 ;  /* 0x0069c00006007988 */ /* 0x0001e80008000004 */
[----:B-1----:R-:W4:Y:S04]  /*57350*/  LDL.LU R15, [R1+0x46bc] ;  /* 0x0046bc00010f7983 */ /* 0x002f280000300800 */
[----:B------:R-:W-:Y:S04]  /*57360*/  STS.U8 [R6+UR4+0x6b80], R2 ;  /* 0x006b800206007988 */ /* 0x000fe80008000004 */
[----:B--2---:R-:W2:Y:S04]  /*57370*/  LDL.LU R28, [R1+0x46b8] ;  /* 0x0046b800011c7983 */ /* 0x004ea80000300800 */
[----:B------:R-:W-:Y:S04]  /*57380*/  STS.U8 [R6+UR4+0x6bc0], R13 ;  /* 0x006bc00d06007988 */ /* 0x000fe80008000004 */
[----:B---3--:R-:W3:Y:S04]  /*57390*/  LDL.LU R18, [R1+0x46b4] ;  /* 0x0046b40001127983 */ /* 0x008ee80000300800 */
[----:B------:R-:W-:Y:S04]  /*573a0*/  STS.U8 [R6+UR4+0x6d80], R29 ;  /* 0x006d801d06007988 */ /* 0x000fe80008000004 */
[----:B----4-:R-:W4:Y:S04]  /*573b0*/  LDL.LU R16, [R1+0x46b0] ;  /* 0x0046b00001107983 */ /* 0x010f280000300800 */
[----:B------:R-:W-:Y:S04]  /*573c0*/  STS.U8 [R6+UR4+0x6dc0], R22 ;  /* 0x006dc01606007988 */ /* 0x000fe80008000004 */
[----:B------:R-:W2:Y:S04]  /*573d0*/  LDL.LU R4, [R1+0x46ac] ;  /* 0x0046ac0001047983 */ /* 0x000ea80000300800 */
[----:B------:R-:W-:Y:S04]  /*573e0*/  STS.U8 [R6+UR4+0x6f80], R20 ;  /* 0x006f801406007988 */ /* 0x000fe80008000004 */
[----:B------:R-:W3:Y:S04]  /*573f0*/  LDL.LU R3, [R1+0x46a8] ;  /* 0x0046a80001037983 */ /* 0x000ee80000300800 */
[----:B------:R-:W-:Y:S04]  /*57400*/  STS.U8 [R6+UR4+0x6fc0], R8 ;  /* 0x006fc00806007988 */ /* 0x000fe80008000004 */
[----:B------:R-:W4:Y:S04]  /*57410*/  LDL.LU R25, [R1+0x46a4] ;  /* 0x0046a40001197983 */ /* 0x000f280000300800 */
[----:B------:R-:W-:Y:S04]  /*57420*/  STS.U8 [R6+UR4+0x7180], R7 ;  /* 0x0071800706007988 */ /* 0x000fe80008000004 */
[----:B------:R-:W2:Y:S04]  /*57430*/  LDL.LU R27, [R1+0x46a0] ;  /* 0x0046a000011b7983 */ /* 0x000ea80000300800 */
[----:B------:R-:W-:Y:S04]  /*57440*/  STS.U8 [R6+UR4+0x71c0], R17 ;  /* 0x0071c01106007988 */ /* 0x000fe80008000004 */
[----:B0-----:R-:W3:Y:S04]  /*57450*/  LDL.LU R0, [R1+0xfac] ;  /* 0x000fac0001007983 */ /* 0x001ee80000300800 */
[----:B------:R0:W-:Y:S04]  /*57460*/  STS.U8 [R6+UR4+0x7380], R19 ;  /* 0x0073801306007988 */ /* 0x0001e80008000004 */
[----:B------:R1:W-:Y:S04]  /*57470*/  STS.U8 [R6+UR4+0x73c0], R11 ;  /* 0x0073c00b06007988 */ /* 0x0003e80008000004 */
[----:B------:R1:W-:Y:S04]  /*57480*/  STS.U8 [R6+UR4+0x7580], R10 ;  /* 0x0075800a06007988 */ /* 0x0003e80008000004 */
[----:B------:R1:W-:Y:S04]  /*57490*/  STS.U8 [R6+UR4+0x75c0], R5 ;  /* 0x0075c00506007988 */ /* 0x0003e80008000004 */
[----:B------:R1:W-:Y:S04]  /*574a0*/  STS.U8 [R6+UR4+0x7780], R21 ;  /* 0x0077801506007988 */ /* 0x0003e80008000004 */
[----:B------:R1:W-:Y:S04]  /*574b0*/  STS.U8 [R6+UR4+0x77c0], R23 ;  /* 0x0077c01706007988 */ /* 0x0003e80008000004 */
[----:B0-----:R-:W3:Y:S04]  /*574c0*/  LDL.LU R19, [R1+0xac8] ;  /* 0x000ac80001137983 */ /* 0x001ee80000300800 */
[----:B-1----:R-:W3:Y:S04]  /*574d0*/  LDL.LU R11, [R1+0xac4] ;  /* 0x000ac400010b7983 */ /* 0x002ee80000300800 */
[----:B------:R-:W3:Y:S04]  /*574e0*/  LDL.LU R10, [R1+0xad8] ;  /* 0x000ad800010a7983 */ /* 0x000ee80000300800 */
[----:B------:R-:W3:Y:S04]  /*574f0*/  LDL.LU R5, [R1+0xad4] ;  /* 0x000ad40001057983 */ /* 0x000ee80000300800 */
[----:B------:R-:W3:Y:S04]  /*57500*/  LDL.LU R21, [R1+0xae8] ;  /* 0x000ae80001157983 */ /* 0x000ee80000300800 */
[----:B------:R-:W3:Y:S04]  /*57510*/  LDL.LU R23, [R1+0xae0] ;  /* 0x000ae00001177983 */ /* 0x000ee80000300800 */
[----:B--2---:R-:W-:Y:S04]  /*57520*/  STS.U8 [R6+UR4+0x7980], R27 ;  /* 0x0079801b06007988 */ /* 0x004fe80008000004 */
[----:B----4-:R0:W-:Y:S04]  /*57530*/  STS.U8 [R6+UR4+0x79c0], R25 ;  /* 0x0079c01906007988 */ /* 0x0101e80008000004 */
[----:B---3--:R-:W-:Y:S04]  /*57540*/  STL [R1+0x469c], R23 ;  /* 0x00469c1701007387 */ /* 0x008fe80000100800 */
[----:B------:R-:W-:Y:S04]  /*57550*/  STL [R1+0x4698], R21 ;  /* 0x0046981501007387 */ /* 0x000fe80000100800 */
[----:B0-----:R-:W2:Y:S04]  /*57560*/  LDL R25, [R1+0xbc] ;  /* 0x0000bc0001197983 */ /* 0x001ea80000100800 */
[----:B------:R-:W-:Y:S04]  /*57570*/  STS.U8 [R6+UR4+0x7b80], R3 ;  /* 0x007b800306007988 */ /* 0x000fe80008000004 */
[----:B------:R-:W-:Y:S04]  /*57580*/  STS.U8 [R6+UR4+0x7bc0], R4 ;  /* 0x007bc00406007988 */ /* 0x000fe80008000004 */
[----:B------:R-:W-:Y:S04]  /*57590*/  STS.U8 [R6+UR4+0x7d80], R16 ;  /* 0x007d801006007988 */ /* 0x000fe80008000004 */
[----:B------:R-:W-:Y:S04]  /*575a0*/  STS.U8 [R6+UR4+0x7dc0], R18 ;  /* 0x007dc01206007988 */ /* 0x000fe80008000004 */
[----:B------:R-:W-:Y:S04]  /*575b0*/  STS.U8 [R6+UR4+0x7f80], R28 ;  /* 0x007f801c06007988 */ /* 0x000fe80008000004 */
[----:B------:R-:W-:Y:S01]  /*575c0*/  STS.U8 [R6+UR4+0x7fc0], R0 ;  /* 0x007fc00006007988 */ /* 0x000fe20008000004 */
[----:B------:R-:W-:Y:S06]  /*575d0*/  BAR.SYNC.DEFER_BLOCKING 0x0 ;  /* 0x0000000000007b1d */ /* 0x000fec0000010000 */
[----:B--2---:R-:W0:Y:S04]  /*575e0*/  LDSM.16.M88.4 R20, [R25] ;  /* 0x000000001914783b */ /* 0x004e280000000200 */
[----:B0-----:R-:W-:Y:S01]  /*575f0*/  STL.64 [R1+0xdf0], R20 ;  /* 0x000df01401007387 */ /* 0x001fe20000100a00 */
[----:B------:R-:W-:-:S03]  /*57600*/  IMAD.MOV.U32 R29, RZ, RZ, R20 ;  /* 0x000000ffff1d7224 */ /* 0x000fc600078e0014 */
[----:B------:R-:W-:Y:S01]  /*57610*/  STL.64 [R1+0xdf8], R22 ;  /* 0x000df81601007387 */ /* 0x000fe20000100a00 */
[----:B------:R-:W-:-:S03]  /*57620*/  IMAD.MOV.U32 R28, RZ, RZ, R21 ;  /* 0x000000ffff1c7224 */ /* 0x000fc600078e0015 */
[----:B------:R-:W0:Y:S04]  /*57630*/  LDSM.16.M88.4 R20, [R25+0x400] ;  /* 0x000400001914783b */ /* 0x000e280000000200 */
        /* <DEDUP_REMOVED lines=25> */
[----:B0-----:R-:W-:Y:S04]  /*577d0*/  STL.64 [R1+0xe50], R20 ;  /* 0x000e501401007387 */ /* 0x001fe80000100a00 */
[----:B------:R0:W-:Y:S01]  /*577e0*/  STL.64 [R1+0xe58], R22 ;  /* 0x000e581601007387 */ /* 0x0001e20000100a00 */
[----:B------:R-:W-:-:S03]  /*577f0*/  IMAD.MOV.U32 R9, RZ, RZ, R21 ;  /* 0x000000ffff097224 */ /* 0x000fc600078e0015 */
[----:B0-----:R-:W2:Y:S04]  /*57800*/  LDL.LU R23, [R1+0x469c] ;  /* 0x00469c0001177983 */ /* 0x001ea80000300800 */
[----:B------:R-:W2:Y:S01]  /*57810*/  LDL.LU R21, [R1+0x4698] ;  /* 0x0046980001157983 */ /* 0x000ea20000300800 */
[----:B------:R-:W-:Y:S02]  /*57820*/  IMAD R17, R11, 0x100, R19 ;  /* 0x000001000b117824 */ /* 0x000fe400078e0213 */
[----:B------:R-:W-:Y:S02]  /*57830*/  IMAD.MOV.U32 R8, RZ, RZ, R20 ;  /* 0x000000ffff087224 */ /* 0x000fe400078e0014 */
[----:B------:R-:W-:Y:S02]  /*57840*/  IMAD R18, R5, 0x100, R10 ;  /* 0x0000010005127824 */ /* 0x000fe400078e020a */
[----:B--2---:R-:W-:-:S02]  /*57850*/  IMAD R19, R23, 0x100, R21 ;  /* 0x0000010017137824 */ /* 0x004fc400078e0215 */
[----:B------:R-:W0:Y:S04]  /*57860*/  LDSM.16.M88.4 R20, [R25+0x1c00] ;  /* 0x001c00001914783b */ /* 0x000e280000000200 */
[----:B0-----:R-:W-:Y:S01]  /*57870*/  STL.64 [R1+0xe60], R20 ;  /* 0x000e601401007387 */ /* 0x001fe20000100a00 */
[----:B------:R-:W-:-:S03]  /*57880*/  IMAD.MOV.U32 R4, RZ, RZ, R20 ;  /* 0x000000ffff047224 */ /* 0x000fc600078e0014 */
[----:B------:R-:W-:Y:S01]  /*57890*/  STL.64 [R1+0xe68], R22 ;  /* 0x000e681601007387 */ /* 0x000fe20000100a00 */
[----:B------:R-:W-:-:S03]  /*578a0*/  IMAD.MOV.U32 R5, RZ, RZ, R21 ;  /* 0x000000ffff057224 */ /* 0x000fc600078e0015 */
[----:B------:R-:W0:Y:S04]  /*578b0*/  LDSM.16.M88.4 R20, [R25+0x2000] ;  /* 0x002000001914783b */ /* 0x000e280000000200 */
[----:B------:R-:W-:Y:S04]  /*578c0*/  STL [R1+0x4668], R7 ;  /* 0x0046680701007387 */ /* 0x000fe80000100800 */
[----:B------:R-:W-:Y:S04]  /*578d0*/  STL.64 [R1+0x4660], R4 ;  /* 0x0046600401007387 */ /* 0x000fe80000100a00 */
[----:B------:R-:W-:Y:S04]  /*578e0*/  STL [R1+0x4680], R6 ;  /* 0x0046800601007387 */ /* 0x000fe80000100800 */
[----:B0-----:R0:W-:Y:S01]  /*578f0*/  STL.64 [R1+0xe70], R20 ;  /* 0x000e701401007387 */ /* 0x0011e20000100a00 */
[----:B------:R-:W-:-:S03]  /*57900*/  IMAD.MOV.U32 R10, RZ, RZ, R20 ;  /* 0x000000ffff0a7224 */ /* 0x000fc600078e0014 */
[----:B------:R1:W-:Y:S01]  /*57910*/  STL.64 [R1+0xe78], R22 ;  /* 0x000e781601007387 */ /* 0x0003e20000100a00 */
[----:B------:R-:W-:-:S03]  /*57920*/  IMAD.MOV.U32 R11, RZ, RZ, R21 ;  /* 0x000000ffff0b7224 */ /* 0x000fc600078e0015 */
[----:B0-----:R-:W2:Y:S04]  /*57930*/  LDL.LU.64 R20, [R1+0x110] ;  /* 0x0001100001147983 */ /* 0x001ea80000300a00 */
[----:B-1----:R-:W3:Y:S01]  /*57940*/  LDL.LU.64 R22, [R1+0x118] ;  /* 0x0001180001167983 */ /* 0x002ee20000300a00 */
[----:B------:R-:W-:Y:S01]  /*57950*/  IMAD R16, R14, 0x100, R15 ;  /* 0x000001000e107824 */ /* 0x000fe200078e020f */
[----:B------:R-:W-:Y:S02]  /*57960*/  F2FP.F16.E5M2.UNPACK_B R17, R17 ;  /* 0x00000011ff11723e */ /* 0x000fe400020004ff */
[----:B------:R-:W-:Y:S02]  /*57970*/  F2FP.F16.E5M2.UNPACK_B R18, R18 ;  /* 0x00000012ff12723e */ /* 0x000fe400020004ff */
[----:B------:R-:W-:Y:S01]  /*57980*/  F2FP.F16.E5M2.UNPACK_B R19, R19 ;  /* 0x00000013ff13723e */ /* 0x000fe200020004ff */
[----:B---3--:R-:W-:Y:S04]  /*57990*/  STL.64 [R1+0x4690], R22 ;  /* 0x0046901601007387 */ /* 0x008fe80000100a00 */
[----:B--2---:R0:W-:Y:S04]  /*579a0*/  STL.64 [R1+0x4688], R20 ;  /* 0x0046881401007387 */ /* 0x0041e80000100a00 */
[----:B0-----:R-:W2:Y:S04]  /*579b0*/  LDL.LU.64 R20, [R1+0x1a0] ;  /* 0x0001a00001147983 */ /* 0x001ea80000300a00 */
[----:B------:R-:W2:Y:S04]  /*579c0*/  LDL.LU.64 R22, [R1+0x1a8] ;  /* 0x0001a80001167983 */ /* 0x000ea80000300a00 */
[----:B------:R-:W-:Y:S04]  /*579d0*/  STL.64 [R1+0x4658], R10 ;  /* 0x0046580a01007387 */ /* 0x000fe80000100a00 */
[----:B------:R-:W-:Y:S04]  /*579e0*/  STL.64 [R1+0x4650], R8 ;  /* 0x0046500801007387 */ /* 0x000fe80000100a00 */
[----:B------:R-:W0:Y:S01]  /*579f0*/  LDSM.16.M88.4 R8, [R25+0x2400] ;  /* 0x002400001908783b */ /* 0x000e220000000200 */
[----:B------:R-:W-:-:S02]  /*57a00*/  F2FP.F16.E5M2.UNPACK_B R16, R16 ;  /* 0x00000010ff10723e */ /* 0x000fc400020004ff */
[----:B------:R-:W-:Y:S02]  /*57a10*/  F2FP.F16.E5M2.UNPACK_B R4, R29 ;  /* 0x0000001dff04723e */ /* 0x000fe400020004ff */
[----:B------:R-:W-:Y:S01]  /*57a20*/  F2FP.F16.E5M2.UNPACK_B R5, R28 ;  /* 0x0000001cff05723e */ /* 0x000fe200020004ff */
[----:B0-----:R-:W-:Y:S04]  /*57a30*/  STL.64 [R1+0xe80], R8 ;  /* 0x000e800801007387 */ /* 0x001fe80000100a00 */
[----:B------:R-:W-:Y:S04]  /*57a40*/  STL.64 [R1+0xe88], R10 ;  /* 0x000e880a01007387 */ /* 0x000fe80000100a00 */
[----:B------:R2:W-:Y:S02]  /*57a50*/  STL.64 [R1+0xa0], R4 ;  /* 0x0000a00401007387 */ /* 0x0005e40000100a00 */
[----:B--2---:R-:W-:Y:S02]  /*57a60*/  HMMA.16816.F32 R4, R16, R4, R20 ;  /* 0x000000041004723c */ /* 0x004fe40000001814 */
[----:B------:R-:W2:Y:S04]  /*57a70*/  LDL.LU.64 R22, [R1+0x4690] ;  /* 0x0046900001167983 */ /* 0x000ea80000300a00 */
[----:B------:R-:W2:-:S15]  /*57a80*/  LDL.LU.64 R20, [R1+0x4688] ;  /* 0x0046880001147983 */ /* 0x000e9e0000300a00 */
[----:B------:R-:W-:-:S02]  /*57a90*/  NOP ;  /* 0x0000000000007918 */ /* 0x000fc40000000000 */
[----:B------:R-:W-:Y:S04]  /*57aa0*/  STL.64 [R1+0xe0], R4 ;  /* 0x0000e00401007387 */ /* 0x000fe80000100a00 */
[----:B------:R-:W-:Y:S04]  /*57ab0*/  STL.64 [R1+0xe8], R6 ;  /* 0x0000e80601007387 */ /* 0x000fe80000100a00 */
[----:B------:R-:W0:Y:S01]  /*57ac0*/  LDSM.16.M88.4 R4, [R25+0x2800] ;  /* 0x002800001904783b */ /* 0x000e220000000200 */
[----:B------:R-:W-:Y:S02]  /*57ad0*/  IMAD.MOV.U32 R29, RZ, RZ, R8 ;  /* 0x000000ffff1d7224 */ /* 0x000fe400078e0008 */
[----:B------:R-:W-:Y:S01]  /*57ae0*/  IMAD.MOV.U32 R15, RZ, RZ, R9 ;  /* 0x000000ffff0f7224 */ /* 0x000fe200078e0009 */
[----:B------:R-:W-:-:S02]  /*57af0*/  F2FP.F16.E5M2.UNPACK_B R8, R27 ;  /* 0x0000001bff08723e */ /* 0x000fc400020004ff */
[----:B------:R-:W-:Y:S01]  /*57b00*/  F2FP.F16.E5M2.UNPACK_B R9, R0 ;  /* 0x00000000ff09723e */ /* 0x000fe200020004ff */
[----:B0-----:R-:W-:Y:S04]  /*57b10*/  STL.64 [R1+0xe90], R4 ;  /* 0x000e900401007387 */ /* 0x001fe80000100a00 */
[----:B------:R0:W-:Y:S04]  /*57b20*/  STL.64 [R1+0xe98], R6 ;  /* 0x000e980601007387 */ /* 0x0001e80000100a00 */
[----:B0-----:R-:W3:Y:S04]  /*57b30*/  LDL.LU R6, [R1+0x4680] ;  /* 0x0046800001067983 */ /* 0x001ee80000300800 */
[----:B------:R2:W-:Y:S01]  /*57b40*/  STL.64 [R1+0x98], R8 ;  /* 0x0000980801007387 */ /* 0x0005e20000100a00 */
[----:B------:R-:W-:Y:S01]  /*57b50*/  IMAD.MOV.U32 R14, RZ, RZ, R4 ;  /* 0x000000ffff0e7224 */ /* 0x000fe200078e0004 */
[----:B------:R-:W-:Y:S01]  /*57b60*/  F2FP.F16.E5M2.UNPACK_B R4, R26 ;  /* 0x0000001aff04723e */ /* 0x000fe200020004ff */
[----:B--2---:R-:W-:Y:S01]  /*57b70*/  HMMA.16816.F32 R8, R16, R8, R20 ;  /* 0x000000081008723c */ /* 0x004fe20000001814 */
[----:B------:R-:W2:Y:S04]  /*57b80*/  LDL.LU.64 R20, [R1+0x150] ;  /* 0x0001500001147983 */ /* 0x000ea80000300a00 */
[----:B------:R-:W-:-:S15]  /*57b90*/  STL [R1+0x90], R4 ;  /* 0x0000900401007387 */ /* 0x000fde0000100800 */
[----:B------:R-:W-:-:S03]  /*57ba0*/  NOP ;  /* 0x0000000000007918 */ /* 0x000fc60000000000 */
[----:B------:R-:W-:Y:S04]  /*57bb0*/  STL.64 [R1+0x110], R8 ;  /* 0x0001100801007387 */ /* 0x000fe80000100a00 */
[----:B------:R-:W-:Y:S04]  /*57bc0*/  STL.64 [R1+0x118], R10 ;  /* 0x0001180a01007387 */ /* 0x000fe80000100a00 */
[----:B------:R-:W4:Y:S04]  /*57bd0*/  LDL.LU.64 R22, [R1+0x158] ;  /* 0x0001580001167983 */ /* 0x000f280000300a00 */
[----:B------:R-:W0:Y:S01]  /*57be0*/  LDSM.16.M88.4 R8, [R25+0x2c00] ;  /* 0x002c00001908783b */ /* 0x000e220000000200 */
[----:B------:R-:W-:Y:S01]  /*57bf0*/  IMAD.MOV.U32 R0, RZ, RZ, R5 ;  /* 0x000000ffff007224 */ /* 0x000fe200078e0005 */
[----:B------:R-:W-:-:S02]  /*57c00*/  F2FP.F16.E5M2.UNPACK_B R5, R13 ;  /* 0x0000000dff05723e */ /* 0x000fc400020004ff */
[----:B----4-:R-:W-:Y:S04]  /*57c10*/  STL.64 [R1+0x4678], R22 ;  /* 0x0046781601007387 */ /* 0x010fe80000100a00 */
[----:B--2---:R1:W-:Y:S04]  /*57c20*/  STL.64 [R1+0x4670], R20 ;  /* 0x0046701401007387 */ /* 0x0043e80000100a00 */
[----:B-1----:R-:W2:Y:S04]  /*57c30*/  LDL.LU.64 R20, [R1+0x130] ;  /* 0x0001300001147983 */ /* 0x002ea80000300a00 */
[----:B------:R-:W2:Y:S04]  /*57c40*/  LDL.LU.64 R22, [R1+0x138] ;  /* 0x0001380001167983 */ /* 0x000ea80000300a00 */
[----:B------:R-:W-:Y:S04]  /*57c50*/  STL [R1+0x94], R5 ;  /* 0x0000940501007387 */ /* 0x000fe80000100800 */
[----:B0-----:R-:W-:Y:S04]  /*57c60*/  STL.64 [R1+0xea0], R8 ;  /* 0x000ea00801007387 */ /* 0x001fe80000100a00 */
[----:B------:R3:W-:Y:S02]  /*57c70*/  STL.64 [R1+0xea8], R10 ;  /* 0x000ea80a01007387 */ /* 0x0007e40000100a00 */
[----:B---3--:R-:W-:-:S02]  /*57c80*/  F2FP.F16.E5M2.UNPACK_B R11, R6 ;  /* 0x00000006ff0b723e */ /* 0x008fc400020004ff */
[----:B--2---:R-:W-:Y:S01]  /*57c90*/  HMMA.16816.F32 R4, R16, R4, R20 ;  /* 0x000000041004723c */ /* 0x004fe20000001814 */
[----:B------:R-:W2:Y:S04]  /*57ca0*/  LDL.LU.64 R22, [R1+0x4678] ;  /* 0x0046780001167983 */ /* 0x000ea80000300a00 */
[----:B------:R-:W2:-:S15]  /*57cb0*/  LDL.LU.64 R20, [R1+0x4670] ;  /* 0x0046700001147983 */ /* 0x000e9e0000300a00 */
[----:B------:R-:W-:-:S03]  /*57cc0*/  NOP ;  /* 0x0000000000007918 */ /* 0x000fc60000000000 */
[----:B------:R-:W-:Y:S04]  /*57cd0*/  STL.64 [R1+0x130], R4 ;  /* 0x0001300401007387 */ /* 0x000fe80000100a00 */
[----:B------:R-:W-:Y:S04]  /*57ce0*/  STL.64 [R1+0x138], R6 ;  /* 0x0001380601007387 */ /* 0x000fe80000100a00 */
[----:B------:R-:W0:Y:S04]  /*57cf0*/  LDSM.16.M88.4 R4, [R25+0x3000] ;  /* 0x003000001904783b */ /* 0x000e280000000200 */
[----:B0-----:R-:W-:Y:S04]  /*57d00*/  STL.64 [R1+0xeb0], R4 ;  /* 0x000eb00401007387 */ /* 0x001fe80000100a00 */
[----:B------:R0:W-:Y:S04]  /*57d10*/  STL.64 [R1+0xeb8], R6 ;  /* 0x000eb80601007387 */ /* 0x0001e80000100a00 */
[----:B0-----:R-:W3:Y:S01]  /*57d20*/  LDL.LU R7, [R1+0x4668] ;  /* 0x0046680001077983 */ /* 0x001ee20000300800 */
[----:B------:R-:W-:Y:S01]  /*57d30*/  F2FP.F16.E5M2.UNPACK_B R10, R12 ;  /* 0x0000000cff0a723e */ /* 0x000fe200020004ff */
[----:B------:R-:W-:-:S02]  /*57d40*/  IMAD.MOV.U32 R13, RZ, RZ, R9 ;  /* 0x000000ffff0d7224 */ /* 0x000fc400078e0009 */
[----:B------:R-:W-:Y:S02]  /*57d50*/  IMAD.MOV.U32 R12, RZ, RZ, R4 ;  /* 0x000000ffff0c7224 */ /* 0x000fe400078e0004 */
[----:B------:R-:W-:Y:S02]  /*57d60*/  IMAD.MOV.U32 R6, RZ, RZ, R5 ;  /* 0x000000ffff067224 */ /* 0x000fe400078e0005 */
[----:B------:R-:W4:Y:S04]  /*57d70*/  LDL.LU.64 R4, [R1+0x4660] ;  /* 0x0046600001047983 */ /* 0x000f280000300a00 */
[----:B------:R-:W-:Y:S04]  /*57d80*/  STL.64 [R1+0x88], R10 ;  /* 0x0000880a01007387 */ /* 0x000fe80000100a00 */
[----:B------:R-:W-:Y:S04]  /*57d90*/  STL.64 [R1+0x4638], R14 ;  /* 0x0046380e01007387 */ /* 0x000fe80000100a00 */
[----:B------:R0:W-:Y:S04]  /*57da0*/  STL.64 [R1+0x4630], R12 ;  /* 0x0046300c01007387 */ /* 0x0001e80000100a00 */
[----:B0-----:R-:W4:Y:S04]  /*57db0*/  LDL.LU.64 R12, [R1+0x3b0] ;  /* 0x0003b000010c7983 */ /* 0x001f280000300a00 */
[----:B------:R-:W4:Y:S01]  /*57dc0*/  LDL.LU.64 R14, [R1+0x3b8] ;  /* 0x0003b800010e7983 */ /* 0x000f220000300a00 */
[----:B------:R-:W-:Y:S01]  /*57dd0*/  IMAD.MOV.U32 R28, RZ, RZ, R8 ;  /* 0x000000ffff1c7224 */ /* 0x000fe200078e0008 */
[----:B------:R-:W-:Y:S01]  /*57de0*/  F2FP.F16.E5M2.UNPACK_B R8, R24 ;  /* 0x00000018ff08723e */ /* 0x000fe200020004ff */
[----:B--2---:R-:W-:-:S15]  /*57df0*/  HMMA.16816.F32 R20, R16, R10, R20 ;  /* 0x0000000a1014723c */ /* 0x004fde0000001814 */
[----:B------:R-:W-:-:S08]  /*57e00*/  NOP ;  /* 0x0000000000007918 */ /* 0x000fd00000000000 */
[----:B------:R-:W-:Y:S04]  /*57e10*/  STL.64 [R1+0x150], R20 ;  /* 0x0001501401007387 */ /* 0x000fe80000100a00 */
[----:B------:R-:W-:Y:S04]  /*57e20*/  STL.64 [R1+0x158], R22 ;  /* 0x0001581601007387 */ /* 0x000fe80000100a00 */
[----:B------:R-:W0:Y:S04]  /*57e30*/  LDSM.16.M88.4 R20, [R25+0x3400] ;  /* 0x003400001914783b */ /* 0x000e280000000200 */
[----:B0-----:R0:W-:Y:S04]  /*57e40*/  STL.64 [R1+0xec0], R20 ;  /* 0x000ec01401007387 */ /* 0x0011e80000100a00 */
[----:B------:R1:W-:Y:S01]  /*57e50*/  STL.64 [R1+0xec8], R22 ;  /* 0x000ec81601007387 */ /* 0x0003e20000100a00 */
[----:B------:R-:W-:-:S02]  /*57e60*/  IMAD.MOV.U32 R27, RZ, RZ, R20 ;  /* 0x000000ffff1b7224 */ /* 0x000fc400078e0014 */
[----:B------:R-:W-:Y:S01]  /*57e70*/  IMAD.MOV.U32 R26, RZ, RZ, R21 ;  /* 0x000000ffff1a7224 */ /* 0x000fe200078e0015 */
[----:B---3--:R-:W-:-:S05]  /*57e80*/  F2FP.F16.E5M2.UNPACK_B R9, R7 ;  /* 0x00000007ff09723e */ /* 0x008fca00020004ff */
[----:B------:R4:W-:Y:S04]  /*57e90*/  STL.64 [R1+0x80], R8 ;  /* 0x0000800801007387 */ /* 0x0009e80000100a00 */
[----:B0-----:R-:W2:Y:S04]  /*57ea0*/  LDL.LU.64 R20, [R1+0x1c0] ;  /* 0x0001c00001147983 */ /* 0x001ea80000300a00 */
[----:B-1----:R-:W3:Y:S01]  /*57eb0*/  LDL.LU.64 R22, [R1+0x1c8] ;  /* 0x0001c80001167983 */ /* 0x002ee20000300a00 */
[----:B----4-:R-:W-:Y:S01]  /*57ec0*/  HMMA.16816.F32 R8, R16, R8, R12 ;  /* 0x000000081008723c */ /* 0x010fe2000000180c */
[----:B------:R-:W-:-:S02]  /*57ed0*/  F2FP.F16.E5M2.UNPACK_B R2, R2 ;  /* 0x00000002ff02723e */ /* 0x000fc400020004ff */
[----:B---3--:R-:W-:Y:S04]  /*57ee0*/  STL.64 [R1+0x4648], R22 ;  /* 0x0046481601007387 */ /* 0x008fe80000100a00 */
[----:B--2---:R0:W-:Y:S04]  /*57ef0*/  STL.64 [R1+0x4640], R20 ;  /* 0x0046401401007387 */ /* 0x0041e80000100a00 */
[----:B0-----:R-:W2:Y:S04]  /*57f00*/  LDL.LU.64 R20, [R1+0x480] ;  /* 0x0004800001147983 */ /* 0x001ea80000300a00 */
[----:B------:R-:W2:Y:S04]  /*57f10*/  LDL.LU.64 R22, [R1+0x488] ;  /* 0x0004880001167983 */ /* 0x000ea80000300a00 */
[----:B------:R-:W3:Y:S04]  /*57f20*/  LDL.LU.64 R12, [R1+0x1e0] ;  /* 0x0001e000010c7983 */ /* 0x000ee80000300a00 */
[----:B------:R-:W-:Y:S04]  /*57f30*/  STL [R1+0x78], R2 ;  /* 0x0000780201007387 */ /* 0x000fe80000100800 */
[----:B------:R-:W-:Y:S04]  /*57f40*/  STL.64 [R1+0x180], R8 ;  /* 0x0001800801007387 */ /* 0x000fe80000100a00 */
[----:B------:R-:W-:Y:S04]  /*57f50*/  STL.64 [R1+0x188], R10 ;  /* 0x0001880a01007387 */ /* 0x000fe80000100a00 */
[----:B------:R-:W0:Y:S01]  /*57f60*/  LDSM.16.M88.4 R8, [R25+0x3800] ;  /* 0x003800001908783b */ /* 0x000e220000000200 */
[----:B------:R-:W-:-:S03]  /*57f70*/  F2FP.F16.E5M2.UNPACK_B R3, R3 ;  /* 0x00000003ff03723e */ /* 0x000fc600020004ff */
[----:B------:R-:W3:Y:S04]  /*57f80*/  LDL.LU.64 R14, [R1+0x1e8] ;  /* 0x0001e800010e7983 */ /* 0x000ee80000300a00 */
[----:B------:R-:W-:Y:S04]  /*57f90*/  STL [R1+0x7c], R3 ;  /* 0x00007c0301007387 */ /* 0x000fe80000100800 */
[----:B0-----:R-:W-:Y:S04]  /*57fa0*/  STL.64 [R1+0xed0], R8 ;  /* 0x000ed00801007387 */ /* 0x001fe80000100a00 */
[----:B------:R0:W-:Y:S01]  /*57fb0*/  STL.64 [R1+0xed8], R10 ;  /* 0x000ed80a01007387 */ /* 0x0001e20000100a00 */
[----:B------:R-:W-:-:S02]  /*57fc0*/  IMAD.MOV.U32 R24, RZ, RZ, R8 ;  /* 0x000000ffff187224 */ /* 0x000fc400078e0008 */
[----:B------:R-:W-:Y:S01]  /*57fd0*/  IMAD.MOV.U32 R7, RZ, RZ, R9 ;  /* 0x000000ffff077224 */ /* 0x000fe200078e0009 */
[----:B0-----:R-:W4:Y:S04]  /*57fe0*/  LDL.LU.64 R10, [R1+0x4658] ;  /* 0x00465800010a7983 */ /* 0x001f280000300a00 */
[----:B------:R-:W3:Y:S01]  /*57ff0*/  LDL.LU.64 R8, [R1+0x4650] ;  /* 0x0046500001087983 */ /* 0x000ee20000300a00 */
[----:B--2---:R-:W-:-:S15]  /*58000*/  HMMA.16816.F32 R20, R16, R2, R20 ;  /* 0x000000021014723c */ /* 0x004fde0000001814 */
[----:B------:R-:W-:-:S08]  /*58010*/  NOP ;  /* 0x0000000000007918 */ /* 0x000fd00000000000 */
[----:B------:R-:W-:Y:S04]  /*58020*/  STL.64 [R1+0x1a0], R20 ;  /* 0x0001a01401007387 */ /* 0x000fe80000100a00 */
[----:B------:R-:W-:Y:S04]  /*58030*/  STL.64 [R1+0x1a8], R22 ;  /* 0x0001a81601007387 */ /* 0x000fe80000100a00 */
[----:B------:R-:W0:Y:S04]  /*58040*/  LDSM.16.M88.4 R20, [R25+0x3c00] ;  /* 0x003c00001914783b */ /* 0x000e280000000200 */
[----:B0-----:R-:W-:Y:S04]  /*58050*/  STL.64 [R1+0xee0], R20 ;  /* 0x000ee01401007387 */ /* 0x001fe80000100a00 */
[----:B------:R0:W-:Y:S01]  /*58060*/  STL.64 [R1+0xee8], R22 ;  /* 0x000ee81601007387 */ /* 0x0001e20000100a00 */
[----:B------:R-:W-:-:S02]  /*58070*/  IMAD.MOV.U32 R2, RZ, RZ, R20 ;  /* 0x000000ffff027224 */ /* 0x000fc400078e0014 */
[----:B------:R-:W-:Y:S01]  /*58080*/  IMAD.MOV.U32 R3, RZ, RZ, R21 ;  /* 0x000000ffff037224 */ /* 0x000fe200078e0015 */
[----:B0-----:R-:W2:Y:S04]  /*58090*/  LDL.LU.64 R22, [R1+0x4648] ;  /* 0x0046480001167983 */ /* 0x001ea80000300a00 */
[----:B------:R-:W2:Y:S01]  /*580a0*/  LDL.LU.64 R20, [R1+0x4640] ;  /* 0x0046400001147983 */ /* 0x000ea20000300a00 */
[----:B---3--:R-:W-:Y:S02]  /*580b0*/  F2FP.F16.E5M2.UNPACK_B R8, R8 ;  /* 0x00000008ff08723e */ /* 0x008fe400020004ff */
[----:B------:R-:W-:-:S05]  /*580c0*/  F2FP.F16.E5M2.UNPACK_B R9, R9 ;  /* 0x00000009ff09723e */ /* 0x000fca00020004ff */
[----:B------:R-:W-:Y:S01]  /*580d0*/  STL.64 [R1+0x70], R8 ;  /* 0x0000700801007387 */ /* 0x000fe20000100a00 */
[----:B------:R-:W-:Y:S02]  /*580e0*/  F2FP.F16.E5M2.UNPACK_B R4, R4 ;  /* 0x00000004ff04723e */ /* 0x000fe400020004ff */
[----:B------:R-:W-:Y:S02]  /*580f0*/  F2FP.F16.E5M2.UNPACK_B R5, R5 ;  /* 0x00000005ff05723e */ /* 0x000fe400020004ff */
[----:B----4-:R-:W-:Y:S02]  /*58100*/  F2FP.F16.E5M2.UNPACK_B R10, R10 ;  /* 0x0000000aff0a723e */ /* 0x010fe400020004ff */
[----:B------:R-:W-:Y:S01]  /*58110*/  F2FP.F16.E5M2.UNPACK_B R11, R11 ;  /* 0x0000000bff0b723e */ /* 0x000fe200020004ff */
[----:B--2---:R-:W-:-:S15]  /*58120*/  HMMA.16816.F32 R20, R16, R8, R20 ;  /* 0x000000081014723c */ /* 0x004fde0000001814 */
[----:B------:R-:W-:-:S08]  /*58130*/  NOP ;  /* 0x0000000000007918 */ /* 0x000fd00000000000 */
[----:B------:R-:W-:Y:S04]  /*58140*/  STL.64 [R1+0x1c0], R20 ;  /* 0x0001c01401007387 */ /* 0x000fe80000100a00 */
[----:B------:R-:W-:Y:S04]  /*58150*/  STL.64 [R1+0x1c8], R22 ;  /* 0x0001c81601007387 */ /* 0x000fe80000100a00 */
[----:B------:R-:W0:Y:S04]  /*58160*/  LDSM.16.M88.4 R20, [R25+0x4000] ;  /* 0x004000001914783b */ /* 0x000e280000000200 */
[----:B0-----:R-:W-:Y:S01]  /*58170*/  STL.64 [R1+0xef0], R20 ;  /* 0x000ef01401007387 */ /* 0x001fe20000100a00 */
[----:B------:R-:W-:-:S03]  /*58180*/  IMAD.MOV.U32 R8, RZ, RZ, R20 ;  /* 0x000000ffff087224 */ /* 0x000fc600078e0014 */
[----:B------:R0:W-:Y:S01]  /*58190*/  STL.64 [R1+0xef8], R22 ;  /* 0x000ef81601007387 */ /* 0x0001e20000100a00 */
[----:B------:R-:W-:Y:S02]  /*581a0*/  IMAD.MOV.U32 R9, RZ, RZ, R21 ;  /* 0x000000ffff097224 */ /* 0x000fe400078e0015 */
[----:B0-----:R-:W-:Y:S01]  /*581b0*/  HMMA.16816.F32 R20, R16, R4, R12 ;  /* 0x000000041014723c */ /* 0x001fe2000000180c */
[----:B------:R-:W0:Y:S05]  /*581c0*/  LDSM.16.M88.4 R12, [R25+0x4400] ;  /* 0x00440000190c783b */ /* 0x000e2a0000000200 */
[----:B------:R1:W-:-:S15]  /*581d0*/  STL.64 [R1+0x68], R4 ;  /* 0x0000680401007387 */ /* 0x0003de0000100a00 */
[----:B------:R-:W-:-:S02]  /*581e0*/  NOP ;  /* 0x0000000000007918 */ /* 0x000fc40000000000 */
[----:B------:R2:W-:Y:S04]  /*581f0*/  STL.64 [R1+0x1e0], R20 ;  /* 0x0001e01401007387 */ /* 0x0005e80000100a00 */
[----:B------:R-:W-:Y:S04]  /*58200*/  STL.64 [R1+0x1e8], R22 ;  /* 0x0001e81601007387 */ /* 0x000fe80000100a00 */
[----:B0-----:R-:W-:Y:S04]  /*58210*/  STL.64 [R1+0xf00], R12 ;  /* 0x000f000c01007387 */ /* 0x001fe80000100a00 */
[----:B------:R0:W-:Y:S01]  /*58220*/  STL.64 [R1+0xf08], R14 ;  /* 0x000f080e01007387 */ /* 0x0001e20000100a00 */
[----:B-1----:R-:W-:-:S02]  /*58230*/  IMAD.MOV.U32 R5, RZ, RZ, R13 ;  /* 0x000000ffff057224 */ /* 0x002fc400078e000d */
[----:B--2---:R-:W-:Y:S01]  /*58240*/  IMAD.MOV.U32 R20, RZ, RZ, R12 ;  /* 0x000000ffff147224 */ /* 0x004fe200078e000c */
[----:B0-----:R-:W2:Y:S04]  /*58250*/  LDL.LU.64 R14, [R1+0x4638] ;  /* 0x00463800010e7983 */ /* 0x001ea80000300a00 */
[----:B------:R-:W3:Y:S04]  /*58260*/  LDL.LU.64 R12, [R1+0x4630] ;  /* 0x00463000010c7983 */ /* 0x000ee80000300a00 */
[----:B------:R-:W-:Y:S04]  /*58270*/  STL.64 [R1+0x60], R10 ;  /* 0x0000600a01007387 */ /* 0x000fe80000100a00 */
[----:B------:R-:W-:Y:S04]  /*58280*/  STL.64 [R1+0x4618], R6 ;  /* 0x0046180601007387 */ /* 0x000fe80000100a00 */
[----:B------:R0:W-:Y:S04]  /*58290*/  STL [R1+0x4610], R5 ;  /* 0x0046100501007387 */ /* 0x0001e80000100800 */
[----:B0-----:R-:W4:Y:S04]  /*582a0*/  LDL.LU.64 R4, [R1+0x220] ;  /* 0x0002200001047983 */ /* 0x001f280000300a00 */
[----:B------:R-:W2:Y:S04]  /*582b0*/  LDL.LU.64 R6, [R1+0x228] ;  /* 0x0002280001067983 */ /* 0x000ea80000300a00 */
[----:B--2---:R-:W-:Y:S04]  /*582c0*/  STL.64 [R1+0x4628], R6 ;  /* 0x0046280601007387 */ /* 0x004fe80000100a00 */
[----:B----4-:R0:W-:Y:S04]  /*582d0*/  STL.64 [R1+0x4620], R4 ;  /* 0x0046200401007387 */ /* 0x0101e80000100a00 */
[----:B0-----:R-:W2:Y:S04]  /*582e0*/  LDL.LU.64 R4, [R1+0x200] ;  /* 0x0002000001047983 */ /* 0x001ea80000300a00 */
[----:B------:R-:W2:Y:S04]  /*582f0*/  LDL.LU.64 R6, [R1+0x208] ;  /* 0x0002080001067983 */ /* 0x000ea80000300a00 */
[----:B------:R0:W-:Y:S04]  /*58300*/  STL [R1+0x45f0], R20 ;  /* 0x0045f01401007387 */ /* 0x0001e80000100800 */
[----:B0-----:R-:W4:Y:S04]  /*58310*/  LDL.LU.64 R20, [R1+0x240] ;  /* 0x0002400001147983 */ /* 0x001f280000300a00 */
[----:B------:R-:W4:Y:S01]  /*58320*/  LDL.LU.64 R22, [R1+0x248] ;  /* 0x0002480001167983 */ /* 0x000f220000300a00 */
        /* <DEDUP_REMOVED lines=11> */
[----:B------:R-:W-:Y:S02]  /*583e0*/  F2FP.F16.E5M2.UNPACK_B R29, R29 ;  /* 0x0000001dff1d723e */ /* 0x000fe400020004ff */
[----:B------:R-:W-:-:S03]  /*583f0*/  F2FP.F16.E5M2.UNPACK_B R15, R15 ;  /* 0x0000000fff0f723e */ /* 0x000fc600020004ff */
[----:B------:R-:W-:Y:S04]  /*58400*/  STL [R1+0x58], R29 ;  /* 0x0000581d01007387 */ /* 0x000fe80000100800 */
[----:B------:R-:W-:Y:S04]  /*58410*/  STL [R1+0x5c], R15 ;  /* 0x00005c0f01007387 */ /* 0x000fe80000100800 */
[----:B------:R0:W-:Y:S04]  /*58420*/  STL.64 [R1+0x45e8], R10 ;  /* 0x0045e80a01007387 */ /* 0x0001e80000100a00 */
[----:B------:R2:W-:Y:S01]  /*58430*/  STL.64 [R1+0x45e0], R8 ;  /* 0x0045e00801007387 */ /* 0x0005e20000100a00 */
[----:B0-----:R-:W-:-:S02]  /*58440*/  IMAD.MOV.U32 R10, RZ, RZ, R29 ;  /* 0x000000ffff0a7224 */ /* 0x001fc400078e001d */
[----:B------:R-:W-:Y:S01]  /*58450*/  IMAD.MOV.U32 R11, RZ, RZ, R15 ;  /* 0x000000ffff0b7224 */ /* 0x000fe200078e000f */
[----:B------:R-:W-:Y:S02]  /*58460*/  F2FP.F16.E5M2.UNPACK_B R14, R14 ;  /* 0x0000000eff0e723e */ /* 0x000fe400020004ff */
[----:B------:R-:W-:-:S07]  /*58470*/  F2FP.F16.E5M2.UNPACK_B R15, R0 ;  /* 0x00000000ff0f723e */ /* 0x000fce00020004ff */
[C---:B----4-:R-:W-:Y:S06]  /*58480*/  HMMA.16816.F32 R20, R16.reuse, R14, R20 ;  /* 0x0000000e1014723c */ /* 0x050fec0000001814 */
[----:B--2---:R-:W-:Y:S01]  /*58490*/  HMMA.16816.F32 R8, R16, R10, R4 ;  /* 0x0000000a1008723c */ /* 0x004fe20000001804 */
[----:B------:R-:W2:Y:S04]  /*584a0*/  LDL.LU.64 R6, [R1+0x4618] ;  /* 0x0046180001067983 */ /* 0x000ea80000300a00 */
[----:B------:R-:W4:-:S15]  /*584b0*/  LDL.LU R5, [R1+0x4610] ;  /* 0x0046100001057983 */ /* 0x000f1e0000300800 */
[----:B------:R-:W-:-:S03]  /*584c0*/  NOP ;  /* 0x0000000000007918 */ /* 0x000fc60000000000 */
[----:B------:R-:W-:Y:S04]  /*584d0*/  STL.64 [R1+0x220], R8 ;  /* 0x0002200801007387 */ /* 0x000fe80000100a00 */
[----:B------:R-:W-:Y:S04]  /*584e0*/  STL.64 [R1+0x228], R10 ;  /* 0x0002280a01007387 */ /* 0x000fe80000100a00 */
[----:B------:R-:W0:Y:S04]  /*584f0*/  LDSM.16.M88.4 R8, [R25+0x4c00] ;  /* 0x004c00001908783b */ /* 0x000e280000000200 */
[----:B0-----:R-:W-:Y:S04]  /*58500*/  STL.64 [R1+0xf20], R8 ;  /* 0x000f200801007387 */ /* 0x001fe80000100a00 */
[----:B------:R0:W-:Y:S04]  /*58510*/  STL.64 [R1+0xf28], R10 ;  /* 0x000f280a01007387 */ /* 0x0001e80000100a00 */
[----:B------:R-:W-:Y:S01]  /*58520*/  STL.64 [R1+0x50], R14 ;  /* 0x0000500e01007387 */ /* 0x000fe20000100a00 */
[----:B0-----:R-:W-:-:S05]  /*58530*/  F2FP.F16.E5M2.UNPACK_B R10, R28 ;  /* 0x0000001cff0a723e */ /* 0x001fca00020004ff */
[----:B------:R-:W-:Y:S04]  /*58540*/  STL [R1+0x48], R10 ;  /* 0x0000480a01007387 */ /* 0x000fe80000100800 */
[----:B------:R-:W-:Y:S04]  /*58550*/  STL.64 [R1+0x240], R20 ;  /* 0x0002401401007387 */ /* 0x000fe80000100a00 */
[----:B------:R-:W-:Y:S04]  /*58560*/  STL.64 [R1+0x248], R22 ;  /* 0x0002481601007387 */ /* 0x000fe80000100a00 */
[----:B------:R-:W0:Y:S01]  /*58570*/  LDSM.16.M88.4 R20, [R25+0x5000] ;  /* 0x005000001914783b */ /* 0x000e220000000200 */
[----:B---3--:R-:W-:Y:S01]  /*58580*/  F2FP.F16.E5M2.UNPACK_B R11, R13 ;  /* 0x0000000dff0b723e */ /* 0x008fe200020004ff */
[----:B------:R-:W-:-:S02]  /*58590*/  IMAD.MOV.U32 R4, RZ, RZ, R8 ;  /* 0x000000ffff047224 */ /* 0x000fc400078e0008 */
[----:B------:R-:W-:Y:S01]  /*585a0*/  IMAD.MOV.U32 R0, RZ, RZ, R9 ;  /* 0x000000ffff007224 */ /* 0x000fe200078e0009 */
[----:B------:R-:W-:Y:S01]  /*585b0*/  F2FP.F16.E5M2.UNPACK_B R8, R12 ;  /* 0x0000000cff08723e */ /* 0x000fe200020004ff */
[----:B------:R-:W-:Y:S04]  /*585c0*/  STL [R1+0x4c], R11 ;  /* 0x00004c0b01007387 */ /* 0x000fe80000100800 */
[----:B0-----:R-:W-:Y:S04]  /*585d0*/  STL.64 [R1+0xf30], R20 ;  /* 0x000f301401007387 */ /* 0x001fe80000100a00 */
[----:B------:R-:W-:Y:S01]  /*585e0*/  STL.64 [R1+0xf38], R22 ;  /* 0x000f381601007387 */ /* 0x000fe20000100a00 */
[----:B------:R-:W-:Y:S01]  /*585f0*/  IMAD.MOV.U32 R14, RZ, RZ, R20 ;  /* 0x000000ffff0e7224 */ /* 0x000fe200078e0014 */
[----:B--2---:R-:W-:Y:S01]  /*58600*/  F2FP.F16.E5M2.UNPACK_B R9, R6 ;  /* 0x00000006ff09723e */ /* 0x004fe200020004ff */
[----:B------:R-:W-:-:S04]  /*58610*/  IMAD.MOV.U32 R6, RZ, RZ, R21 ;  /* 0x000000ffff067224 */ /* 0x000fc800078e0015 */
[----:B------:R-:W-:Y:S04]  /*58620*/  STL.64 [R1+0x40], R8 ;  /* 0x0000400801007387 */ /* 0x000fe80000100a00 */
[----:B------:R-:W-:Y:S04]  /*58630*/  STL.64 [R1+0x4608], R8 ;  /* 0x0046080801007387 */ /* 0x000fe80000100a00 */
[----:B------:R-:W-:Y:S04]  /*58640*/  STL.64 [R1+0x4600], R6 ;  /* 0x0046000601007387 */ /* 0x000fe80000100a00 */
[----:B----4-:R0:W-:Y:S04]  /*58650*/  STL.64 [R1+0x45f8], R4 ;  /* 0x0045f80401007387 */ /* 0x0101e80000100a00 */
[----:B0-----:R-:W2:Y:S04]  /*58660*/  LDL.LU.64 R4, [R1+0x8f0] ;  /* 0x0008f00001047983 */ /* 0x001ea80000300a00 */
[----:B------:R-:W2:Y:S04]  /*58670*/  LDL.LU.64 R6, [R1+0x8f8] ;  /* 0x0008f80001067983 */ /* 0x000ea80000300a00 */
[----:B------:R-:W3:Y:S04]  /*58680*/  LDL.LU.64 R20, [R1+0x900] ;  /* 0x0009000001147983 */ /* 0x000ee80000300a00 */
[----:B------:R-:W3:Y:S04]  /*58690*/  LDL.LU.64 R22, [R1+0x908] ;  /* 0x0009080001167983 */ /* 0x000ee80000300a00 */
[----:B------:R0:W-:Y:S04]  /*586a0*/  STL [R1+0x45c8], R14 ;  /* 0x0045c80e01007387 */ /* 0x0001e80000100800 */
[----:B------:R-:W4:Y:S04]  /*586b0*/  LDL.LU.64 R12, [R1+0x260] ;  /* 0x00026000010c7983 */ /* 0x000f280000300a00 */
[----:B0-----:R-:W4:Y:S02]  /*586c0*/  LDL.LU.64 R14, [R1+0x268] ;  /* 0x00026800010e7983 */ /* 0x001f240000300a00 */
[----:B----4-:R-:W-:Y:S02]  /*586d0*/  HMMA.16816.F32 R8, R16, R10, R12 ;  /* 0x0000000a1008723c */ /* 0x010fe4000000180c */
[----:B------:R-:W4:Y:S04]  /*586e0*/  LDL.LU.64 R12, [R1+0x910] ;  /* 0x00091000010c7983 */ /* 0x000f280000300a00 */
[----:B------:R-:W4:-:S15]  /*586f0*/  LDL.LU.64 R14, [R1+0x918] ;  /* 0x00091800010e7983 */ /* 0x000f1e0000300a00 */
[----:B------:R-:W-:-:S02]  /*58700*/  NOP ;  /* 0x0000000000007918 */ /* 0x000fc40000000000 */
[----:B------:R-:W-:Y:S04]  /*58710*/  STL.64 [R1+0x260], R8 ;  /* 0x0002600801007387 */ /* 0x000fe80000100a00 */
[----:B------:R-:W-:Y:S04]  /*58720*/  STL.64 [R1+0x268], R10 ;  /* 0x0002680a01007387 */ /* 0x000fe80000100a00 */
[----:B------:R-:W0:Y:S04]  /*58730*/  LDSM.16.M88.4 R8, [R25+0x5400] ;  /* 0x005400001908783b */ /* 0x000e280000000200 */
[----:B0-----:R0:W-:Y:S01]  /*58740*/  STL.64 [R1+0xf40], R8 ;  /* 0x000f400801007387 */ /* 0x0011e20000100a00 */
[----:B------:R-:W-:-:S03]  /*58750*/  IMAD.MOV.U32 R28, RZ, RZ, R8 ;  /* 0x000000ffff1c7224 */ /* 0x000fc600078e0008 */
[----:B------:R1:W-:Y:S01]  /*58760*/  STL.64 [R1+0xf48], R10 ;  /* 0x000f480a01007387 */ /* 0x0003e20000100a00 */
[----:B------:R-:W-:-:S03]  /*58770*/  IMAD.MOV.U32 R29, RZ, RZ, R9 ;  /* 0x000000ffff1d7224 */ /* 0x000fc600078e0009 */
[----:B0-----:R-:W2:Y:S01]  /*58780*/  LDL.LU.64 R8, [R1+0x4608] ;  /* 0x0046080001087983 */ /* 0x001ea20000300a00 */
[----:B-1----:R-:W-:Y:S01]  /*58790*/  F2FP.F16.E5M2.UNPACK_B R10, R27 ;  /* 0x0000001bff0a723e */ /* 0x002fe200020004ff */
[----:B--2---:R-:W-:-:S15]  /*587a0*/  HMMA.16816.F32 R4, R16, R8, R4 ;  /* 0x000000081004723c */ /* 0x004fde0000001804 */
[----:B------:R-:W-:-:S08]  /*587b0*/  NOP ;  /* 0x0000000000007918 */ /* 0x000fd00000000000 */
[----:B------:R-:W-:Y:S04]  /*587c0*/  STL.64 [R1+0x290], R4 ;  /* 0x0002900401007387 */ /* 0x000fe80000100a00 */
[----:B------:R-:W-:Y:S04]  /*587d0*/  STL.64 [R1+0x298], R6 ;  /* 0x0002980601007387 */ /* 0x000fe80000100a00 */
[----:B------:R-:W0:Y:S04]  /*587e0*/  LDSM.16.M88.4 R4, [R25+0x5800] ;  /* 0x005800001904783b */ /* 0x000e280000000200 */
[----:B0-----:R-:W-:Y:S04]  /*587f0*/  STL.64 [R1+0xf50], R4 ;  /* 0x000f500401007387 */ /* 0x001fe80000100a00 */
[----:B------:R0:W-:Y:S04]  /*58800*/  STL.64 [R1+0xf58], R6 ;  /* 0x000f580601007387 */ /* 0x0001e80000100a00 */
[----:B0-----:R-:W2:Y:S01]  /*58810*/  LDL.LU.64 R6, [R1+0x4600] ;  /* 0x0046000001067983 */ /* 0x001ea20000300a00 */
[----:B------:R-:W-:-:S07]  /*58820*/  F2FP.F16.E5M2.UNPACK_B R11, R26 ;  /* 0x0000001aff0b723e */ /* 0x000fce00020004ff */
[----:B---3--:R-:W-:Y:S01]  /*58830*/  HMMA.16816.F32 R20, R16, R10, R20 ;  /* 0x0000000a1014723c */ /* 0x008fe20000001814 */
[----:B------:R-:W-:Y:S02]  /*58840*/  IMAD.MOV.U32 R26, RZ, RZ, R4 ;  /* 0x000000ffff1a7224 */ /* 0x000fe400078e0004 */
[----:B------:R-:W-:Y:S02]  /*58850*/  IMAD.MOV.U32 R27, RZ, RZ, R5 ;  /* 0x000000ffff1b7224 */ /* 0x000fe400078e0005 */
[----:B------:R-:W3:Y:S04]  /*58860*/  LDL.LU.64 R4, [R1+0x45f8] ;  /* 0x0045f80001047983 */ /* 0x000ee80000300a00 */
[----:B------:R-:W-:-:S14]  /*58870*/  STL.64 [R1+0x38], R10 ;  /* 0x0000380a01007387 */ /* 0x000fdc0000100a00 */
[----:B------:R-:W-:Y:S04]  /*58880*/  STL.64 [R1+0x2b0], R20 ;  /* 0x0002b01401007387 */ /* 0x000fe80000100a00 */
[----:B------:R-:W-:Y:S04]  /*58890*/  STL.64 [R1+0x2b8], R22 ;  /* 0x0002b81601007387 */ /* 0x000fe80000100a00 */
[----:B------:R-:W0:Y:S01]  /*588a0*/  LDSM.16.M88.4 R20, [R25+0x5c00] ;  /* 0x005c00001914783b */ /* 0x000e220000000200 */
[----:B------:R-:W-:Y:S02]  /*588b0*/  F2FP.F16.E5M2.UNPACK_B R8, R24 ;  /* 0x00000018ff08723e */ /* 0x000fe400020004ff */
[----:B------:R-:W-:Y:S01]  /*588c0*/  F2FP.F16.E5M2.UNPACK_B R2, R2 ;  /* 0x00000002ff02723e */ /* 0x000fe200020004ff */
[----:B0-----:R0:W-:Y:S01]  /*588d0*/  STL.64 [R1+0xf60], R20 ;  /* 0x000f601401007387 */ /* 0x0011e20000100a00 */
[----:B------:R-:W-:-:S03]  /*588e0*/  IMAD.MOV.U32 R24, RZ, RZ, R20 ;  /* 0x000000ffff187224 */ /* 0x000fc600078e0014 */
[----:B------:R-:W-:Y:S04]  /*588f0*/  STL.64 [R1+0xf68], R22 ;  /* 0x000f681601007387 */ /* 0x000fe80000100a00 */
[----:B0-----:R-:W3:Y:S01]  /*58900*/  LDL.LU R20, [R1+0x45f0] ;  /* 0x0045f00001147983 */ /* 0x001ee20000300800 */
[----:B--2---:R-:W-:-:S05]  /*58910*/  F2FP.F16.E5M2.UNPACK_B R9, R7 ;  /* 0x00000007ff09723e */ /* 0x004fca00020004ff */
[----:B------:R4:W-:Y:S02]  /*58920*/  STL.64 [R1+0x30], R8 ;  /* 0x0000300801007387 */ /* 0x0009e40000100a00 */
[----:B----4-:R-:W-:Y:S02]  /*58930*/  HMMA.16816.F32 R8, R16, R8, R12 ;  /* 0x000000081008723c */ /* 0x010fe4000000180c */
[----:B------:R-:W2:Y:S04]  /*58940*/  LDL.LU.64 R12, [R1+0x930] ;  /* 0x00093000010c7983 */ /* 0x000ea80000300a00 */
[----:B------:R-:W-:-:S15]  /*58950*/  STL [R1+0x28], R2 ;  /* 0x0000280201007387 */ /* 0x000fde0000100800 */
[----:B------:R-:W-:-:S02]  /*58960*/  NOP ;  /* 0x0000000000007918 */ /* 0x000fc40000000000 */
[----:B------:R-:W-:Y:S04]  /*58970*/  STL.64 [R1+0x2e0], R8 ;  /* 0x0002e00801007387 */ /* 0x000fe80000100a00 */
[----:B------:R-:W-:Y:S04]  /*58980*/  STL.64 [R1+0x2e8], R10 ;  /* 0x0002e80a01007387 */ /* 0x000fe80000100a00 */
[----:B------:R-:W4:Y:S01]  /*58990*/  LDL.LU.64 R14, [R1+0x938] ;  /* 0x00093800010e7983 */ /* 0x000f220000300a00 */
[----:B------:R-:W-:-:S03]  /*589a0*/  F2FP.F16.E5M2.UNPACK_B R3, R3 ;  /* 0x00000003ff03723e */ /* 0x000fc600020004ff */
[----:B------:R-:W0:Y:S04]  /*589b0*/  LDSM.16.M88.4 R8, [R25+0x6000] ;  /* 0x006000001908783b */ /* 0x000e280000000200 */
[----:B------:R-:W-:Y:S04]  /*589c0*/  STL [R1+0x2c], R3 ;  /* 0x00002c0301007387 */ /* 0x000fe80000100800 */
[----:B----4-:R-:W-:Y:S04]  /*589d0*/  STL.64 [R1+0x45d8], R14 ;  /* 0x0045d80e01007387 */ /* 0x010fe80000100a00 */
[----:B--2---:R1:W-:Y:S04]  /*589e0*/  STL.64 [R1+0x45d0], R12 ;  /* 0x0045d00c01007387 */ /* 0x0043e80000100a00 */
[----:B-1----:R-:W2:Y:S04]  /*589f0*/  LDL.LU.64 R12, [R1+0x920] ;  /* 0x00092000010c7983 */ /* 0x002ea80000300a00 */
[----:B------:R-:W2:Y:S01]  /*58a00*/  LDL.LU.64 R14, [R1+0x928] ;  /* 0x00092800010e7983 */ /* 0x000ea20000300a00 */
[----:B------:R-:W-:-:S02]  /*58a10*/  IMAD.MOV.U32 R23, RZ, RZ, R21 ;  /* 0x000000ffff177224 */ /* 0x000fc400078e0015 */
[----:B0-----:R-:W-:Y:S01]  /*58a20*/  IMAD.MOV.U32 R22, RZ, RZ, R8 ;  /* 0x000000ffff167224 */ /* 0x001fe200078e0008 */
[----:B------:R-:W-:Y:S01]  /*58a30*/  STL.64 [R1+0xf70], R8 ;  /* 0x000f700801007387 */ /* 0x000fe20000100a00 */
[----:B------:R-:W-:-:S03]  /*58a40*/  IMAD.MOV.U32 R7, RZ, RZ, R9 ;  /* 0x000000ffff077224 */ /* 0x000fc600078e0009 */
[----:B------:R0:W-:Y:S04]  /*58a50*/  STL.64 [R1+0xf78], R10 ;  /* 0x000f780a01007387 */ /* 0x0001e80000100a00 */
[----:B0-----:R-:W4:Y:S04]  /*58a60*/  LDL.LU.64 R10, [R1+0x45e8] ;  /* 0x0045e800010a7983 */ /* 0x001f280000300a00 */
[----:B------:R-:W4:Y:S04]  /*58a70*/  LDL.LU.64 R8, [R1+0x45e0] ;  /* 0x0045e00001087983 */ /* 0x000f280000300a00 */
[----:B------:R-:W-:Y:S04]  /*58a80*/  STL.64 [R1+0x45a8], R22 ;  /* 0x0045a81601007387 */ /* 0x000fe80000100a00 */
[----:B------:R-:W-:Y:S04]  /*58a90*/  STL [R1+0x4590], R7 ;  /* 0x0045900701007387 */ /* 0x000fe80000100800 */
[----:B------:R-:W-:Y:S04]  /*58aa0*/  STL [R1+0x45b4], R6 ;  /* 0x0045b40601007387 */ /* 0x000fe80000100800 */
[----:B---3--:R-:W-:Y:S01]  /*58ab0*/  STL [R1+0x45b0], R4 ;  /* 0x0045b00401007387 */ /* 0x008fe20000100800 */
        /* <DEDUP_REMOVED lines=11> */
[----:B----4-:R-:W-:Y:S02]  /*58b70*/  F2FP.F16.E5M2.UNPACK_B R8, R8 ;  /* 0x00000008ff08723e */ /* 0x010fe400020004ff */
[----:B------:R-:W-:Y:S02]  /*58b80*/  F2FP.F16.E5M2.UNPACK_B R9, R9 ;  /* 0x00000009ff09723e */ /* 0x000fe400020004ff */
[----:B------:R-:W-:-:S03]  /*58b90*/  F2FP.F16.E5M2.UNPACK_B R4, R20 ;  /* 0x00000014ff04723e */ /* 0x000fc600020004ff */
[----:B------:R-:W-:Y:S04]  /*58ba0*/  STL.64 [R1+0x20], R8 ;  /* 0x0000200801007387 */ /* 0x000fe80000100a00 */
[----:B------:R-:W3:Y:S04]  /*58bb0*/  LDL.LU.64 R20, [R1+0x950] ;  /* 0x0009500001147983 */ /* 0x000ee80000300a00 */
[----:B------:R-:W-:Y:S01]  /*58bc0*/  STL [R1+0x18], R4 ;  /* 0x0000180401007387 */ /* 0x000fe20000100800 */
[----:B--2---:R-:W-:-:S15]  /*58bd0*/  HMMA.16816.F32 R12, R16, R8, R12 ;  /* 0x00000008100c723c */ /* 0x004fde000000180c */
[----:B------:R-:W-:-:S08]  /*58be0*/  NOP ;  /* 0x0000000000007918 */ /* 0x000fd00000000000 */
[----:B------:R-:W-:Y:S04]  /*58bf0*/  STL.64 [R1+0x320], R12 ;  /* 0x0003200c01007387 */ /* 0x000fe80000100a00 */
[----:B------:R-:W-:Y:S04]  /*58c00*/  STL.64 [R1+0x328], R14 ;  /* 0x0003280e01007387 */ /* 0x000fe80000100a00 */
[----:B------:R-:W2:Y:S04]  /*58c10*/  LDL.LU.64 R22, [R1+0x958] ;  /* 0x0009580001167983 */ /* 0x000ea80000300a00 */
[----:B------:R-:W0:Y:S01]  /*58c20*/  LDSM.16.M88.4 R12, [R25+0x6800] ;  /* 0x00680000190c783b */ /* 0x000e220000000200 */
[----:B------:R-:W-:-:S03]  /*58c30*/  F2FP.F16.E5M2.UNPACK_B R5, R5 ;  /* 0x00000005ff05723e */ /* 0x000fc600020004ff */
[----:B--2---:R-:W-:Y:S04]  /*58c40*/  STL.64 [R1+0x45c0], R22 ;  /* 0x0045c01601007387 */ /* 0x004fe80000100a00 */
[----:B---3--:R1:W-:Y:S04]  /*58c50*/  STL.64 [R1+0x45b8], R20 ;  /* 0x0045b81401007387 */ /* 0x0083e80000100a00 */
[----:B-1----:R-:W2:Y:S04]  /*58c60*/  LDL.LU.64 R20, [R1+0x940] ;  /* 0x0009400001147983 */ /* 0x002ea80000300a00 */
[----:B------:R-:W2:Y:S04]  /*58c70*/  LDL.LU.64 R22, [R1+0x948] ;  /* 0x0009480001167983 */ /* 0x000ea80000300a00 */
[----:B------:R-:W-:Y:S04]  /*58c80*/  STL [R1+0x1c], R5 ;  /* 0x00001c0501007387 */ /* 0x000fe80000100800 */
[----:B0-----:R-:W-:Y:S04]  /*58c90*/  STL.64 [R1+0xf90], R12 ;  /* 0x000f900c01007387 */ /* 0x001fe80000100a00 */
[----:B------:R0:W-:Y:S04]  /*58ca0*/  STL.64 [R1+0xf98], R14 ;  /* 0x000f980e01007387 */ /* 0x0001e80000100a00 */
[----:B0-----:R-:W3:Y:S01]  /*58cb0*/  LDL.LU R14, [R1+0x45c8] ;  /* 0x0045c800010e7983 */ /* 0x001ee20000300800 */
[----:B------:R-:W-:Y:S01]  /*58cc0*/  IMAD.MOV.U32 R9, RZ, RZ, R13 ;  /* 0x000000ffff097224 */ /* 0x000fe200078e000d */
[----:B------:R-:W-:Y:S01]  /*58cd0*/  F2FP.F16.E5M2.UNPACK_B R13, R10 ;  /* 0x0000000aff0d723e */ /* 0x000fe200020004ff */
[----:B------:R-:W-:Y:S01]  /*58ce0*/  IMAD.MOV.U32 R8, RZ, RZ, R12 ;  /* 0x000000ffff087224 */ /* 0x000fe200078e000c */
[----:B------:R-:W-:Y:S01]  /*58cf0*/  F2FP.F16.E5M2.UNPACK_B R12, R11 ;  /* 0x0000000bff0c723e */ /* 0x000fe200020004ff */
        /* <DEDUP_REMOVED lines=8> */
[----:B------:R0:W-:Y:S01]  /*58d80*/  STL.64 [R1+0xfa8], R6 ;  /* 0x000fa80601007387 */ /* 0x0001e20000100a00 */
[----:B------:R-:W-:-:S03]  /*58d90*/  IMAD.MOV.U32 R10, RZ, RZ, R4 ;  /* 0x000000ffff0a7224 */ /* 0x000fc600078e0004 */
[----:B0-----:R-:W4:Y:S04]  /*58da0*/  LDL.LU R6, [R1+0x45b4] ;  /* 0x0045b40001067983 */ /* 0x001f280000300800 */
[----:B------:R-:W3:Y:S01]  /*58db0*/  LDL.LU R4, [R1+0x45b0] ;  /* 0x0045b00001047983 */ /* 0x000ee20000300800 */
[----:B------:R-:W-:-:S03]  /*58dc0*/  IMAD.MOV.U32 R11, RZ, RZ, R5 ;  /* 0x000000ffff0b7224 */ /* 0x000fc600078e0005 */
[----:B------:R-:W-:Y:S04]  /*58dd0*/  STL.64 [R1+0x10], R12 ;  /* 0x0000100c01007387 */ /* 0x000fe80000100a00 */
[----:B------:R-:W-:Y:S04]  /*58de0*/  STL.64 [R1+0x4588], R10 ;  /* 0x0045880a01007387 */ /* 0x000fe80000100a00 */
[----:B------:R0:W-:Y:S04]  /*58df0*/  STL.64 [R1+0x4580], R8 ;  /* 0x0045800801007387 */ /* 0x0001e80000100a00 */
[----:B0-----:R-:W4:Y:S04]  /*58e00*/  LDL.LU.64 R8, [R1+0x960] ;  /* 0x0009600001087983 */ /* 0x001f280000300a00 */
[----:B------:R-:W4:Y:S01]  /*58e10*/  LDL.LU.64 R10, [R1+0x968] ;  /* 0x00096800010a7983 */ /* 0x000f220000300a00 */
[----:B------:R-:W-:Y:S01]  /*58e20*/  F2FP.F16.E5M2.UNPACK_B R5, R0 ;  /* 0x00000000ff05723e */ /* 0x000fe200020004ff */
[----:B------:R-:W-:Y:S01]  /*58e30*/  IMAD.MOV.U32 R0, RZ, RZ, R13 ;  /* 0x000000ffff007224 */ /* 0x000fe200078e000d */
[----:B--2---:R-:W-:Y:S01]  /*58e40*/  HMMA.16816.F32 R20, R16, R12, R20 ;  /* 0x0000000c1014723c */ /* 0x004fe20000001814 */
[----:B---3--:R-:W-:-:S05]  /*58e50*/  F2FP.F16.E5M2.UNPACK_B R4, R4 ;  /* 0x00000004ff04723e */ /* 0x008fca00020004ff */
[----:B------:R-:W-:-:S15]  /*58e60*/  STL [R1+0x8], R4 ;  /* 0x0000080401007387 */ /* 0x000fde0000100800 */
[----:B------:R-:W-:-:S02]  /*58e70*/  NOP ;  /* 0x0000000000007918 */ /* 0x000fc40000000000 */
[----:B------:R-:W-:Y:S04]  /*58e80*/  STL.64 [R1+0x360], R20 ;  /* 0x0003601401007387 */ /* 0x000fe80000100a00 */
[----:B------:R-:W-:Y:S04]  /*58e90*/  STL.64 [R1+0x368], R22 ;  /* 0x0003681601007387 */ /* 0x000fe80000100a00 */
[----:B------:R-:W0:Y:S04]  /*58ea0*/  LDSM.16.M88.4 R20, [R25+0x7000] ;  /* 0x007000001914783b */ /* 0x000e280000000200 */
[----:B------:R-:W-:Y:S01]  /*58eb0*/  STL [R1+0x44c8], R0 ;  /* 0x0044c80001007387 */ /* 0x000fe20000100800 */
[----:B----4-:R-:W-:Y:S06]  /*58ec0*/  HMMA.16816.F32 R8, R16, R4, R8 ;  /* 0x000000041008723c */ /* 0x010fec0000001808 */
[----:B------:R-:W-:Y:S01]  /*58ed0*/  STL [R1+0xc], R5 ;  /* 0x00000c0501007387 */ /* 0x000fe20000100800 */
[----:B0-----:R-:W-:-:S02]  /*58ee0*/  IMAD.MOV.U32 R13, RZ, RZ, R21 ;  /* 0x000000ffff0d7224 */ /* 0x001fc400078e0015 */
[----:B------:R-:W-:Y:S01]  /*58ef0*/  IMAD.MOV.U32 R12, RZ, RZ, R20 ;  /* 0x000000ffff0c7224 */ /* 0x000fe200078e0014 */
[----:B------:R-:W-:Y:S04]  /*58f00*/  STL.64 [R1+0xfb0], R20 ;  /* 0x000fb01401007387 */ /* 0x000fe80000100a00 */
[----:B------:R0:W-:Y:S04]  /*58f10*/  STL.64 [R1+0xfb8], R22 ;  /* 0x000fb81601007387 */ /* 0x0001e80000100a00 */
[----:B0-----:R-:W2:Y:S04]  /*58f20*/  LDL.LU.64 R22, [R1+0x45a8] ;  /* 0x0045a80001167983 */ /* 0x001ea80000300a00 */
[----:B------:R-:W-:Y:S04]  /*58f30*/  STL [R1+0x4558], R13 ;  /* 0x0045580d01007387 */ /* 0x000fe80000100800 */
[----:B------:R0:W-:Y:S04]  /*58f40*/  STL [R1+0x4554], R12 ;  /* 0x0045540c01007387 */ /* 0x0001e80000100800 */
[----:B------:R-:W3:Y:S01]  /*58f50*/  LDL.LU.64 R4, [R1+0x980] ;  /* 0x0009800001047983 */ /* 0x000ee20000300a00 */
[----:B0-----:R-:W-:-:S02]  /*58f60*/  F2FP.F16.E5M2.UNPACK_B R12, R14 ;  /* 0x0000000eff0c723e */ /* 0x001fc400020004ff */
[----:B------:R-:W-:-:S03]  /*58f70*/  F2FP.F16.E5M2.UNPACK_B R13, R6 ;  /* 0x00000006ff0d723e */ /* 0x000fc600020004ff */
[----:B------:R-:W-:Y:S04]  /*58f80*/  STL [R1], R12 ;  /* 0x0000000c01007387 */ /* 0x000fe80000100800 */
[----:B------:R-:W-:Y:S04]  /*58f90*/  STL.64 [R1+0x380], R8 ;  /* 0x0003800801007387 */ /* 0x000fe80000100a00 */
[----:B------:R-:W-:Y:S04]  /*58fa0*/  STL.64 [R1+0x388], R10 ;  /* 0x0003880a01007387 */ /* 0x000fe80000100a00 */
[----:B------:R-:W4:Y:S04]  /*58fb0*/  LDL.LU.64 R6, [R1+0x988] ;  /* 0x0009880001067983 */ /* 0x000f280000300a00 */
[----:B------:R-:W-:Y:S04]  /*58fc0*/  STL [R1+0x4], R13 ;  /* 0x0000040d01007387 */ /* 0x000fe80000100800 */
[----:B------:R-:W0:Y:S04]  /*58fd0*/  LDSM.16.M88.4 R8, [R25+0x7400] ;  /* 0x007400001908783b */ /* 0x000e280000000200 */
[----:B----4-:R-:W-:Y:S04]  /*58fe0*/  STL.64 [R1+0x45a0], R6 ;  /* 0x0045a00601007387 */ /* 0x010fe80000100a00 */
[----:B---3--:R1:W-:Y:S04]  /*58ff0*/  STL.64 [R1+0x4598], R4 ;  /* 0x0045980401007387 */ /* 0x0083e80000100a00 */
[----:B-1----:R-:W3:Y:S04]  /*59000*/  LDL.LU.64 R4, [R1+0x970] ;  /* 0x0009700001047983 */ /* 0x002ee80000300a00 */
[----:B------:R-:W3:Y:S04]  /*59010*/  LDL.LU.64 R6, [R1+0x978] ;  /* 0x0009780001067983 */ /* 0x000ee80000300a00 */
[----:B0-----:R-:W-:Y:S01]  /*59020*/  STL.64 [R1+0xfc0], R8 ;  /* 0x000fc00801007387 */ /* 0x001fe20000100a00 */
[----:B------:R-:W-:-:S03]  /*59030*/  IMAD.MOV.U32 R14, RZ, RZ, R8 ;  /* 0x000000ffff0e7224 */ /* 0x000fc600078e0008 */
[----:B------:R-:W-:Y:S01]  /*59040*/  STL.64 [R1+0xfc8], R10 ;  /* 0x000fc80a01007387 */ /* 0x000fe20000100a00 */
[----:B------:R-:W-:-:S03]  /*59050*/  IMAD.MOV.U32 R15, RZ, RZ, R9 ;  /* 0x000000ffff0f7224 */ /* 0x000fc600078e0009 */
[----:B------:R-:W0:Y:S04]  /*59060*/  LDSM.16.M88.4 R8, [R25+0x7800] ;  /* 0x007800001908783b */ /* 0x000e280000000200 */
[----:B------:R-:W-:Y:S04]  /*59070*/  STL [R1+0x4550], R14 ;  /* 0x0045500e01007387 */ /* 0x000fe80000100800 */
[----:B0-----:R0:W-:Y:S01]  /*59080*/  STL.64 [R1+0xfd0], R8 ;  /* 0x000fd00801007387 */ /* 0x0011e20000100a00 */
[----:B------:R-:W-:-:S03]  /*59090*/  IMAD.MOV.U32 R20, RZ, RZ, R8 ;  /* 0x000000ffff147224 */ /* 0x000fc600078e0008 */
[----:B------:R1:W-:Y:S01]  /*590a0*/  STL.64 [R1+0xfd8], R10 ;  /* 0x000fd80a01007387 */ /* 0x0003e20000100a00 */
[----:B------:R-:W-:-:S03]  /*590b0*/  IMAD.MOV.U32 R21, RZ, RZ, R9 ;  /* 0x000000ffff157224 */ /* 0x000fc600078e0009 */
[----:B0-----:R-:W4:Y:S04]  /*590c0*/  LDL.LU.64 R8, [R1+0x990] ;  /* 0x0009900001087983 */ /* 0x001f280000300a00 */
[----:B-1----:R-:W4:Y:S01]  /*590d0*/  LDL.LU.64 R10, [R1+0x998] ;  /* 0x00099800010a7983 */ /* 0x002f220000300a00 */
[----:B---3--:R-:W-:-:S15]  /*590e0*/  HMMA.16816.F32 R4, R16, R12, R4 ;  /* 0x0000000c1004723c */ /* 0x008fde0000001804 */
[----:B------:R-:W-:-:S08]  /*590f0*/  NOP ;  /* 0x0000000000007918 */ /* 0x000fd00000000000 */
[----:B------:R-:W-:Y:S04]  /*59100*/  STL.64 [R1+0x3a0], R4 ;  /* 0x0003a00401007387 */ /* 0x000fe80000100a00 */
[----:B------:R-:W-:Y:S04]  /*59110*/  STL.64 [R1+0x3a8], R6 ;  /* 0x0003a80601007387 */ /* 0x000fe80000100a00 */
[----:B------:R-:W0:Y:S04]  /*59120*/  LDSM.16.M88.4 R4, [R25+0x7c00] ;  /* 0x007c00001904783b */ /* 0x000e280000000200 */
[----:B0-----:R-:W-:Y:S04]  /*59130*/  STL.64 [R1+0xfe0], R4 ;  /* 0x000fe00401007387 */ /* 0x001fe80000100a00 */
[----:B------:R0:W-:Y:S04]  /*59140*/  STL.64 [R1+0xfe8], R6 ;  /* 0x000fe80601007387 */ /* 0x0001e80000100a00 */
[----:B0-----:R-:W3:Y:S04]  /*59150*/  LDL.LU.64 R6, [R1+0x45a0] ;  /* 0x0045a00001067983 */ /* 0x001ee80000300a00 */
[----:B------:R-:W3:Y:S01]  /*59160*/  LDL.LU.64 R4, [R1+0x4598] ;  /* 0x0045980001047983 */ /* 0x000ee20000300a00 */
[----:B------:R-:W-:-:S02]  /*59170*/  F2FP.F16.E5M2.UNPACK_B R28, R28 ;  /* 0x0000001cff1c723e */ /* 0x000fc400020004ff */
[----:B------:R-:W-:Y:S02]  /*59180*/  F2FP.F16.E5M2.UNPACK_B R29, R29 ;  /* 0x0000001dff1d723e */ /* 0x000fe400020004ff */
[----:B------:R-:W-:Y:S02]  /*59190*/  F2FP.F16.E5M2.UNPACK_B R26, R26 ;  /* 0x0000001aff1a723e */ /* 0x000fe400020004ff */
[----:B------:R-:W-:-:S07]  /*591a0*/  F2FP.F16.E5M2.UNPACK_B R27, R27 ;  /* 0x0000001bff1b723e */ /* 0x000fce00020004ff */
[----:B----4-:R-:W-:Y:S01]  /*591b0*/  HMMA.16816.F32 R8, R16, R26, R8 ;  /* 0x0000001a1008723c */ /* 0x010fe20000001808 */
[----:B------:R-:W-:-:S05]  /*591c0*/  IMAD.MOV.U32 R0, RZ, RZ, R13 ;  /* 0x000000ffff007224 */ /* 0x000fca00078e000d */
[----:B---3--:R-:W-:-:S15]  /*591d0*/  HMMA.16816.F32 R4, R16, R28, R4 ;  /* 0x0000001c1004723c */ /* 0x008fde0000001804 */
[----:B------:R-:W-:-:S08]  /*591e0*/  NOP ;  /* 0x0000000000007918 */ /* 0x000fd00000000000 */
[----:B------:R-:W-:Y:S04]  /*591f0*/  STL.64 [R1+0x3c0], R4 ;  /* 0x0003c00401007387 */ /* 0x000fe80000100a00 */
[----:B------:R0:W-:Y:S04]  /*59200*/  STL.64 [R1+0x3c8], R6 ;  /* 0x0003c80601007387 */ /* 0x0001e80000100a00 */
[----:B0-----:R-:W3:Y:S04]  /*59210*/  LDL.LU R7, [R1+0x4590] ;  /* 0x0045900001077983 */ /* 0x001ee80000300800 */
[----:B------:R-:W4:Y:S04]  /*59220*/  LDL.LU R4, [R1+0x1008] ;  /* 0x0010080001047983 */ /* 0x000f280000300800 */
[----:B------:R-:W4:Y:S04]  /*59230*/  LDL.LU R13, [R1+0x1014] ;  /* 0x00101400010d7983 */ /* 0x000f280000300800 */
[----:B------:R-:W4:Y:S04]  /*59240*/  LDL.LU R5, [R1+0x1010] ;  /* 0x0010100001057983 */ /* 0x000f280000300800 */
[----:B------:R-:W4:Y:S04]  /*59250*/  LDL.LU R12, [R1+0x101c] ;  /* 0x00101c00010c7983 */ /* 0x000f280000300800 */
[----:B------:R-:W4:Y:S04]  /*59260*/  LDL.LU R6, [R1+0x1018] ;  /* 0x0010180001067983 */ /* 0x000f280000300800 */
[----:B------:R-:W-:Y:S04]  /*59270*/  STL.64 [R1+0x4538], R28 ;  /* 0x0045381c01007387 */ /* 0x000fe80000100a00 */
[----:B------:R0:W-:Y:S04]  /*59280*/  STL.64 [R1+0x3e0], R8 ;  /* 0x0003e00801007387 */ /* 0x0001e80000100a00 */
[----:B------:R1:W-:Y:S04]  /*59290*/  STL.64 [R1+0x3e8], R10 ;  /* 0x0003e80a01007387 */ /* 0x0003e80000100a00 */
[----:B0-----:R-:W4:Y:S04]  /*592a0*/  LDL.LU.64 R8, [R1+0x9b0] ;  /* 0x0009b00001087983 */ /* 0x001f280000300a00 */
[----:B-1----:R-:W4:Y:S04]  /*592b0*/  LDL.LU.64 R10, [R1+0x9b8] ;  /* 0x0009b800010a7983 */ /* 0x002f280000300a00 */
[----:B------:R-:W4:Y:S01]  /*592c0*/  LDL.LU R14, [R1+0x1024] ;  /* 0x00102400010e7983 */ /* 0x000f220000300800 */
[----:B--2---:R-:W-:-:S02]  /*592d0*/  F2FP.F16.E5M2.UNPACK_B R25, R23 ;  /* 0x00000017ff19723e */ /* 0x004fc400020004ff */
[----:B------:R-:W-:Y:S02]  /*592e0*/  F2FP.F16.E5M2.UNPACK_B R24, R24 ;  /* 0x00000018ff18723e */ /* 0x000fe400020004ff */
[----:B---3--:R-:W-:Y:S01]  /*592f0*/  F2FP.F16.E5M2.UNPACK_B R23, R7 ;  /* 0x00000007ff17723e */ /* 0x008fe200020004ff */
[----:B----4-:R-:W-:Y:S04]  /*59300*/  STL.64 [R1+0x4568], R14 ;  /* 0x0045680e01007387 */ /* 0x010fe80000100a00 */
[----:B------:R0:W-:Y:S04]  /*59310*/  STL.64 [R1+0x4560], R12 ;  /* 0x0045600c01007387 */ /* 0x0001e80000100a00 */
[----:B0-----:R-:W2:Y:S04]  /*59320*/  LDL.LU.64 R12, [R1+0x9a0] ;  /* 0x0009a000010c7983 */ /* 0x001ea80000300a00 */
[----:B------:R-:W2:Y:S04]  /*59330*/  LDL.LU.64 R14, [R1+0x9a8] ;  /* 0x0009a800010e7983 */ /* 0x000ea80000300a00 */
[----:B------:R-:W3:Y:S01]  /*59340*/  LDL.LU R7, [R1+0x1020] ;  /* 0x0010200001077983 */ /* 0x000ee20000300800 */
[----:B------:R-:W-:-:S07]  /*59350*/  F2FP.F16.E5M2.UNPACK_B R22, R22 ;  /* 0x00000016ff16723e */ /* 0x000fce00020004ff */
[C---:B------:R-:W-:Y:S06]  /*59360*/  HMMA.16816.F32 R8, R16.reuse, R22, R8 ;  /* 0x000000161008723c */ /* 0x040fec0000001808 */
[----:B--2---:R-:W-:Y:S01]  /*59370*/  HMMA.16816.F32 R12, R16, R24, R12 ;  /* 0x00000018100c723c */ /* 0x004fe2000000180c */
[----:B---3--:R-:W-:Y:S04]  /*59380*/  STL.64 [R1+0x4578], R6 ;  /* 0x0045780601007387 */ /* 0x008fe80000100a00 */
[----:B------:R0:W-:Y:S04]  /*59390*/  STL.64 [R1+0x4570], R4 ;  /* 0x0045700401007387 */ /* 0x0001e80000100a00 */
[----:B0-----:R-:W2:Y:S04]  /*593a0*/  LDL.LU.64 R4, [R1+0x9c0] ;  /* 0x0009c00001047983 */ /* 0x001ea80000300a00 */
[----:B------:R-:W2:Y:S10]  /*593b0*/  LDL.LU.64 R6, [R1+0x9c8] ;  /* 0x0009c80001067983 */ /* 0x000eb40000300a00 */
[----:B------:R0:W-:Y:S04]  /*593c0*/  STL.64 [R1+0x400], R12 ;  /* 0x0004000c01007387 */ /* 0x0001e80000100a00 */
[----:B------:R1:W-:Y:S04]  /*593d0*/  STL.64 [R1+0x408], R14 ;  /* 0x0004080e01007387 */ /* 0x0003e80000100a00 */
[----:B0-----:R-:W3:Y:S04]  /*593e0*/  LDL.LU.64 R12, [R1+0x9d0] ;  /* 0x0009d000010c7983 */ /* 0x001ee80000300a00 */
[----:B-1----:R-:W3:Y:S04]  /*593f0*/  LDL.LU.64 R14, [R1+0x9d8] ;  /* 0x0009d800010e7983 */ /* 0x002ee80000300a00 */
[----:B------:R-:W4:Y:S04]  /*59400*/  LDL R28, [R1+0xfe0] ;  /* 0x000fe000011c7983 */ /* 0x000f280000100800 */
[----:B------:R-:W4:Y:S04]  /*59410*/  LDL R29, [R1+0xfe4] ;  /* 0x000fe400011d7983 */ /* 0x000f280000100800 */
[----:B------:R-:W-:Y:S04]  /*59420*/  STL.64 [R1+0x43d0], R26 ;  /* 0x0043d01a01007387 */ /* 0x000fe80000100a00 */
[----:B------:R0:W-:Y:S04]  /*59430*/  STL.64 [R1+0x43c8], R24 ;  /* 0x0043c81801007387 */ /* 0x0001e80000100a00 */
[----:B0-----:R-:W4:Y:S04]  /*59440*/  LDL.LU.64 R24, [R1+0x9e0] ;  /* 0x0009e00001187983 */ /* 0x001f280000300a00 */
[----:B------:R-:W4:Y:S04]  /*59450*/  LDL.LU.64 R26, [R1+0x9e8] ;  /* 0x0009e800011a7983 */ /* 0x000f280000300a00 */
[----:B------:R-:W-:Y:S04]  /*59460*/  STL.64 [R1+0x420], R8 ;  /* 0x0004200801007387 */ /* 0x000fe80000100a00 */
[----:B------:R0:W-:Y:S04]  /*59470*/  STL.64 [R1+0x428], R10 ;  /* 0x0004280a01007387 */ /* 0x0001e80000100a00 */
[----:B0-----:R-:W4:Y:S04]  /*59480*/  LDL.LU.64 R10, [R1+0x4588] ;  /* 0x00458800010a7983 */ /* 0x001f280000300a00 */
[----:B------:R-:W3:Y:S01]  /*59490*/  LDL.LU.64 R8, [R1+0x4580] ;  /* 0x0045800001087983 */ /* 0x000ee20000300a00 */
[----:B------:R-:W-:-:S02]  /*594a0*/  F2FP.F16.E5M2.UNPACK_B R2, R2 ;  /* 0x00000002ff02723e */ /* 0x000fc400020004ff */
[----:B------:R-:W-:Y:S01]  /*594b0*/  F2FP.F16.E5M2.UNPACK_B R3, R3 ;  /* 0x00000003ff03723e */ /* 0x000fe200020004ff */
[----:B------:R0:W-:Y:S04]  /*594c0*/  STL.64 [R1+0x4548], R22 ;  /* 0x0045481601007387 */ /* 0x0001e80000100a00 */
[----:B0-----:R-:W4:Y:S04]  /*594d0*/  LDL.LU R23, [R1+0x100c] ;  /* 0x00100c0001177983 */ /* 0x001f280000300800 */
[----:B------:R-:W-:Y:S01]  /*594e0*/  STL.64 [R1+0x4540], R20 ;  /* 0x0045401401007387 */ /* 0x000fe20000100a00 */
[----:B--2---:R-:W-:-:S15]  /*594f0*/  HMMA.16816.F32 R4, R16, R2, R4 ;  /* 0x000000021004723c */ /* 0x004fde0000001804 */
[----:B------:R-:W-:-:S08]  /*59500*/  NOP ;  /* 0x0000000000007918 */ /* 0x000fd00000000000 */
[----:B------:R-:W-:Y:S04]  /*59510*/  STL.64 [R1+0x440], R4 ;  /* 0x0004400401007387 */ /* 0x000fe80000100a00 */
[----:B------:R0:W-:Y:S04]  /*59520*/  STL.64 [R1+0x448], R6 ;  /* 0x0004480601007387 */ /* 0x0001e80000100a00 */
[----:B0-----:R-:W2:Y:S04]  /*59530*/  LDL.LU.64 R6, [R1+0x4578] ;  /* 0x0045780001067983 */ /* 0x001ea80000300a00 */
[----:B------:R-:W4:Y:S01]  /*59540*/  LDL.LU.64 R4, [R1+0x4570] ;  /* 0x0045700001047983 */ /* 0x000f220000300a00 */
[----:B---3--:R-:W-:-:S02]  /*59550*/  F2FP.F16.E5M2.UNPACK_B R8, R8 ;  /* 0x00000008ff08723e */ /* 0x008fc400020004ff */
[----:B------:R-:W-:-:S07]  /*59560*/  F2FP.F16.E5M2.UNPACK_B R9, R9 ;  /* 0x00000009ff09723e */ /* 0x000fce00020004ff */
[----:B------:R-:W-:-:S15]  /*59570*/  HMMA.16816.F32 R12, R16, R8, R12 ;  /* 0x00000008100c723c */ /* 0x000fde000000180c */
[----:B------:R-:W-:-:S08]  /*59580*/  NOP ;  /* 0x0000000000007918 */ /* 0x000fd00000000000 */
[----:B------:R-:W-:Y:S04]  /*59590*/  STL.64 [R1+0x460], R12 ;  /* 0x0004600c01007387 */ /* 0x000fe80000100a00 */
[----:B------:R0:W-:Y:S04]  /*595a0*/  STL.64 [R1+0x468], R14 ;  /* 0x0004680e01007387 */ /* 0x0001e80000100a00 */
[----:B0-----:R-:W3:Y:S04]  /*595b0*/  LDL.LU.64 R14, [R1+0x4568] ;  /* 0x00456800010e7983 */ /* 0x001ee80000300a00 */
[----:B------:R-:W2:Y:S04]  /*595c0*/  LDL.LU.64 R12, [R1+0x4560] ;  /* 0x00456000010c7983 */ /* 0x000ea80000300a00 */
[----:B------:R-:W3:Y:S01]  /*595d0*/  LDL.LU.64 R20, [R1+0x4b0] ;  /* 0x0004b00001147983 */ /* 0x000ee20000300a00 */
[----:B----4-:R-:W-:-:S03]  /*595e0*/  IMAD R4, R4, 0x100, R23 ;  /* 0x0000010004047824 */ /* 0x010fc600078e0217 */
[----:B------:R-:W4:Y:S01]  /*595f0*/  LDL.LU.64 R22, [R1+0x4b8] ;  /* 0x0004b80001167983 */ /* 0x000f220000300a00 */
[----:B--2---:R-:W-:Y:S02]  /*59600*/  IMAD R5, R5, 0x100, R13 ;  /* 0x0000010005057824 */ /* 0x004fe400078e020d */
[----:B------:R-:W-:Y:S01]  /*59610*/  IMAD R6, R6, 0x100, R12 ;  /* 0x0000010006067824 */ /* 0x000fe200078e020c */
[----:B------:R-:W2:Y:S04]  /*59620*/  LDL.LU R13, [R1+0x4558] ;  /* 0x00455800010d7983 */ /* 0x000ea80000300800 */
[----:B------:R-:W4:Y:S01]  /*59630*/  LDL.LU R12, [R1+0x4554] ;  /* 0x00455400010c7983 */ /* 0x000f220000300800 */
[----:B------:R-:W-:Y:S02]  /*59640*/  F2FP.F16.E5M2.UNPACK_B R10, R10 ;  /* 0x0000000aff0a723e */ /* 0x000fe400020004ff */
[----:B------:R-:W-:-:S07]  /*59650*/  F2FP.F16.E5M2.UNPACK_B R11, R11 ;  /* 0x0000000bff0b723e */ /* 0x000fce00020004ff */
[----:B------:R-:W-:Y:S01]  /*59660*/  HMMA.16816.F32 R24, R16, R10, R24 ;  /* 0x0000000a1018723c */ /* 0x000fe20000001818 */
[----:B---3--:R-:W-:-:S15]  /*59670*/  IMAD R7, R7, 0x100, R14 ;  /* 0x0000010007077824 */ /* 0x008fde00078e020e */
[----:B------:R-:W-:-:S07]  /*59680*/  NOP ;  /* 0x0000000000007918 */ /* 0x000fce0000000000 */
[----:B------:R0:W-:Y:S04]  /*59690*/  STL.64 [R1+0x480], R24 ;  /* 0x0004801801007387 */ /* 0x0001e80000100a00 */
[----:B------:R1:W-:Y:S04]  /*596a0*/  STL.64 [R1+0x488], R26 ;  /* 0x0004881a01007387 */ /* 0x0003e80000100a00 */
[----:B0-----:R-:W3:Y:S04]  /*596b0*/  LDL.LU.64 R24, [R1+0xa00] ;  /* 0x000a000001187983 */ /* 0x001ee80000300a00 */
[----:B-1----:R-:W3:Y:S04]  /*596c0*/  LDL.LU.64 R26, [R1+0xa08] ;  /* 0x000a0800011a7983 */ /* 0x002ee80000300a00 */
[----:B------:R-:W-:Y:S04]  /*596d0*/  STL.64 [R1+0x4390], R10 ;  /* 0x0043900a01007387 */ /* 0x000fe80000100a00 */
[----:B------:R0:W-:Y:S04]  /*596e0*/  STL.64 [R1+0x4388], R8 ;  /* 0x0043880801007387 */ /* 0x0001e80000100a00 */
[----:B0-----:R-:W3:Y:S04]  /*596f0*/  LDL.LU.64 R8, [R1+0xa10] ;  /* 0x000a100001087983 */ /* 0x001ee80000300a00 */
[----:B------:R-:W3:Y:S04]  /*59700*/  LDL.LU.64 R10, [R1+0xa18] ;  /* 0x000a1800010a7983 */ /* 0x000ee80000300a00 */
[----:B------:R-:W3:Y:S01]  /*59710*/  LDL.LU R14, [R1+0x4550] ;  /* 0x00455000010e7983 */ /* 0x000ee20000300800 */
[----:B--2---:R-:W-:-:S02]  /*59720*/  F2FP.F16.E5M2.UNPACK_B R13, R13 ;  /* 0x0000000dff0d723e */ /* 0x004fc400020004ff */
[----:B----4-:R-:W-:-:S07]  /*59730*/  F2FP.F16.E5M2.UNPACK_B R12, R12 ;  /* 0x0000000cff0c723e */ /* 0x010fce00020004ff */
[----:B------:R-:W-:-:S15]  /*59740*/  HMMA.16816.F32 R20, R16, R12, R20 ;  /* 0x0000000c1014723c */ /* 0x000fde0000001814 */
[----:B------:R-:W-:-:S08]  /*59750*/  NOP ;  /* 0x0000000000007918 */ /* 0x000fd00000000000 */
[----:B------:R-:W-:Y:S04]  /*59760*/  STL.64 [R1+0x4c0], R20 ;  /* 0x0004c01401007387 */ /* 0x000fe80000100a00 */
[----:B------:R0:W-:Y:S04]  /*59770*/  STL.64 [R1+0x4c8], R22 ;  /* 0x0004c81601007387 */ /* 0x0001e80000100a00 */
[----:B0-----:R-:W2:Y:S04]  /*59780*/  LDL.LU.64 R22, [R1+0x4548] ;  /* 0x0045480001167983 */ /* 0x001ea80000300a00 */
[----:B------:R-:W4:Y:S01]  /*59790*/  LDL.LU.64 R20, [R1+0x4540] ;  /* 0x0045400001147983 */ /* 0x000f220000300a00 */
[----:B------:R-:W-:-:S02]  /*597a0*/  F2FP.F16.E5M2.UNPACK_B R15, R15 ;  /* 0x0000000fff0f723e */ /* 0x000fc400020004ff */
[----:B---3--:R-:W-:-:S07]  /*597b0*/  F2FP.F16.E5M2.UNPACK_B R14, R14 ;  /* 0x0000000eff0e723e */ /* 0x008fce00020004ff */
[----:B------:R-:W-:Y:S01]  /*597c0*/  HMMA.16816.F32 R8, R16, R14, R8 ;  /* 0x0000000e1008723c */ /* 0x000fe20000001808 */
[----:B------:R-:W-:-:S05]  /*597d0*/  F2FP.F16.E5M2.UNPACK_B R28, R28 ;  /* 0x0000001cff1c723e */ /* 0x000fca00020004ff */
[----:B------:R-:W-:Y:S04]  /*597e0*/  STL [R1+0x4370], R15 ;  /* 0x0043700f01007387 */ /* 0x000fe80000100800 */
[----:B------:R-:W-:-:S13]  /*597f0*/  STL [R1+0xa8], R28 ;  /* 0x0000a81c01007387 */ /* 0x000fda0000100800 */
[----:B------:R-:W-:Y:S04]  /*59800*/  STL.64 [R1+0x900], R8 ;  /* 0x0009000801007387 */ /* 0x000fe80000100a00 */
[----:B------:R0:W-:Y:S01]  /*59810*/  STL.64 [R1+0x908], R10 ;  /* 0x0009080a01007387 */ /* 0x0001e20000100a00 */
[----:B------:R-:W-:-:S05]  /*59820*/  F2FP.F16.E5M2.UNPACK_B R29, R29 ;  /* 0x0000001dff1d723e */ /* 0x000fca00020004ff */
[----:B------:R-:W-:Y:S01]  /*59830*/  STL [R1+0xac], R29 ;  /* 0x0000ac1d01007387 */ /* 0x000fe20000100800 */
[----:B----4-:R-:W-:Y:S02]  /*59840*/  F2FP.F16.E5M2.UNPACK_B R20, R20 ;  /* 0x00000014ff14723e */ /* 0x010fe400020004ff */
[----:B------:R-:W-:-:S07]  /*59850*/  F2FP.F16.E5M2.UNPACK_B R21, R21 ;  /* 0x00000015ff15723e */ /* 0x000fce00020004ff */
[----:B0-----:R-:W-:Y:S01]  /*59860*/  HMMA.16816.F32 R8, R16, R20, R24 ;  /* 0x000000141008723c */ /* 0x001fe20000001818 */
[----:B------:R-:W3:-:S15]  /*59870*/  LDL R26, [R1+0x18] ;  /* 0x00001800011a7983 */ /* 0x000ede0000100800 */
[----:B------:R-:W-:-:S07]  /*59880*/  NOP ;  /* 0x0000000000007918 */ /* 0x000fce0000000000 */
[----:B------:R0:W-:Y:S04]  /*59890*/  STL.64 [R1+0x8f0], R8 ;  /* 0x0008f00801007387 */ /* 0x0001e80000100a00 */
[----:B------:R1:W-:Y:S04]  /*598a0*/  STL.64 [R1+0x8f8], R10 ;  /* 0x0008f80a01007387 */ /* 0x0003e80000100a00 */
[----:B------:R-:W3:Y:S04]  /*598b0*/  LDL R27, [R1+0x1c] ;  /* 0x00001c00011b7983 */ /* 0x000ee80000100800 */
[----:B0-----:R-:W4:Y:S04]  /*598c0*/  LDL R8, [R1+0x78] ;  /* 0x0000780001087983 */ /* 0x001f280000100800 */
[----:B-1----:R-:W2:Y:S04]  /*598d0*/  LDL R10, [R1+0x70] ;  /* 0x00007000010a7983 */ /* 0x002ea80000100800 */
[----:B------:R-:W2:Y:S04]  /*598e0*/  LDL R11, [R1+0x74] ;  /* 0x00007400010b7983 */ /* 0x000ea80000100800 */
[----:B------:R-:W4:Y:S04]  /*598f0*/  LDL R9, [R1+0x7c] ;  /* 0x00007c0001097983 */ /* 0x000f280000100800 */
[----:B--2---:R0:W-:Y:S04]  /*59900*/  STL.64 [R1+0x44d8], R10 ;  /* 0x0044d80a01007387 */ /* 0x0041e80000100a00 */
[----:B----4-:R1:W-:Y:S04]  /*59910*/  STL.64 [R1+0x44d0], R8 ;  /* 0x0044d00801007387 */ /* 0x0103e80000100a00 */
[----:B------:R-:W2:Y:S04]  /*59920*/  LDL R24, [R1+0x20] ;  /* 0x0000200001187983 */ /* 0x000ea80000100800 */
[----:B------:R-:W2:Y:S04]  /*59930*/  LDL R25, [R1+0x24] ;  /* 0x0000240001197983 */ /* 0x000ea80000100800 */
[----:B0-----:R-:W4:Y:S04]  /*59940*/  LDL R10, [R1+0x88] ;  /* 0x00008800010a7983 */ /* 0x001f280000100800 */
[----:B------:R-:W4:Y:S04]  /*59950*/  LDL R11, [R1+0x8c] ;  /* 0x00008c00010b7983 */ /* 0x000f280000100800 */
[----:B-1----:R-:W3:Y:S04]  /*59960*/  LDL R8, [R1+0x90] ;  /* 0x0000900001087983 */ /* 0x002ee80000100800 */
[----:B------:R-:W3:Y:S04]  /*59970*/  LDL R9, [R1+0x94] ;  /* 0x0000940001097983 */ /* 0x000ee80000100800 */
[----:B----4-:R0:W-:Y:S04]  /*59980*/  STL.64 [R1+0x44f0], R10 ;  /* 0x0044f00a01007387 */ /* 0x0101e80000100a00 */
[----:B0-----:R-:W4:Y:S04]  /*59990*/  LDL R10, [R1+0x98] ;  /* 0x00009800010a7983 */ /* 0x001f280000100800 */
[----:B------:R-:W4:Y:S04]  /*599a0*/  LDL R11, [R1+0x9c] ;  /* 0x00009c00010b7983 */ /* 0x000f280000100800 */
[----:B---3--:R0:W-:Y:S04]  /*599b0*/  STL.64 [R1+0x4508], R8 ;  /* 0x0045080801007387 */ /* 0x0081e80000100a00 */
[----:B----4-:R1:W-:Y:S04]  /*599c0*/  STL.64 [R1+0x4520], R10 ;  /* 0x0045200a01007387 */ /* 0x0103e80000100a00 */
[----:B0-----:R-:W3:Y:S04]  /*599d0*/  LDL.LU.64 R8, [R1+0x8d0] ;  /* 0x0008d00001087983 */ /* 0x001ee80000300a00 */
[----:B-1----:R-:W3:Y:S04]  /*599e0*/  LDL.LU.64 R10, [R1+0x8d8] ;  /* 0x0008d800010a7983 */ /* 0x002ee80000300a00 */
[----:B------:R0:W-:Y:S04]  /*599f0*/  STL.64 [R1+0x4400], R26 ;  /* 0x0044001a01007387 */ /* 0x0001e80000100a00 */
[----:B--2---:R1:W-:Y:S04]  /*59a00*/  STL.64 [R1+0x43f8], R24 ;  /* 0x0043f81801007387 */ /* 0x0043e80000100a00 */
[----:B------:R-:W-:Y:S04]  /*59a10*/  STL.64 [R1+0x43b0], R22 ;  /* 0x0043b01601007387 */ /* 0x000fe80000100a00 */
[----:B------:R-:W-:Y:S01]  /*59a20*/  STL.64 [R1+0x43a8], R20 ;  /* 0x0043a81401007387 */ /* 0x000fe20000100a00 */
[----:B------:R-:W-:Y:S01]  /*59a30*/  IMAD.MOV.U32 R15, RZ, RZ, R28 ;  /* 0x000000ffff0f7224 */ /* 0x000fe200078e001c */
[----:B---3--:R-:W-:Y:S02]  /*59a40*/  HMMA.16816.F32 R8, R16, R28, R8 ;  /* 0x0000001c1008723c */ /* 0x008fe40000001808 */
[----:B------:R-:W2:-:S15]  /*59a50*/  LDL.LU.64 R28, [R1+0x4538] ;  /* 0x00453800011c7983 */ /* 0x000e9e0000300a00 */
[----:B------:R-:W-:-:S06]  /*59a60*/  NOP ;  /* 0x0000000000007918 */ /* 0x000fcc0000000000 */
[----:B------:R3:W-:Y:S04]  /*59a70*/  STL.64 [R1+0x8a0], R8 ;  /* 0x0008a00801007387 */ /* 0x0007e80000100a00 */
[----:B------:R-:W-:Y:S04]  /*59a80*/  STL.64 [R1+0x8a8], R10 ;  /* 0x0008a80a01007387 */ /* 0x000fe80000100a00 */
[----:B0-----:R-:W4:Y:S04]  /*59a90*/  LDL R26, [R1+0x28] ;  /* 0x00002800011a7983 */ /* 0x001f280000100800 */
[----:B------:R-:W4:Y:S04]  /*59aa0*/  LDL R27, [R1+0x2c] ;  /* 0x00002c00011b7983 */ /* 0x000f280000100800 */
[----:B-1----:R-:W2:Y:S04]  /*59ab0*/  LDL R24, [R1+0x30] ;  /* 0x0000300001187983 */ /* 0x002ea80000100800 */
[----:B------:R-:W2:Y:S04]  /*59ac0*/  LDL R25, [R1+0x34] ;  /* 0x0000340001197983 */ /* 0x000ea80000100800 */
[----:B---3--:R-:W3:Y:S04]  /*59ad0*/  LDL R8, [R1+0xa0] ;  /* 0x0000a00001087983 */ /* 0x008ee80000100800 */
[----:B------:R-:W3:Y:S04]  /*59ae0*/  LDL R9, [R1+0xa4] ;  /* 0x0000a40001097983 */ /* 0x000ee80000100800 */
[----:B------:R-:W4:Y:S04]  /*59af0*/  LDL.LU.64 R20, [R1+0x830] ;  /* 0x0008300001147983 */ /* 0x000f280000300a00 */
[----:B------:R-:W2:Y:S04]  /*59b00*/  LDL.LU.64 R22, [R1+0x838] ;  /* 0x0008380001167983 */ /* 0x000ea80000300a00 */
[----:B--2---:R-:W-:Y:S04]  /*59b10*/  STL.64 [R1+0x44e8], R22 ;  /* 0x0044e81601007387 */ /* 0x004fe80000100a00 */
[----:B----4-:R-:W-:Y:S04]  /*59b20*/  STL.64 [R1+0x44e0], R20 ;  /* 0x0044e01401007387 */ /* 0x010fe80000100a00 */
[----:B------:R0:W-:Y:S04]  /*59b30*/  STL.64 [R1+0x4420], R26 ;  /* 0x0044201a01007387 */ /* 0x0001e80000100a00 */
[----:B0-----:R-:W2:Y:S04]  /*59b40*/  LDL R26, [R1+0x38] ;  /* 0x00003800011a7983 */ /* 0x001ea80000100800 */
[----:B------:R-:W2:Y:S04]  /*59b50*/  LDL R27, [R1+0x3c] ;  /* 0x00003c00011b7983 */ /* 0x000ea80000100800 */
[----:B------:R-:W4:Y:S04]  /*59b60*/  LDL.LU.64 R20, [R1+0x850] ;  /* 0x0008500001147983 */ /* 0x000f280000300a00 */
[----:B------:R-:W3:Y:S04]  /*59b70*/  LDL.LU.64 R22, [R1+0x858] ;  /* 0x0008580001167983 */ /* 0x000ee80000300a00 */
[----:B---3--:R-:W-:Y:S04]  /*59b80*/  STL.64 [R1+0x4500], R22 ;  /* 0x0045001601007387 */ /* 0x008fe80000100a00 */
[----:B----4-:R0:W-:Y:S04]  /*59b90*/  STL.64 [R1+0x44f8], R20 ;  /* 0x0044f81401007387 */ /* 0x0101e80000100a00 */
[----:B0-----:R-:W3:Y:S04]  /*59ba0*/  LDL.LU.64 R20, [R1+0x860] ;  /* 0x0008600001147983 */ /* 0x001ee80000300a00 */
[----:B------:R-:W4:Y:S04]  /*59bb0*/  LDL.LU.64 R22, [R1+0x868] ;  /* 0x0008680001167983 */ /* 0x000f280000300a00 */
[----:B----4-:R-:W-:Y:S04]  /*59bc0*/  STL.64 [R1+0x4518], R22 ;  /* 0x0045181601007387 */ /* 0x010fe80000100a00 */
[----:B---3--:R0:W-:Y:S04]  /*59bd0*/  STL.64 [R1+0x4510], R20 ;  /* 0x0045101401007387 */ /* 0x0081e80000100a00 */
[----:B0-----:R-:W3:Y:S04]  /*59be0*/  LDL.LU.64 R20, [R1+0x870] ;  /* 0x0008700001147983 */ /* 0x001ee80000300a00 */
[----:B------:R-:W4:Y:S01]  /*59bf0*/  LDL.LU.64 R22, [R1+0x878] ;  /* 0x0008780001167983 */ /* 0x000f220000300a00 */
[----:B------:R-:W-:-:S02]  /*59c00*/  F2FP.F16.E5M2.UNPACK_B R4, R4 ;  /* 0x00000004ff04723e */ /* 0x000fc400020004ff */
[----:B------:R-:W-:Y:S02]  /*59c10*/  F2FP.F16.E5M2.UNPACK_B R5, R5 ;  /* 0x00000005ff05723e */ /* 0x000fe400020004ff */
[----:B------:R-:W-:Y:S02]  /*59c20*/  F2FP.F16.E5M2.UNPACK_B R6, R6 ;  /* 0x00000006ff06723e */ /* 0x000fe400020004ff */
[----:B------:R-:W-:Y:S01]  /*59c30*/  F2FP.F16.E5M2.UNPACK_B R7, R7 ;  /* 0x00000007ff07723e */ /* 0x000fe200020004ff */
[----:B----4-:R-:W-:Y:S04]  /*59c40*/  STL.64 [R1+0x4530], R22 ;  /* 0x0045301601007387 */ /* 0x010fe80000100a00 */
[----:B---3--:R0:W-:Y:S04]  /*59c50*/  STL.64 [R1+0x4528], R20 ;  /* 0x0045281401007387 */ /* 0x0081e80000100a00 */
[----:B0-----:R-:W3:Y:S04]  /*59c60*/  LDL.LU.64 R20, [R1+0x880] ;  /* 0x0008800001147983 */ /* 0x001ee80000300a00 */
[----:B------:R-:W3:Y:S04]  /*59c70*/  LDL.LU.64 R22, [R1+0x888] ;  /* 0x0008880001167983 */ /* 0x000ee80000300a00 */
[----:B------:R-:W4:Y:S04]  /*59c80*/  LDL.LU.64 R16, [R1+0x820] ;  /* 0x0008200001107983 */ /* 0x000f280000300a00 */
[----:B------:R-:W4:Y:S04]  /*59c90*/  LDL.LU.64 R18, [R1+0x828] ;  /* 0x0008280001127983 */ /* 0x000f280000300a00 */
[----:B------:R-:W-:Y:S04]  /*59ca0*/  STL.64 [R1+0x4418], R24 ;  /* 0x0044181801007387 */ /* 0x000fe80000100a00 */
[----:B--2---:R0:W-:Y:S04]  /*59cb0*/  STL.64 [R1+0x4438], R26 ;  /* 0x0044381a01007387 */ /* 0x0041e80000100a00 */
[----:B0-----:R-:W2:Y:S04]  /*59cc0*/  LDL R26, [R1+0x80] ;  /* 0x00008000011a7983 */ /* 0x001ea80000100800 */
[----:B------:R-:W2:Y:S04]  /*59cd0*/  LDL R27, [R1+0x84] ;  /* 0x00008400011b7983 */ /* 0x000ea80000100800 */
[----:B------:R-:W-:Y:S04]  /*59ce0*/  STL.64 [R1+0x4380], R14 ;  /* 0x0043800e01007387 */ /* 0x000fe80000100a00 */
[----:B------:R0:W-:Y:S04]  /*59cf0*/  STL.64 [R1+0x4378], R12 ;  /* 0x0043780c01007387 */ /* 0x0001e80000100a00 */
[----:B0-----:R-:W2:Y:S04]  /*59d00*/  LDL.LU.64 R12, [R1+0x840] ;  /* 0x00084000010c7983 */ /* 0x001ea80000300a00 */
[----:B------:R-:W2:Y:S01]  /*59d10*/  LDL.LU.64 R14, [R1+0x848] ;  /* 0x00084800010e7983 */ /* 0x000ea20000300a00 */
[----:B---3--:R-:W-:Y:S03]  /*59d20*/  HMMA.16816.F32 R8, R4, R8, R20 ;  /* 0x000000080408723c */ /* 0x008fe60000001814 */
[----:B------:R-:W3:Y:S04]  /*59d30*/  LDL.LU.64 R22, [R1+0x4530] ;  /* 0x0045300001167983 */ /* 0x000ee80000300a00 */
[----:B------:R-:W3:-:S15]  /*59d40*/  LDL.LU.64 R20, [R1+0x4528] ;  /* 0x0045280001147983 */ /* 0x000ede0000300a00 */
[----:B------:R-:W-:-:S01]  /*59d50*/  NOP ;  /* 0x0000000000007918 */ /* 0x000fc20000000000 */
[----:B------:R-:W-:Y:S04]  /*59d60*/  STL.64 [R1+0x890], R8 ;  /* 0x0008900801007387 */ /* 0x000fe80000100a00 */
[----:B------:R0:W-:Y:S04]  /*59d70*/  STL.64 [R1+0x898], R10 ;  /* 0x0008980a01007387 */ /* 0x0001e80000100a00 */
[----:B0-----:R-:W3:Y:S02]  /*59d80*/  LDL.LU.64 R10, [R1+0x4520] ;  /* 0x00452000010a7983 */ /* 0x001ee40000300a00 */
[----:B---3--:R-:W-:Y:S02]  /*59d90*/  HMMA.16816.F32 R8, R4, R10, R20 ;  /* 0x0000000a0408723c */ /* 0x008fe40000001814 */
[----:B------:R-:W3:Y:S04]  /*59da0*/  LDL.LU.64 R22, [R1+0x4518] ;  /* 0x0045180001167983 */ /* 0x000ee80000300a00 */
[----:B------:R-:W3:-:S15]  /*59db0*/  LDL.LU.64 R20, [R1+0x4510] ;  /* 0x0045100001147983 */ /* 0x000ede0000300a00 */
[----:B------:R-:W-:-:S02]  /*59dc0*/  NOP ;  /* 0x0000000000007918 */ /* 0x000fc40000000000 */
[----:B------:R0:W-:Y:S04]  /*59dd0*/  STL.64 [R1+0x880], R8 ;  /* 0x0008800801007387 */ /* 0x0001e80000100a00 */
[----:B------:R3:W-:Y:S04]  /*59de0*/  STL.64 [R1+0x888], R10 ;  /* 0x0008880a01007387 */ /* 0x0007e80000100a00 */
[----:B0-----:R-:W3:Y:S02]  /*59df0*/  LDL.LU.64 R8, [R1+0x4508] ;  /* 0x0045080001087983 */ /* 0x001ee40000300a00 */
[----:B---3--:R-:W-:Y:S02]  /*59e00*/  HMMA.16816.F32 R8, R4, R8, R20 ;  /* 0x000000080408723c */ /* 0x008fe40000001814 */
[----:B------:R-:W3:Y:S04]  /*59e10*/  LDL.LU.64 R22, [R1+0x4500] ;  /* 0x0045000001167983 */ /* 0x000ee80000300a00 */
[----:B------:R-:W3:-:S15]  /*59e20*/  LDL.LU.64 R20, [R1+0x44f8] ;  /* 0x0044f80001147983 */ /* 0x000ede0000300a00 */
[----:B------:R-:W-:-:S02]  /*59e30*/  NOP ;  /* 0x0000000000007918 */ /* 0x000fc40000000000 */
[----:B------:R-:W-:Y:S04]  /*59e40*/  STL.64 [R1+0x870], R8 ;  /* 0x0008700801007387 */ /* 0x000fe80000100a00 */
[----:B------:R0:W-:Y:S04]  /*59e50*/  STL.64 [R1+0x878], R10 ;  /* 0x0008780a01007387 */ /* 0x0001e80000100a00 */
[----:B0-----:R-:W3:Y:S04]  /*59e60*/  LDL.LU.64 R10, [R1+0x44f0] ;  /* 0x0044f000010a7983 */ /* 0x001ee80000300a00 */
[----:B------:R-:W4:Y:S04]  /*59e70*/  LDL R24, [R1+0x40] ;  /* 0x0000400001187983 */ /* 0x000f280000100800 */
[----:B------:R-:W4:Y:S01]  /*59e80*/  LDL R25, [R1+0x44] ;  /* 0x0000440001197983 */ /* 0x000f220000100800 */
[----:B---3--:R-:W-:Y:S03]  /*59e90*/  HMMA.16816.F32 R8, R4, R10, R20 ;  /* 0x0000000a0408723c */ /* 0x008fe60000001814 */
[----:B----4-:R-:W-:Y:S04]  /*59ea0*/  STL.64 [R1+0x4450], R24 ;  /* 0x0044501801007387 */ /* 0x010fe80000100a00 */
[----:B------:R-:W3:Y:S04]  /*59eb0*/  LDL.LU.64 R22, [R1+0x44e8] ;  /* 0x0044e80001167983 */ /* 0x000ee80000300a00 */
[----:B------:R-:W3:-:S12]  /*59ec0*/  LDL.LU.64 R20, [R1+0x44e0] ;  /* 0x0044e00001147983 */ /* 0x000ed80000300a00 */
[----:B------:R-:W-:Y:S04]  /*59ed0*/  STL.64 [R1+0x860], R8 ;  /* 0x0008600801007387 */ /* 0x000fe80000100a00 */
[----:B------:R0:W-:Y:S04]  /*59ee0*/  STL.64 [R1+0x868], R10 ;  /* 0x0008680a01007387 */ /* 0x0001e80000100a00 */
[----:B0-----:R-:W4:Y:S04]  /*59ef0*/  LDL.LU.64 R10, [R1+0x44d8] ;  /* 0x0044d800010a7983 */ /* 0x001f280000300a00 */
[----:B------:R-:W3:Y:S01]  /*59f00*/  LDL.LU.64 R8, [R1+0x44d0] ;  /* 0x0044d00001087983 */ /* 0x000ee20000300a00 */
[----:B--2---:R-:W-:-:S15]  /*59f10*/  HMMA.16816.F32 R24, R4, R26, R12 ;  /* 0x0000001a0418723c */ /* 0x004fde000000180c */
[----:B------:R-:W-:-:S08]  /*59f20*/  NOP ;  /* 0x0000000000007918 */ /* 0x000fd00000000000 */
[----:B------:R-:W-:Y:S04]  /*59f30*/  STL.64 [R1+0x850], R24 ;  /* 0x0008501801007387 */ /* 0x000fe80000100a00 */
[----:B------:R0:W-:Y:S04]  /*59f40*/  STL.64 [R1+0x858], R26 ;  /* 0x0008581a01007387 */ /* 0x0001e80000100a00 */
[----:B0-----:R-:W2:Y:S01]  /*59f50*/  LDL R26, [R1+0x48] ;  /* 0x00004800011a7983 */ /* 0x001ea20000100800 */
[----:B---3--:R-:W-:-:S15]  /*59f60*/  HMMA.16816.F32 R12, R4, R8, R20 ;  /* 0x00000008040c723c */ /* 0x008fde0000001814 */
[----:B------:R-:W-:-:S08]  /*59f70*/  NOP ;  /* 0x0000000000007918 */ /* 0x000fd00000000000 */
[----:B------:R-:W-:Y:S04]  /*59f80*/  STL.64 [R1+0x840], R12 ;  /* 0x0008400c01007387 */ /* 0x000fe80000100a00 */
[----:B------:R-:W-:Y:S04]  /*59f90*/  STL.64 [R1+0x848], R14 ;  /* 0x0008480e01007387 */ /* 0x000fe80000100a00 */
[----:B------:R-:W2:Y:S01]  /*59fa0*/  LDL R27, [R1+0x4c] ;  /* 0x00004c00011b7983 */ /* 0x000ea20000100800 */
[----:B----4-:R-:W-:Y:S03]  /*59fb0*/  HMMA.16816.F32 R8, R4, R10, R16 ;  /* 0x0000000a0408723c */ /* 0x010fe60000001810 */
[----:B--2---:R-:W-:Y:S04]  /*59fc0*/  STL.64 [R1+0x4468], R26 ;  /* 0x0044681a01007387 */ /* 0x004fe80000100a00 */
[----:B------:R-:W2:-:S15]  /*59fd0*/  LDL R24, [R1+0x50] ;  /* 0x0000500001187983 */ /* 0x000e9e0000100800 */
[----:B------:R-:W-:-:S01]  /*59fe0*/  NOP ;  /* 0x0000000000007918 */ /* 0x000fc20000000000 */
[----:B------:R-:W-:Y:S04]  /*59ff0*/  STL.64 [R1+0x830], R8 ;  /* 0x0008300801007387 */ /* 0x000fe80000100a00 */
[----:B------:R0:W-:Y:S04]  /*5a000*/  STL.64 [R1+0x838], R10 ;  /* 0x0008380a01007387 */ /* 0x0001e80000100a00 */
[----:B------:R-:W2:Y:S01]  /*5a010*/  LDL R25, [R1+0x54] ;  /* 0x0000540001197983 */ /* 0x000ea20000100800 */
[----:B0-----:R-:W-:-:S03]  /*5a020*/  IMAD.MOV.U32 R11, RZ, RZ, R0 ;  /* 0x000000ffff0b7224 */ /* 0x001fc600078e0000 */
[----:B--2---:R0:W-:Y:S04]  /*5a030*/  STL.64 [R1+0x4480], R24 ;  /* 0x0044801801007387 */ /* 0x0041e80000100a00 */
[----:B------:R-:W2:Y:S04]  /*5a040*/  LDL.64 R8, [R1+0x8] ;  /* 0x0000080001087983 */ /* 0x000ea80000100a00 */
[----:B------:R-:W3:Y:S04]  /*5a050*/  LDL R10, [R1] ;  /* 0x00000000010a7983 */ /* 0x000ee80000100800 */
[----:B------:R-:W4:Y:S04]  /*5a060*/  LDL.LU R0, [R1+0x44c8] ;  /* 0x0044c80001007983 */ /* 0x000f280000300800 */
[----:B------:R-:W2:Y:S04]  /*5a070*/  LDL R26, [R1+0x58] ;  /* 0x00005800011a7983 */ /* 0x000ea80000100800 */
[----:B------:R-:W2:Y:S04]  /*5a080*/  LDL R27, [R1+0x5c] ;  /* 0x00005c00011b7983 */ /* 0x000ea80000100800 */
[----:B0-----:R-:W3:Y:S04]  /*5a090*/  LDL R24, [R1+0x60] ;  /* 0x0000600001187983 */ /* 0x001ee80000100800 */
[----:B------:R-:W3:Y:S04]  /*5a0a0*/  LDL R25, [R1+0x64] ;  /* 0x0000640001197983 */ /* 0x000ee80000100800 */
[----:B--2---:R0:W-:Y:S04]  /*5a0b0*/  STL.64 [R1+0x4498], R26 ;  /* 0x0044981a01007387 */ /* 0x0041e80000100a00 */
[----:B0-----:R-:W2:Y:S04]  /*5a0c0*/  LDL R26, [R1+0x68] ;  /* 0x00006800011a7983 */ /* 0x001ea80000100800 */
[----:B------:R-:W2:Y:S04]  /*5a0d0*/  LDL R27, [R1+0x6c] ;  /* 0x00006c00011b7983 */ /* 0x000ea80000100800 */
[----:B---3--:R-:W-:Y:S04]  /*5a0e0*/  STL.64 [R1+0x44b0], R24 ;  /* 0x0044b01801007387 */ /* 0x008fe80000100a00 */
[----:B------:R-:W3:Y:S04]  /*5a0f0*/  LDL.LU.64 R16, [R1+0x7a0] ;  /* 0x0007a00001107983 */ /* 0x000ee80000300a00 */
[----:B------:R-:W4:Y:S04]  /*5a100*/  LDL.LU.64 R18, [R1+0x7a8] ;  /* 0x0007a80001127983 */ /* 0x000f280000300a00 */
[----:B----4-:R-:W-:Y:S04]  /*5a110*/  STL.64 [R1+0x4430], R18 ;  /* 0x0044301201007387 */ /* 0x010fe80000100a00 */
[----:B---3--:R0:W-:Y:S04]  /*5a120*/  STL.64 [R1+0x4428], R16 ;  /* 0x0044281001007387 */ /* 0x0081e80000100a00 */
[----:B0-----:R-:W3:Y:S04]  /*5a130*/  LDL.LU.64 R16, [R1+0x7b0] ;  /* 0x0007b00001107983 */ /* 0x001ee80000300a00 */
        /* <DEDUP_REMOVED lines=23> */
[----:B0-----:R-:W2:Y:S04]  /*5a2b0*/  LDL.LU.64 R16, [R1+0x810] ;  /* 0x0008100001107983 */ /* 0x001ea80000300a00 */
[----:B------:R-:W2:Y:S04]  /*5a2c0*/  LDL.LU.64 R18, [R1+0x818] ;  /* 0x0008180001127983 */ /* 0x000ea80000300a00 */
[----:B------:R-:W3:Y:S04]  /*5a2d0*/  LDL.LU.64 R20, [R1+0x780] ;  /* 0x0007800001147983 */ /* 0x000ee80000300a00 */
[----:B------:R-:W4:Y:S01]  /*5a2e0*/  LDL.LU.64 R22, [R1+0x788] ;  /* 0x0007880001167983 */ /* 0x000f220000300a00 */
[C---:B--2---:R-:W-:Y:S03]  /*5a2f0*/  HMMA.16816.F32 R24, R4.reuse, R26, R16 ;  /* 0x0000001a0418723c */ /* 0x044fe60000001810 */
[----:B----4-:R-:W-:Y:S04]  /*5a300*/  STL.64 [R1+0x4410], R22 ;  /* 0x0044101601007387 */ /* 0x010fe80000100a00 */
[----:B---3--:R0:W-:Y:S04]  /*5a310*/  STL.64 [R1+0x4408], R20 ;  /* 0x0044081401007387 */ /* 0x0081e80000100a00 */
[----:B0-----:R-:W2:Y:S04]  /*5a320*/  LDL.LU.64 R20, [R1+0x790] ;  /* 0x0007900001147983 */ /* 0x001ea80000300a00 */
[----:B------:R-:W2:Y:S04]  /*5a330*/  LDL.LU.64 R22, [R1+0x798] ;  /* 0x0007980001167983 */ /* 0x000ea80000300a00 */
[----:B------:R-:W3:Y:S04]  /*5a340*/  LDL.LU.64 R12, [R1+0x770] ;  /* 0x00077000010c7983 */ /* 0x000ee80000300a00 */
[----:B------:R-:W3:Y:S04]  /*5a350*/  LDL.LU.64 R14, [R1+0x778] ;  /* 0x00077800010e7983 */ /* 0x000ee80000300a00 */
[----:B------:R0:W-:Y:S04]  /*5a360*/  STL.64 [R1+0x43e0], R10 ;  /* 0x0043e00a01007387 */ /* 0x0001e80000100a00 */
[----:B0-----:R-:W4:Y:S04]  /*5a370*/  LDL R10, [R1+0x10] ;  /* 0x00001000010a7983 */ /* 0x001f280000100800 */
[----:B------:R-:W-:Y:S04]  /*5a380*/  STL.64 [R1+0x43d8], R8 ;  /* 0x0043d80801007387 */ /* 0x000fe80000100a00 */
[----:B------:R-:W2:Y:S04]  /*5a390*/  LDL.LU.64 R18, [R1+0x44c0] ;  /* 0x0044c00001127983 */ /* 0x000ea80000300a00 */
[----:B------:R-:W2:Y:S04]  /*5a3a0*/  LDL.LU.64 R16, [R1+0x44b8] ;  /* 0x0044b80001107983 */ /* 0x000ea80000300a00 */
[----:B------:R0:W-:Y:S04]  /*5a3b0*/  STL.64 [R1+0x820], R24 ;  /* 0x0008201801007387 */ /* 0x0001e80000100a00 */
[----:B------:R2:W-:Y:S04]  /*5a3c0*/  STL.64 [R1+0x828], R26 ;  /* 0x0008281a01007387 */ /* 0x0005e80000100a00 */
[----:B0-----:R-:W2:Y:S02]  /*5a3d0*/  LDL.LU.64 R24, [R1+0x44b0] ;  /* 0x0044b00001187983 */ /* 0x001ea40000300a00 */
[----:B--2---:R-:W-:Y:S02]  /*5a3e0*/  HMMA.16816.F32 R24, R4, R24, R16 ;  /* 0x000000180418723c */ /* 0x004fe40000001810 */
[----:B------:R-:W2:Y:S04]  /*5a3f0*/  LDL.LU.64 R18, [R1+0x44a8] ;  /* 0x0044a80001127983 */ /* 0x000ea80000300a00 */
[----:B------:R-:W2:-:S15]  /*5a400*/  LDL.LU.64 R16, [R1+0x44a0] ;  /* 0x0044a00001107983 */ /* 0x000e9e0000300a00 */
[----:B------:R-:W-:-:S02]  /*5a410*/  NOP ;  /* 0x0000000000007918 */ /* 0x000fc40000000000 */
[----:B------:R-:W-:Y:S04]  /*5a420*/  STL.64 [R1+0x810], R24 ;  /* 0x0008101801007387 */ /* 0x000fe80000100a00 */
[----:B------:R0:W-:Y:S04]  /*5a430*/  STL.64 [R1+0x818], R26 ;  /* 0x0008181a01007387 */ /* 0x0001e80000100a00 */
[----:B0-----:R-:W2:Y:S02]  /*5a440*/  LDL.LU.64 R26, [R1+0x4498] ;  /* 0x00449800011a7983 */ /* 0x001ea40000300a00 */
[----:B--2---:R-:W-:Y:S02]  /*5a450*/  HMMA.16816.F32 R24, R4, R26, R16 ;  /* 0x0000001a0418723c */ /* 0x004fe40000001810 */
[----:B------:R-:W2:Y:S04]  /*5a460*/  LDL.LU.64 R18, [R1+0x4490] ;  /* 0x0044900001127983 */ /* 0x000ea80000300a00 */
[----:B------:R-:W2:-:S15]  /*5a470*/  LDL.LU.64 R16, [R1+0x4488] ;  /* 0x0044880001107983 */ /* 0x000e9e0000300a00 */
[----:B------:R-:W-:-:S02]  /*5a480*/  NOP ;  /* 0x0000000000007918 */ /* 0x000fc40000000000 */
        /* <DEDUP_REMOVED lines=30> */
[----:B0-----:R-:W3:Y:S04]  /*5a670*/  LDL.LU.64 R26, [R1+0x4420] ;  /* 0x00442000011a7983 */ /* 0x001ee80000300a00 */
[----:B------:R-:W2:Y:S02]  /*5a680*/  LDL.LU.64 R24, [R1+0x4418] ;  /* 0x0044180001187983 */ /* 0x000ea40000300a00 */
[C---:B--2---:R-:W-:Y:S06]  /*5a690*/  HMMA.16816.F32 R16, R4.reuse, R24, R16 ;  /* 0x000000180410723c */ /* 0x044fec0000001810 */
[----:B---3--:R-:W-:-:S15]  /*5a6a0*/  HMMA.16816.F32 R24, R4, R26, R20 ;  /* 0x0000001a0418723c */ /* 0x008fde0000001814 */
[----:B------:R-:W-:-:S02]  /*5a6b0*/  NOP ;  /* 0x0000000000007918 */ /* 0x000fc40000000000 */
[----:B------:R0:W-:Y:S04]  /*5a6c0*/  STL.64 [R1+0x7b0], R16 ;  /* 0x0007b01001007387 */ /* 0x0001e80000100a00 */
[----:B------:R-:W-:Y:S04]  /*5a6d0*/  STL.64 [R1+0x7b8], R18 ;  /* 0x0007b81201007387 */ /* 0x000fe80000100a00 */
[----:B0-----:R-:W2:Y:S04]  /*5a6e0*/  LDL.LU R16, [R1+0x102c] ;  /* 0x00102c0001107983 */ /* 0x001ea80000300800 */
[----:B------:R-:W2:Y:S04]  /*5a6f0*/  LDL.LU R17, [R1+0x1034] ;  /* 0x0010340001117983 */ /* 0x000ea80000300800 */
[----:B------:R-:W3:Y:S04]  /*5a700*/  LDL.LU.64 R22, [R1+0x4410] ;  /* 0x0044100001167983 */ /* 0x000ee80000300a00 */
[----:B------:R-:W3:Y:S04]  /*5a710*/  LDL.LU.64 R20, [R1+0x4408] ;  /* 0x0044080001147983 */ /* 0x000ee80000300a00 */
[----:B------:R-:W-:Y:S04]  /*5a720*/  STL.64 [R1+0x7a0], R24 ;  /* 0x0007a01801007387 */ /* 0x000fe80000100a00 */
[----:B------:R0:W-:Y:S04]  /*5a730*/  STL.64 [R1+0x7a8], R26 ;  /* 0x0007a81a01007387 */ /* 0x0001e80000100a00 */
[----:B0-----:R-:W4:Y:S04]  /*5a740*/  LDL.LU.64 R26, [R1+0x4400] ;  /* 0x00440000011a7983 */ /* 0x001f280000300a00 */
[----:B------:R-:W3:Y:S04]  /*5a750*/  LDL.LU.64 R24, [R1+0x43f8] ;  /* 0x0043f80001187983 */ /* 0x000ee80000300a00 */
[----:B------:R-:W2:Y:S01]  /*5a760*/  LDL.LU R18, [R1+0x103c] ;  /* 0x00103c0001127983 */ /* 0x000ea20000300800 */
[----:B---3--:R-:W-:-:S15]  /*5a770*/  HMMA.16816.F32 R20, R4, R24, R20 ;  /* 0x000000180414723c */ /* 0x008fde0000001814 */
[----:B------:R-:W-:-:S08]  /*5a780*/  NOP ;  /* 0x0000000000007918 */ /* 0x000fd00000000000 */
[----:B------:R-:W-:Y:S04]  /*5a790*/  STL.64 [R1+0x790], R20 ;  /* 0x0007901401007387 */ /* 0x000fe80000100a00 */
[----:B------:R4:W-:Y:S02]  /*5a7a0*/  STL.64 [R1+0x798], R22 ;  /* 0x0007981601007387 */ /* 0x0009e40000100a00 */
[----:B----4-:R-:W-:Y:S02]  /*5a7b0*/  HMMA.16816.F32 R20, R4, R26, R12 ;  /* 0x0000001a0414723c */ /* 0x010fe4000000180c */
[----:B------:R-:W3:Y:S04]  /*5a7c0*/  LDL.LU.64 R12, [R1+0x740] ;  /* 0x00074000010c7983 */ /* 0x000ee80000300a00 */
[----:B------:R-:W4:-:S15]  /*5a7d0*/  LDL.LU.64 R14, [R1+0x748] ;  /* 0x00074800010e7983 */ /* 0x000f1e0000300a00 */
[----:B------:R-:W-:-:S02]  /*5a7e0*/  NOP ;  /* 0x0000000000007918 */ /* 0x000fc40000000000 */
[----:B------:R-:W-:Y:S04]  /*5a7f0*/  STL.64 [R1+0x780], R20 ;  /* 0x0007801401007387 */ /* 0x000fe80000100a00 */
[----:B------:R-:W-:Y:S04]  /*5a800*/  STL.64 [R1+0x788], R22 ;  /* 0x0007881601007387 */ /* 0x000fe80000100a00 */
[----:B----4-:R-:W-:Y:S04]  /*5a810*/  STL.64 [R1+0x43f0], R14 ;  /* 0x0043f00e01007387 */ /* 0x010fe80000100a00 */
[----:B---3--:R0:W-:Y:S04]  /*5a820*/  STL.64 [R1+0x43e8], R12 ;  /* 0x0043e80c01007387 */ /* 0x0081e80000100a00 */
[----:B0-----:R-:W3:Y:S04]  /*5a830*/  LDL.LU.64 R12, [R1+0x760] ;  /* 0x00076000010c7983 */ /* 0x001ee80000300a00 */
[----:B------:R-:W3:Y:S04]  /*5a840*/  LDL.LU.64 R14, [R1+0x768] ;  /* 0x00076800010e7983 */ /* 0x000ee80000300a00 */
[----:B------:R-:W4:Y:S04]  /*5a850*/  LDL.LU.64 R24, [R1+0x730] ;  /* 0x0007300001187983 */ /* 0x000f280000300a00 */
[----:B------:R-:W4:Y:S04]  /*5a860*/  LDL.LU.64 R26, [R1+0x738] ;  /* 0x00073800011a7983 */ /* 0x000f280000300a00 */
[----:B------:R-:W2:Y:S04]  /*5a870*/  LDL.LU.64 R20, [R1+0x710] ;  /* 0x0007100001147983 */ /* 0x000ea80000300a00 */
[----:B------:R-:W3:Y:S01]  /*5a880*/  LDL.LU.64 R22, [R1+0x718] ;  /* 0x0007180001167983 */ /* 0x000ee20000300a00 */
[----:B------:R-:W-:-:S03]  /*5a890*/  IMAD.MOV.U32 R11, RZ, RZ, R0 ;  /* 0x000000ffff0b7224 */ /* 0x000fc600078e0000 */
[----:B---3--:R-:W-:Y:S04]  /*5a8a0*/  STL.64 [R1+0x43c0], R22 ;  /* 0x0043c01601007387 */ /* 0x008fe80000100a00 */
[----:B--2---:R0:W-:Y:S04]  /*5a8b0*/  STL.64 [R1+0x43b8], R20 ;  /* 0x0043b81401007387 */ /* 0x0041e80000100a00 */
[----:B0-----:R-:W2:Y:S04]  /*5a8c0*/  LDL.LU.64 R20, [R1+0x720] ;  /* 0x0007200001147983 */ /* 0x001ea80000300a00 */
[----:B------:R-:W2:Y:S04]  /*5a8d0*/  LDL.LU.64 R22, [R1+0x728] ;  /* 0x0007280001167983 */ /* 0x000ea80000300a00 */
[----:B------:R-:W3:Y:S01]  /*5a8e0*/  LDL.LU R19, [R1+0x1044] ;  /* 0x0010440001137983 */ /* 0x000ee20000300800 */
[C---:B------:R-:W-:Y:S03]  /*5a8f0*/  HMMA.16816.F32 R8, R4.reuse, R10, R12 ;  /* 0x0000000a0408723c */ /* 0x040fe6000000180c */
[----:B---3--:R-:W-:Y:S04]  /*5a900*/  STL.64 [R1+0x43a0], R18 ;  /* 0x0043a01201007387 */ /* 0x008fe80000100a00 */
[----:B------:R0:W-:Y:S04]  /*5a910*/  STL.64 [R1+0x4398], R16 ;  /* 0x0043981001007387 */ /* 0x0001e80000100a00 */
[----:B0-----:R-:W3:Y:S04]  /*5a920*/  LDL.LU.64 R16, [R1+0x750] ;  /* 0x0007500001107983 */ /* 0x001ee80000300a00 */
[----:B------:R-:W3:Y:S04]  /*5a930*/  LDL.LU.64 R18, [R1+0x758] ;  /* 0x0007580001127983 */ /* 0x000ee80000300a00 */
[----:B------:R-:W2:Y:S04]  /*5a940*/  LDL.LU.64 R14, [R1+0x43f0] ;  /* 0x0043f000010e7983 */ /* 0x000ea80000300a00 */
[----:B------:R-:W2:Y:S04]  /*5a950*/  LDL.LU.64 R12, [R1+0x43e8] ;  /* 0x0043e800010c7983 */ /* 0x000ea80000300a00 */
[----:B------:R-:W-:Y:S04]  /*5a960*/  STL.64 [R1+0x770], R8 ;  /* 0x0007700801007387 */ /* 0x000fe80000100a00 */
[----:B------:R0:W-:Y:S04]  /*5a970*/  STL.64 [R1+0x778], R10 ;  /* 0x0007780a01007387 */ /* 0x0001e80000100a00 */
[----:B0-----:R-:W2:Y:S04]  /*5a980*/  LDL.LU.64 R10, [R1+0x43e0] ;  /* 0x0043e000010a7983 */ /* 0x001ea80000300a00 */
[----:B------:R-:W3:Y:S01]  /*5a990*/  LDL.LU.64 R8, [R1+0x43d8] ;  /* 0x0043d80001087983 */ /* 0x000ee20000300a00 */
[C---:B----4-:R-:W-:Y:S06]  /*5a9a0*/  HMMA.16816.F32 R24, R4.reuse, R28, R24 ;  /* 0x0000001c0418723c */ /* 0x050fec0000001818 */
[C---:B---3--:R-:W-:Y:S06]  /*5a9b0*/  HMMA.16816.F32 R16, R4.reuse, R8, R16 ;  /* 0x000000080410723c */ /* 0x048fec0000001810 */
[----:B--2---:R-:W-:Y:S01]  /*5a9c0*/  HMMA.16816.F32 R12, R4, R10, R12 ;  /* 0x0000000a040c723c */ /* 0x004fe2000000180c */
[----:B------:R-:W-:-:S15]  /*5a9d0*/  IMAD.MOV.U32 R0, RZ, RZ, R9 ;  /* 0x000000ffff007224 */ /* 0x000fde00078e0009 */
[----:B------:R-:W-:-:S01]  /*5a9e0*/  NOP ;  /* 0x0000000000007918 */ /* 0x000fc20000000000 */
[----:B------:R0:W-:Y:S04]  /*5a9f0*/  STL.64 [R1+0x760], R16 ;  /* 0x0007601001007387 */ /* 0x0001e80000100a00 */
[----:B------:R1:W-:Y:S04]  /*5aa00*/  STL.64 [R1+0x768], R18 ;  /* 0x0007681201007387 */ /* 0x0003e80000100a00 */
[----:B0-----:R-:W2:Y:S04]  /*5aa10*/  LDL.LU.64 R16, [R1+0x700] ;  /* 0x0007000001107983 */ /* 0x001ea80000300a00 */
[----:B-1----:R-:W2:Y:S04]  /*5aa20*/  LDL.LU.64 R18, [R1+0x708] ;  /* 0x0007080001127983 */ /* 0x002ea80000300a00 */
[----:B------:R-:W3:Y:S04]  /*5aa30*/  LDL.LU.64 R8, [R1+0x6f0] ;  /* 0x0006f00001087983 */ /* 0x000ee80000300a00 */
[----:B------:R-:W3:Y:S04]  /*5aa40*/  LDL.LU.64 R10, [R1+0x6f8] ;  /* 0x0006f800010a7983 */ /* 0x000ee80000300a00 */
[----:B------:R0:W-:Y:S04]  /*5aa50*/  STL.64 [R1+0x750], R12 ;  /* 0x0007500c01007387 */ /* 0x0001e80000100a00 */
[----:B------:R1:W-:Y:S04]  /*5aa60*/  STL.64 [R1+0x758], R14 ;  /* 0x0007580e01007387 */ /* 0x0003e80000100a00 */
[----:B0-----:R-:W4:Y:S04]  /*5aa70*/  LDL.LU.64 R12, [R1+0x6e0] ;  /* 0x0006e000010c7983 */ /* 0x001f280000300a00 */
[----:B-1----:R-:W4:Y:S04]  /*5aa80*/  LDL.LU.64 R14, [R1+0x6e8] ;  /* 0x0006e800010e7983 */ /* 0x002f280000300a00 */
[----:B------:R-:W-:Y:S04]  /*5aa90*/  STL.64 [R1+0x740], R24 ;  /* 0x0007401801007387 */ /* 0x000fe80000100a00 */
[----:B------:R0:W-:Y:S04]  /*5aaa0*/  STL.64 [R1+0x748], R26 ;  /* 0x0007481a01007387 */ /* 0x0001e80000100a00 */
[----:B0-----:R-:W2:Y:S04]  /*5aab0*/  LDL.LU.64 R26, [R1+0x43d0] ;  /* 0x0043d000011a7983 */ /* 0x001ea80000300a00 */
[----:B------:R-:W3:Y:S04]  /*5aac0*/  LDL.LU.64 R24, [R1+0x43c8] ;  /* 0x0043c80001187983 */ /* 0x000ee80000300a00 */
[----:B------:R0:W-:Y:S04]  /*5aad0*/  STL.64 [R1+0x4250], R28 ;  /* 0x0042501c01007387 */ /* 0x0001e80000100a00 */
[----:B0-----:R-:W4:Y:S04]  /*5aae0*/  LDL.LU R28, [R1+0x1040] ;  /* 0x00104000011c7983 */ /* 0x001f280000300800 */
[----:B------:R-:W4:Y:S01]  /*5aaf0*/  LDL.LU R29, [R1+0x1048] ;  /* 0x00104800011d7983 */ /* 0x000f220000300800 */
[----:B--2---:R-:W-:-:S15]  /*5ab00*/  HMMA.16816.F32 R20, R4, R26, R20 ;  /* 0x0000001a0414723c */ /* 0x004fde0000001814 */
[----:B------:R-:W-:-:S08]  /*5ab10*/  NOP ;  /* 0x0000000000007918 */ /* 0x000fd00000000000 */
[----:B------:R-:W-:Y:S04]  /*5ab20*/  STL.64 [R1+0x730], R20 ;  /* 0x0007301401007387 */ /* 0x000fe80000100a00 */
[----:B------:R0:W-:Y:S04]  /*5ab30*/  STL.64 [R1+0x738], R22 ;  /* 0x0007381601007387 */ /* 0x0001e80000100a00 */
[----:B0-----:R-:W3:Y:S04]  /*5ab40*/  LDL.LU.64 R22, [R1+0x43c0] ;  /* 0x0043c00001167983 */ /* 0x001ee80000300a00 */
[----:B------:R-:W3:Y:S02]  /*5ab50*/  LDL.LU.64 R20, [R1+0x43b8] ;  /* 0x0043b80001147983 */ /* 0x000ee40000300a00 */
[----:B---3--:R-:W-:-:S15]  /*5ab60*/  HMMA.16816.F32 R20, R4, R24, R20 ;  /* 0x000000180414723c */ /* 0x008fde0000001814 */
[----:B------:R-:W-:-:S08]  /*5ab70*/  NOP ;  /* 0x0000000000007918 */ /* 0x000fd00000000000 */
[----:B------:R-:W-:Y:S04]  /*5ab80*/  STL.64 [R1+0x720], R20 ;  /* 0x0007201401007387 */ /* 0x000fe80000100a00 */
[----:B------:R0:W-:Y:S04]  /*5ab90*/  STL.64 [R1+0x728], R22 ;  /* 0x0007281601007387 */ /* 0x0001e80000100a00 */
[----:B0-----:R-:W2:Y:S04]  /*5aba0*/  LDL.LU.64 R22, [R1+0x43b0] ;  /* 0x0043b00001167983 */ /* 0x001ea80000300a00 */
[----:B------:R-:W3:Y:S01]  /*5abb0*/  LDL.LU.64 R20, [R1+0x43a8] ;  /* 0x0043a80001147983 */ /* 0x000ee20000300a00 */
[C---:B------:R-:W-:Y:S03]  /*5abc0*/  HMMA.16816.F32 R8, R4.reuse, R2, R8 ;  /* 0x000000020408723c */ /* 0x040fe60000001808 */
[----:B------:R-:W-:Y:S04]  /*5abd0*/  STL.64 [R1+0x4248], R26 ;  /* 0x0042481a01007387 */ /* 0x000fe80000100a00 */
[----:B------:R0:W-:Y:S04]  /*5abe0*/  STL.64 [R1+0x4240], R24 ;  /* 0x0042401801007387 */ /* 0x0001e80000100a00 */
[----:B0-----:R-:W4:Y:S04]  /*5abf0*/  LDL.LU.64 R24, [R1+0x6c0] ;  /* 0x0006c00001187983 */ /* 0x001f280000300a00 */
[----:B------:R-:W4:Y:S01]  /*5ac00*/  LDL.LU.64 R26, [R1+0x6c8] ;  /* 0x0006c800011a7983 */ /* 0x000f220000300a00 */
[----:B--2---:R-:W-:-:S15]  /*5ac10*/  HMMA.16816.F32 R16, R4, R22, R16 ;  /* 0x000000160410723c */ /* 0x004fde0000001810 */
[----:B------:R-:W-:-:S08]  /*5ac20*/  NOP ;  /* 0x0000000000007918 */ /* 0x000fd00000000000 */
[----:B------:R-:W-:Y:S04]  /*5ac30*/  STL.64 [R1+0x710], R16 ;  /* 0x0007101001007387 */ /* 0x000fe80000100a00 */
[----:B------:R0:W-:Y:S04]  /*5ac40*/  STL.64 [R1+0x718], R18 ;  /* 0x0007181201007387 */ /* 0x0001e80000100a00 */
[----:B0-----:R-:W2:Y:S04]  /*5ac50*/  LDL.LU.64 R18, [R1+0x43a0] ;  /* 0x0043a00001127983 */ /* 0x001ea80000300a00 */
[----:B------:R-:W2:Y:S04]  /*5ac60*/  LDL.LU.64 R16, [R1+0x4398] ;  /* 0x0043980001107983 */ /* 0x000ea80000300a00 */
[----:B------:R-:W-:Y:S04]  /*5ac70*/  STL.64 [R1+0x4288], R22 ;  /* 0x0042881601007387 */ /* 0x000fe80000100a00 */
[----:B---3--:R0:W-:Y:S04]  /*5ac80*/  STL.64 [R1+0x4368], R20 ;  /* 0x0043681401007387 */ /* 0x0081e80000100a00 */
[----:B0-----:R-:W3:Y:S04]  /*5ac90*/  LDL.LU.64 R20, [R1+0x6d0] ;  /* 0x0006d00001147983 */ /* 0x001ee80000300a00 */
[----:B------:R-:W3:Y:S04]  /*5aca0*/  LDL.LU.64 R22, [R1+0x6d8] ;  /* 0x0006d80001167983 */ /* 0x000ee80000300a00 */
[----:B------:R-:W-:Y:S04]  /*5acb0*/  STL.64 [R1+0x700], R8 ;  /* 0x0007000801007387 */ /* 0x000fe80000100a00 */
[----:B------:R0:W-:Y:S04]  /*5acc0*/  STL.64 [R1+0x708], R10 ;  /* 0x0007080a01007387 */ /* 0x0001e80000100a00 */
[----:B0-----:R-:W3:Y:S04]  /*5acd0*/  LDL.LU.64 R10, [R1+0x4390] ;  /* 0x00439000010a7983 */ /* 0x001ee80000300a00 */
[----:B------:R-:W4:Y:S02]  /*5ace0*/  LDL.LU.64 R8, [R1+0x4388] ;  /* 0x0043880001087983 */ /* 0x000f240000300a00 */
[C---:B----4-:R-:W-:Y:S06]  /*5acf0*/  HMMA.16816.F32 R12, R4.reuse, R8, R12 ;  /* 0x00000008040c723c */ /* 0x050fec000000180c */
[----:B---3--:R-:W-:-:S15]  /*5ad00*/  HMMA.16816.F32 R20, R4, R10, R20 ;  /* 0x0000000a0414723c */ /* 0x008fde0000001814 */
[----:B------:R-:W-:-:S02]  /*5ad10*/  NOP ;  /* 0x0000000000007918 */ /* 0x000fc40000000000 */
[----:B------:R-:W-:Y:S04]  /*5ad20*/  STL.64 [R1+0x6f0], R12 ;  /* 0x0006f00c01007387 */ /* 0x000fe80000100a00 */
[----:B------:R0:W-:Y:S04]  /*5ad30*/  STL.64 [R1+0x6f8], R14 ;  /* 0x0006f80e01007387 */ /* 0x0001e80000100a00 */
[----:B0-----:R-:W3:Y:S04]  /*5ad40*/  LDL.LU.64 R14, [R1+0x4380] ;  /* 0x00438000010e7983 */ /* 0x001ee80000300a00 */
[----:B------:R-:W4:Y:S04]  /*5ad50*/  LDL.LU.64 R12, [R1+0x4378] ;  /* 0x00437800010c7983 */ /* 0x000f280000300a00 */
[----:B------:R0:W-:Y:S04]  /*5ad60*/  STL.64 [R1+0x6e0], R20 ;  /* 0x0006e01401007387 */ /* 0x0001e80000100a00 */
[----:B------:R1:W-:Y:S04]  /*5ad70*/  STL.64 [R1+0x6e8], R22 ;  /* 0x0006e81601007387 */ /* 0x0003e80000100a00 */
[----:B0-----:R-:W3:Y:S04]  /*5ad80*/  LDL.LU.64 R20, [R1+0x8e0] ;  /* 0x0008e00001147983 */ /* 0x001ee80000300a00 */
[----:B-1----:R-:W3:Y:S04]  /*5ad90*/  LDL.LU.64 R22, [R1+0x8e8] ;  /* 0x0008e80001167983 */ /* 0x002ee80000300a00 */
[----:B------:R0:W-:Y:S04]  /*5ada0*/  STL.64 [R1+0x4208], R10 ;  /* 0x0042080a01007387 */ /* 0x0001e80000100a00 */
[----:B0-----:R-:W2:Y:S04]  /*5adb0*/  LDL.LU R10, [R1+0x1030] ;  /* 0x00103000010a7983 */ /* 0x001ea80000300800 */
[----:B------:R-:W3:Y:S04]  /*5adc0*/  LDL.LU R11, [R1+0x1038] ;  /* 0x00103800010b7983 */ /* 0x000ee80000300800 */
[----:B------:R0:W-:Y:S04]  /*5add0*/  STL.64 [R1+0x4200], R8 ;  /* 0x0042000801007387 */ /* 0x0001e80000100a00 */
[----:B0-----:R-:W3:Y:S01]  /*5ade0*/  LDL.LU.64 R8, [R1+0x9f0] ;  /* 0x0009f00001087983 */ /* 0x001ee20000300a00 */
[----:B----4-:R-:W-:Y:S01]  /*5adf0*/  HMMA.16816.F32 R24, R4, R12, R24 ;  /* 0x0000000c0418723c */ /* 0x010fe20000001818 */
[----:B--2---:R-:W-:-:S02]  /*5ae00*/  IMAD R16, R16, 0x100, R10 ;  /* 0x0000010010107824 */ /* 0x004fc400078e020a */
[----:B---3--:R-:W-:Y:S02]  /*5ae10*/  IMAD R17, R17, 0x100, R11 ;  /* 0x0000010011117824 */ /* 0x008fe400078e020b */
[----:B------:R-:W2:Y:S04]  /*5ae20*/  LDL.LU.64 R10, [R1+0x9f8] ;  /* 0x0009f800010a7983 */ /* 0x000ea80000300a00 */
[----:B------:R-:W-:Y:S04]  /*5ae30*/  STL [R1+0x41dc], R12 ;  /* 0x0041dc0c01007387 */ /* 0x000fe80000100800 */
[----:B------:R-:W-:Y:S10]  /*5ae40*/  STL [R1+0x41d8], R13 ;  /* 0x0041d80d01007387 */ /* 0x000ff40000100800 */
[----:B------:R-:W-:Y:S04]  /*5ae50*/  STL.64 [R1+0x6d0], R24 ;  /* 0x0006d01801007387 */ /* 0x000fe80000100a00 */
[----:B------:R0:W-:Y:S02]  /*5ae60*/  STL.64 [R1+0x6d8], R26 ;  /* 0x0006d81a01007387 */ /* 0x0001e40000100a00 */
[----:B0-----:R-:W-:-:S02]  /*5ae70*/  IMAD.MOV.U32 R26, RZ, RZ, R15 ;  /* 0x000000ffff1a7224 */ /* 0x001fc400078e000f */
[----:B------:R-:W3:Y:S04]  /*5ae80*/  LDL.LU R15, [R1+0x4370] ;  /* 0x00437000010f7983 */ /* 0x000ee80000300800 */
[----:B------:R-:W4:Y:S04]  /*5ae90*/  LDL R27, [R1+0xac] ;  /* 0x0000ac00011b7983 */ /* 0x000f280000100800 */
[----:B------:R-:W4:Y:S04]  /*5aea0*/  LDL R24, [R1+0xa0] ;  /* 0x0000a00001187983 */ /* 0x000f280000100800 */
[----:B------:R-:W4:Y:S01]  /*5aeb0*/  LDL R25, [R1+0xa4] ;  /* 0x0000a40001197983 */ /* 0x000f220000100800 */
[----:B---3--:R-:W-:-:S15]  /*5aec0*/  HMMA.16816.F32 R20, R4, R14, R20 ;  /* 0x0000000e0414723c */ /* 0x008fde0000001814 */
[----:B------:R-:W-:-:S08]  /*5aed0*/  NOP ;  /* 0x0000000000007918 */ /* 0x000fd00000000000 */
[----:B------:R0:W-:Y:S04]  /*5aee0*/  STL.64 [R1+0x8e0], R20 ;  /* 0x0008e01401007387 */ /* 0x0001e80000100a00 */
[----:B------:R-:W-:Y:S04]  /*5aef0*/  STL.64 [R1+0x8e8], R22 ;  /* 0x0008e81601007387 */ /* 0x000fe80000100a00 */
[----:B0-----:R-:W2:Y:S04]  /*5af00*/  LDL.LU.64 R20, [R1+0x4368] ;  /* 0x0043680001147983 */ /* 0x001ea80000300a00 */
[----:B------:R-:W-:Y:S01]  /*5af10*/  STL [R1+0x41cc], R15 ;  /* 0x0041cc0f01007387 */ /* 0x000fe20000100800 */
[----:B------:R-:W-:-:S03]  /*5af20*/  IMAD R18, R18, 0x100, R28 ;  /* 0x0000010012127824 */ /* 0x000fc600078e021c */
[----:B------:R-:W-:Y:S04]  /*5af30*/  STL [R1+0x42a0], R14 ;  /* 0x0042a00e01007387 */ /* 0x000fe80000100800 */
[----:B------:R-:W3:Y:S01]  /*5af40*/  LDL R28, [R1+0x28] ;  /* 0x00002800011c7983 */ /* 0x000ee20000100800 */
[----:B--2---:R-:W-:-:S15]  /*5af50*/  HMMA.16816.F32 R8, R4, R20, R8 ;  /* 0x000000140408723c */ /* 0x004fde0000001808 */
[----:B------:R-:W-:-:S08]  /*5af60*/  NOP ;  /* 0x0000000000007918 */ /* 0x000fd00000000000 */
[----:B------:R0:W-:Y:S04]  /*5af70*/  STL.64 [R1+0x8d0], R8 ;  /* 0x0008d00801007387 */ /* 0x0001e80000100a00 */
[----:B------:R1:W-:Y:S01]  /*5af80*/  STL.64 [R1+0x8d8], R10 ;  /* 0x0008d80a01007387 */ /* 0x0003e20000100a00 */
[----:B------:R-:W-:-:S03]  /*5af90*/  IMAD R19, R19, 0x100, R29 ;  /* 0x0000010013137824 */ /* 0x000fc600078e021d */
[----:B------:R-:W3:Y:S04]  /*5afa0*/  LDL R29, [R1+0x2c] ;  /* 0x00002c00011d7983 */ /* 0x000ee80000100800 */
[----:B0-----:R-:W2:Y:S04]  /*5afb0*/  LDL R8, [R1+0x40] ;  /* 0x0000400001087983 */ /* 0x001ea80000100800 */
[----:B-1----:R-:W4:Y:S04]  /*5afc0*/  LDL R10, [R1+0x38] ;  /* 0x00003800010a7983 */ /* 0x002f280000100800 */
[----:B------:R-:W4:Y:S04]  /*5afd0*/  LDL R11, [R1+0x3c] ;  /* 0x00003c00010b7983 */ /* 0x000f280000100800 */
[----:B------:R-:W2:Y:S04]  /*5afe0*/  LDL R9, [R1+0x44] ;  /* 0x0000440001097983 */ /* 0x000ea80000100800 */
[----:B----4-:R0:W-:Y:S04]  /*5aff0*/  STL.64 [R1+0x42c8], R10 ;  /* 0x0042c80a01007387 */ /* 0x0101e80000100a00 */
[----:B------:R-:W4:Y:S04]  /*5b000*/  LDL R12, [R1+0x88] ;  /* 0x00008800010c7983 */ /* 0x000f280000100800 */
[----:B------:R-:W4:Y:S04]  /*5b010*/  LDL R13, [R1+0x8c] ;  /* 0x00008c00010d7983 */ /* 0x000f280000100800 */
[----:B------:R-:W3:Y:S04]  /*5b020*/  LDL R14, [R1+0x90] ;  /* 0x00009000010e7983 */ /* 0x000ee80000100800 */
[----:B------:R-:W3:Y:S04]  /*5b030*/  LDL R15, [R1+0x94] ;  /* 0x00009400010f7983 */ /* 0x000ee80000100800 */
[----:B0-----:R-:W4:Y:S04]  /*5b040*/  LDL R10, [R1+0x48] ;  /* 0x00004800010a7983 */ /* 0x001f280000100800 */
[----:B------:R-:W4:Y:S04]  /*5b050*/  LDL R11, [R1+0x4c] ;  /* 0x00004c00010b7983 */ /* 0x000f280000100800 */
[----:B--2---:R0:W-:Y:S04]  /*5b060*/  STL.64 [R1+0x42c0], R8 ;  /* 0x0042c00801007387 */ /* 0x0041e80000100a00 */
[----:B----4-:R1:W-:Y:S04]  /*5b070*/  STL.64 [R1+0x42d8], R10 ;  /* 0x0042d80a01007387 */ /* 0x0103e80000100a00 */
[----:B0-----:R-:W2:Y:S04]  /*5b080*/  LDL.LU.64 R8, [R1+0x6b0] ;  /* 0x0006b00001087983 */ /* 0x001ea80000300a00 */
[----:B-1----:R-:W2:Y:S04]  /*5b090*/  LDL.LU.64 R10, [R1+0x6b8] ;  /* 0x0006b800010a7983 */ /* 0x002ea80000300a00 */
[----:B------:R0:W-:Y:S04]  /*5b0a0*/  STL [R1+0x41c4], R20 ;  /* 0x0041c41401007387 */ /* 0x0001e80000100800 */
[----:B------:R1:W-:Y:S04]  /*5b0b0*/  STL [R1+0x41c0], R21 ;  /* 0x0041c01501007387 */ /* 0x0003e80000100800 */
[----:B0-----:R-:W4:Y:S04]  /*5b0c0*/  LDL R20, [R1+0x30] ;  /* 0x0000300001147983 */ /* 0x001f280000100800 */
[----:B-1----:R-:W4:Y:S01]  /*5b0d0*/  LDL R21, [R1+0x34] ;  /* 0x0000340001157983 */ /* 0x002f220000100800 */
[----:B--2---:R-:W-:Y:S03]  /*5b0e0*/  HMMA.16816.F32 R8, R4, R26, R8 ;  /* 0x0000001a0408723c */ /* 0x004fe60000001808 */
[----:B------:R-:W2:Y:S04]  /*5b0f0*/  LDL.LU.64 R4, [R1+0x6a0] ;  /* 0x0006a00001047983 */ /* 0x000ea80000300a00 */
[----:B------:R-:W2:-:S15]  /*5b100*/  LDL.LU.64 R6, [R1+0x6a8] ;  /* 0x0006a80001067983 */ /* 0x000e9e0000300a00 */
[----:B------:R-:W-:-:S01]  /*5b110*/  NOP ;  /* 0x0000000000007918 */ /* 0x000fc20000000000 */
[----:B------:R0:W-:Y:S04]  /*5b120*/  STL.64 [R1+0x6c0], R8 ;  /* 0x0006c00801007387 */ /* 0x0001e80000100a00 */
[----:B------:R1:W-:Y:S04]  /*5b130*/  STL.64 [R1+0x6c8], R10 ;  /* 0x0006c80a01007387 */ /* 0x0003e80000100a00 */
[----:B0-----:R-:W3:Y:S04]  /*5b140*/  LDL R8, [R1+0x50] ;  /* 0x0000500001087983 */ /* 0x001ee80000100800 */
[----:B------:R-:W3:Y:S01]  /*5b150*/  LDL R9, [R1+0x54] ;  /* 0x0000540001097983 */ /* 0x000ee20000100800 */
[----:B------:R-:W-:-:S02]  /*5b160*/  F2FP.F16.E5M2.UNPACK_B R16, R16 ;  /* 0x00000010ff10723e */ /* 0x000fc400020004ff */
[----:B------:R-:W-:Y:S02]  /*5b170*/  F2FP.F16.E5M2.UNPACK_B R17, R17 ;  /* 0x00000011ff11723e */ /* 0x000fe400020004ff */
[----:B------:R-:W-:Y:S02]  /*5b180*/  F2FP.F16.E5M2.UNPACK_B R18, R18 ;  /* 0x00000012ff12723e */ /* 0x000fe400020004ff */
[----:B------:R-:W-:-:S07]  /*5b190*/  F2FP.F16.E5M2.UNPACK_B R19, R19 ;  /* 0x00000013ff13723e */ /* 0x000fce00020004ff */
[----:B--2---:R-:W-:Y:S01]  /*5b1a0*/  HMMA.16816.F32 R4, R16, R24, R4 ;  /* 0x000000181004723c */ /* 0x004fe20000001804 */
[----:B---3--:R-:W-:Y:S04]  /*5b1b0*/  STL.64 [R1+0x42f0], R8 ;  /* 0x0042f00801007387 */ /* 0x008fe80000100a00 */
[----:B------:R-:W2:Y:S04]  /*5b1c0*/  LDL.LU.64 R26, [R1+0x10] ;  /* 0x00001000011a7983 */ /* 0x000ea80000300a00 */
[----:B-1----:R-:W3:-:S14]  /*5b1d0*/  LDL R10, [R1+0x58] ;  /* 0x00005800010a7983 */ /* 0x002edc0000100800 */
[----:B------:R0:W-:Y:S04]  /*5b1e0*/  STL.64 [R1+0x6b0], R4 ;  /* 0x0006b00401007387 */ /* 0x0001e80000100a00 */
[----:B------:R1:W-:Y:S04]  /*5b1f0*/  STL.64 [R1+0x6b8], R6 ;  /* 0x0006b80601007387 */ /* 0x0003e80000100a00 */
[----:B------:R-:W3:Y:S04]  /*5b200*/  LDL R11, [R1+0x5c] ;  /* 0x00005c00010b7983 */ /* 0x000ee80000100800 */
[----:B0-----:R-:W2:Y:S04]  /*5b210*/  LDL.LU.64 R4, [R1+0x670] ;  /* 0x0006700001047983 */ /* 0x001ea80000300a00 */
[----:B-1----:R-:W2:Y:S04]  /*5b220*/  LDL.LU.64 R6, [R1+0x678] ;  /* 0x0006780001067983 */ /* 0x002ea80000300a00 */
[----:B------:R-:W4:Y:S04]  /*5b230*/  LDL R8, [R1+0x60] ;  /* 0x0000600001087983 */ /* 0x000f280000100800 */
[----:B------:R-:W4:Y:S04]  /*5b240*/  LDL R9, [R1+0x64] ;  /* 0x0000640001097983 */ /* 0x000f280000100800 */
[----:B---3--:R-:W-:Y:S04]  /*5b250*/  STL.64 [R1+0x4308], R10 ;  /* 0x0043080a01007387 */ /* 0x008fe80000100a00 */
[----:B----4-:R0:W-:Y:S04]  /*5b260*/  STL.64 [R1+0x4320], R8 ;  /* 0x0043200801007387 */ /* 0x0101e80000100a00 */
[----:B0-----:R-:W3:Y:S04]  /*5b270*/  LDL R8, [R1+0x98] ;  /* 0x0000980001087983 */ /* 0x001ee80000100800 */
[----:B------:R-:W3:Y:S04]  /*5b280*/  LDL R9, [R1+0x9c] ;  /* 0x00009c0001097983 */ /* 0x000ee80000100800 */
[----:B------:R-:W4:Y:S04]  /*5b290*/  LDL.LU.64 R22, [R1+0x20] ;  /* 0x0000200001167983 */ /* 0x000f280000300a00 */
[----:B----4-:R-:W-:Y:S04]  /*5b2a0*/  STL.64 [R1+0x42a8], R22 ;  /* 0x0042a81601007387 */ /* 0x010fe80000100a00 */
[----:B------:R0:W-:Y:S04]  /*5b2b0*/  STL.64 [R1+0x42d0], R20 ;  /* 0x0042d01401007387 */ /* 0x0001e80000100a00 */
[----:B0-----:R-:W4:Y:S04]  /*5b2c0*/  LDL.LU.64 R20, [R1+0x680] ;  /* 0x0006800001147983 */ /* 0x001f280000300a00 */
[----:B------:R-:W4:Y:S04]  /*5b2d0*/  LDL.LU.64 R22, [R1+0x688] ;  /* 0x0006880001167983 */ /* 0x000f280000300a00 */
[----:B------:R-:W2:Y:S04]  /*5b2e0*/  LDL R10, [R1+0x68] ;  /* 0x00006800010a7983 */ /* 0x000ea80000100800 */
[----:B------:R-:W2:Y:S04]  /*5b2f0*/  LDL R11, [R1+0x6c] ;  /* 0x00006c00010b7983 */ /* 0x000ea80000100800 */
[----:B------:R-:W3:Y:S04]  /*5b300*/  LDL R24, [R1+0x18] ;  /* 0x0000180001187983 */ /* 0x000ee80000100800 */
[----:B------:R-:W3:Y:S04]  /*5b310*/  LDL R25, [R1+0x1c] ;  /* 0x00001c0001197983 */ /* 0x000ee80000100800 */
[----:B--2---:R-:W-:Y:S04]  /*5b320*/  STL.64 [R1+0x4338], R10 ;  /* 0x0043380a01007387 */ /* 0x004fe80000100a00 */
[----:B------:R-:W-:Y:S04]  /*5b330*/  STL.64 [R1+0x4298], R26 ;  /* 0x0042981a01007387 */ /* 0x000fe80000100a00 */
[----:B---3--:R0:W-:Y:S04]  /*5b340*/  STL.64 [R1+0x4290], R24 ;  /* 0x0042901801007387 */ /* 0x0081e80000100a00 */
[----:B0-----:R-:W2:Y:S04]  /*5b350*/  LDL.LU.64 R24, [R1+0x690] ;  /* 0x0006900001187983 */ /* 0x001ea80000300a00 */
[----:B------:R-:W2:Y:S01]  /*5b360*/  LDL.LU.64 R26, [R1+0x698] ;  /* 0x00069800011a7983 */ /* 0x000ea20000300a00 */
[C---:B----4-:R-:W-:Y:S06]  /*5b370*/  HMMA.16816.F32 R20, R16.reuse, R14, R20 ;  /* 0x0000000e1014723c */ /* 0x050fec0000001814 */
[C---:B------:R-:W-:Y:S06]  /*5b380*/  HMMA.16816.F32 R4, R16.reuse, R12, R4 ;  /* 0x0000000c1004723c */ /* 0x040fec0000001804 */
[----:B--2---:R-:W-:-:S15]  /*5b390*/  HMMA.16816.F32 R8, R16, R8, R24 ;  /* 0x000000081008723c */ /* 0x004fde0000001818 */
[----:B------:R-:W-:-:S08]  /*5b3a0*/  NOP ;  /* 0x0000000000007918 */ /* 0x000fd00000000000 */
[----:B------:R0:W-:Y:S04]  /*5b3b0*/  STL.64 [R1+0x6a0], R8 ;  /* 0x0006a00801007387 */ /* 0x0001e80000100a00 */
[----:B------:R-:W-:Y:S04]  /*5b3c0*/  STL.64 [R1+0x6a8], R10 ;  /* 0x0006a80a01007387 */ /* 0x000fe80000100a00 */
[----:B0-----:R-:W2:Y:S04]  /*5b3d0*/  LDL R8, [R1+0x70] ;  /* 0x0000700001087983 */ /* 0x001ea80000100800 */
[----:B------:R-:W-:Y:S04]  /*5b3e0*/  STL.64 [R1+0x690], R20 ;  /* 0x0006901401007387 */ /* 0x000fe80000100a00 */
[----:B------:R-:W-:Y:S04]  /*5b3f0*/  STL.64 [R1+0x698], R22 ;  /* 0x0006981601007387 */ /* 0x000fe80000100a00 */
[----:B------:R0:W-:Y:S04]  /*5b400*/  STL.64 [R1+0x680], R4 ;  /* 0x0006800401007387 */ /* 0x0001e80000100a00 */
[----:B------:R1:W-:Y:S04]  /*5b410*/  STL.64 [R1+0x688], R6 ;  /* 0x0006880601007387 */ /* 0x0003e80000100a00 */
[----:B------:R-:W2:Y:S04]  /*5b420*/  LDL R9, [R1+0x74] ;  /* 0x0000740001097983 */ /* 0x000ea80000100800 */
[----:B------:R-:W3:Y:S04]  /*5b430*/  LDL R12, [R1+0x80] ;  /* 0x00008000010c7983 */ /* 0x000ee80000100800 */
[----:B------:R-:W3:Y:S04]  /*5b440*/  LDL R13, [R1+0x84] ;  /* 0x00008400010d7983 */ /* 0x000ee80000100800 */
[----:B0-----:R-:W3:Y:S04]  /*5b450*/  LDL.LU.64 R4, [R1+0x660] ;  /* 0x0006600001047983 */ /* 0x001ee80000300a00 */
[----:B-1----:R-:W3:Y:S04]  /*5b460*/  LDL.LU.64 R6, [R1+0x668] ;  /* 0x0006680001067983 */ /* 0x002ee80000300a00 */
[----:B------:R-:W4:Y:S04]  /*5b470*/  LDL R10, [R1+0x78] ;  /* 0x00007800010a7983 */ /* 0x000f280000100800 */
[----:B------:R-:W4:Y:S04]  /*5b480*/  LDL R11, [R1+0x7c] ;  /* 0x00007c00010b7983 */ /* 0x000f280000100800 */
[----:B--2---:R-:W-:Y:S04]  /*5b490*/  STL.64 [R1+0x4350], R8 ;  /* 0x0043500801007387 */ /* 0x004fe80000100a00 */
[----:B------:R-:W2:Y:S04]  /*5b4a0*/  LDL.LU.64 R20, [R1+0x5f0] ;  /* 0x0005f00001147983 */ /* 0x000ea80000300a00 */
[----:B------:R-:W3:Y:S04]  /*5b4b0*/  LDL.LU.64 R22, [R1+0x5f8] ;  /* 0x0005f80001167983 */ /* 0x000ee80000300a00 */
[----:B---3--:R-:W-:Y:S04]  /*5b4c0*/  STL.64 [R1+0x42e8], R22 ;  /* 0x0042e81601007387 */ /* 0x008fe80000100a00 */
[----:B--2---:R0:W-:Y:S04]  /*5b4d0*/  STL.64 [R1+0x42e0], R20 ;  /* 0x0042e01401007387 */ /* 0x0041e80000100a00 */
[----:B0-----:R-:W2:Y:S04]  /*5b4e0*/  LDL.LU.64 R20, [R1+0x600] ;  /* 0x0006000001147983 */ /* 0x001ea80000300a00 */
        /* <DEDUP_REMOVED lines=12> */
[----:B------:R-:W3:Y:S01]  /*5b5b0*/  LDL.LU.64 R22, [R1+0x638] ;  /* 0x0006380001167983 */ /* 0x000ee20000300a00 */
[C---:B------:R-:W-:Y:S03]  /*5b5c0*/  HMMA.16816.F32 R12, R16.reuse, R12, R4 ;  /* 0x0000000c100c723c */ /* 0x040fe60000001804 */
[----:B---3--:R-:W-:Y:S04]  /*5b5d0*/  STL.64 [R1+0x4348], R22 ;  /* 0x0043481601007387 */ /* 0x008fe80000100a00 */
[----:B--2---:R0:W-:Y:S04]  /*5b5e0*/  STL.64 [R1+0x4340], R20 ;  /* 0x0043401401007387 */ /* 0x0041e80000100a00 */
[----:B0-----:R-:W2:Y:S04]  /*5b5f0*/  LDL.LU.64 R20, [R1+0x640] ;  /* 0x0006400001147983 */ /* 0x001ea80000300a00 */
[----:B------:R-:W3:Y:S04]  /*5b600*/  LDL.LU.64 R22, [R1+0x648] ;  /* 0x0006480001167983 */ /* 0x000ee80000300a00 */
[----:B---3--:R-:W-:Y:S04]  /*5b610*/  STL.64 [R1+0x4360], R22 ;  /* 0x0043601601007387 */ /* 0x008fe80000100a00 */
[----:B--2---:R0:W-:Y:S04]  /*5b620*/  STL.64 [R1+0x4358], R20 ;  /* 0x0043581401007387 */ /* 0x0041e80000100a00 */
[----:B0-----:R-:W4:Y:S04]  /*5b630*/  LDL.LU.64 R20, [R1+0x650] ;  /* 0x0006500001147983 */ /* 0x001f280000300a00 */
[----:B------:R-:W4:Y:S04]  /*5b640*/  LDL.LU.64 R22, [R1+0x658] ;  /* 0x0006580001167983 */ /* 0x000f280000300a00 */
[----:B------:R-:W2:Y:S04]  /*5b650*/  LDL.LU.64 R24, [R1+0x5e0] ;  /* 0x0005e00001187983 */ /* 0x000ea80000300a00 */
[----:B------:R-:W2:Y:S04]  /*5b660*/  LDL.LU.64 R26, [R1+0x5e8] ;  /* 0x0005e800011a7983 */ /* 0x000ea80000300a00 */
[----:B------:R-:W3:Y:S04]  /*5b670*/  LDL.LU.64 R4, [R1+0x5d0] ;  /* 0x0005d00001047983 */ /* 0x000ee80000300a00 */
[----:B------:R-:W3:Y:S04]  /*5b680*/  LDL.LU.64 R6, [R1+0x5d8] ;  /* 0x0005d80001067983 */ /* 0x000ee80000300a00 */
[----:B------:R0:W-:Y:S04]  /*5b690*/  STL.64 [R1+0x670], R12 ;  /* 0x0006700c01007387 */ /* 0x0001e80000100a00 */
[----:B------:R1:W-:Y:S04]  /*5b6a0*/  STL.64 [R1+0x678], R14 ;  /* 0x0006780e01007387 */ /* 0x0003e80000100a00 */
[----:B0-----:R-:W2:Y:S04]  /*5b6b0*/  LDL.LU.64 R12, [R1+0x5b0] ;  /* 0x0005b000010c7983 */ /* 0x001ea80000300a00 */
[----:B-1----:R-:W3:Y:S01]  /*5b6c0*/  LDL.LU.64 R14, [R1+0x5b8] ;  /* 0x0005b800010e7983 */ /* 0x002ee20000300a00 */
[C---:B----4-:R-:W-:Y:S03]  /*5b6d0*/  HMMA.16816.F32 R8, R16.reuse, R10, R20 ;  /* 0x0000000a1008723c */ /* 0x050fe60000001814 */
[----:B---3--:R-:W-:Y:S04]  /*5b6e0*/  STL.64 [R1+0x42b8], R14 ;  /* 0x0042b80e01007387 */ /* 0x008fe80000100a00 */
[----:B--2---:R0:W-:Y:S04]  /*5b6f0*/  STL.64 [R1+0x42b0], R12 ;  /* 0x0042b00c01007387 */ /* 0x0041e80000100a00 */
[----:B0-----:R-:W2:Y:S04]  /*5b700*/  LDL.LU.64 R12, [R1+0x5c0] ;  /* 0x0005c000010c7983 */ /* 0x001ea80000300a00 */
[----:B------:R-:W2:Y:S04]  /*5b710*/  LDL.LU.64 R14, [R1+0x5c8] ;  /* 0x0005c800010e7983 */ /* 0x000ea80000300a00 */
[----:B------:R-:W3:Y:S04]  /*5b720*/  LDL.LU.64 R22, [R1+0x4360] ;  /* 0x0043600001167983 */ /* 0x000ee80000300a00 */
[----:B------:R-:W3:Y:S04]  /*5b730*/  LDL.LU.64 R20, [R1+0x4358] ;  /* 0x0043580001147983 */ /* 0x000ee80000300a00 */
        /* <DEDUP_REMOVED lines=39> */
[----:B------:R-:W2:-:S15]  /*5b9b0*/  LDL.LU.64 R20, [R1+0x42d0] ;  /* 0x0042d00001147983 */ /* 0x000e9e0000300a00 */
[----:B------:R-:W-:-:S06]  /*5b9c0*/  NOP ;  /* 0x0000000000007918 */ /* 0x000fcc0000000000 */
[----:B------:R-:W-:Y:S04]  /*5b9d0*/  STL.64 [R1+0x600], R8 ;  /* 0x0006000801007387 */ /* 0x000fe80000100a00 */
[----:B------:R0:W-:Y:S04]  /*5b9e0*/  STL.64 [R1+0x608], R10 ;  /* 0x0006080a01007387 */ /* 0x0001e80000100a00 */
[----:B0-----:R-:W3:Y:S04]  /*5b9f0*/  LDL.LU.64 R10, [R1+0x42c8] ;  /* 0x0042c800010a7983 */ /* 0x001ee80000300a00 */
[----:B------:R-:W4:Y:S01]  /*5ba00*/  LDL.LU.64 R8, [R1+0x42c0] ;  /* 0x0042c00001087983 */ /* 0x000f220000300a00 */
[C---:B--2---:R-:W-:Y:S06]  /*5ba10*/  HMMA.16816.F32 R20, R16.reuse, R20, R12 ;  /* 0x000000141014723c */ /* 0x044fec000000180c */
[C---:B----4-:R-:W-:Y:S06]  /*5ba20*/  HMMA.16816.F32 R24, R16.reuse, R8, R24 ;  /* 0x000000081018723c */ /* 0x050fec0000001818 */
[----:B---3--:R-:W-:-:S15]  /*5ba30*/  HMMA.16816.F32 R4, R16, R10, R4 ;  /* 0x0000000a1004723c */ /* 0x008fde0000001804 */
[----:B------:R-:W-:-:S02]  /*5ba40*/  NOP ;  /* 0x0000000000007918 */ /* 0x000fc40000000000 */
[----:B------:R0:W-:Y:S04]  /*5ba50*/  STL.64 [R1+0x5f0], R24 ;  /* 0x0005f01801007387 */ /* 0x0001e80000100a00 */
[----:B------:R1:W-:Y:S04]  /*5ba60*/  STL.64 [R1+0x5f8], R26 ;  /* 0x0005f81a01007387 */ /* 0x0003e80000100a00 */
[----:B0-----:R-:W2:Y:S04]  /*5ba70*/  LDL.LU.64 R24, [R1+0x5a0] ;  /* 0x0005a00001187983 */ /* 0x001ea80000300a00 */
[----:B-1----:R-:W2:Y:S04]  /*5ba80*/  LDL.LU.64 R26, [R1+0x5a8] ;  /* 0x0005a800011a7983 */ /* 0x002ea80000300a00 */
[----:B------:R-:W3:Y:S04]  /*5ba90*/  LDL.LU.64 R8, [R1+0x580] ;  /* 0x0005800001087983 */ /* 0x000ee80000300a00 */
[----:B------:R-:W3:Y:S04]  /*5baa0*/  LDL.LU.64 R10, [R1+0x588] ;  /* 0x00058800010a7983 */ /* 0x000ee80000300a00 */
[----:B------:R-:W-:Y:S04]  /*5bab0*/  STL.64 [R1+0x5e0], R4 ;  /* 0x0005e00401007387 */ /* 0x000fe80000100a00 */
[----:B------:R0:W-:Y:S04]  /*5bac0*/  STL.64 [R1+0x5e8], R6 ;  /* 0x0005e80601007387 */ /* 0x0001e80000100a00 */
[----:B0-----:R-:W4:Y:S04]  /*5bad0*/  LDL.LU R6, [R1+0x105c] ;  /* 0x00105c0001067983 */ /* 0x001f280000300800 */
[----:B------:R-:W4:Y:S04]  /*5bae0*/  LDL.LU R7, [R1+0x1064] ;  /* 0x0010640001077983 */ /* 0x000f280000300800 */
[----:B------:R-:W2:Y:S04]  /*5baf0*/  LDL.LU.64 R14, [R1+0x42b8] ;  /* 0x0042b800010e7983 */ /* 0x000ea80000300a00 */
[----:B------:R-:W2:Y:S04]  /*5bb00*/  LDL.LU.64 R12, [R1+0x42b0] ;  /* 0x0042b000010c7983 */ /* 0x000ea80000300a00 */
[----:B------:R-:W-:Y:S04]  /*5bb10*/  STL.64 [R1+0x5d0], R20 ;  /* 0x0005d01401007387 */ /* 0x000fe80000100a00 */
[----:B------:R0:W-:Y:S04]  /*5bb20*/  STL.64 [R1+0x5d8], R22 ;  /* 0x0005d81601007387 */ /* 0x0001e80000100a00 */
[----:B0-----:R-:W3:Y:S01]  /*5bb30*/  LDL.LU.64 R22, [R1+0x42a8] ;  /* 0x0042a80001167983 */ /* 0x001ee20000300a00 */
[----:B--2---:R-:W-:-:S15]  /*5bb40*/  HMMA.16816.F32 R12, R16, R28, R12 ;  /* 0x0000001c100c723c */ /* 0x004fde000000180c */
[----:B------:R-:W-:-:S08]  /*5bb50*/  NOP ;  /* 0x0000000000007918 */ /* 0x000fd00000000000 */
[----:B------:R-:W-:Y:S04]  /*5bb60*/  STL.64 [R1+0x5c0], R12 ;  /* 0x0005c00c01007387 */ /* 0x000fe80000100a00 */
[----:B------:R0:W-:Y:S04]  /*5bb70*/  STL.64 [R1+0x5c8], R14 ;  /* 0x0005c80e01007387 */ /* 0x0001e80000100a00 */
[----:B0-----:R-:W2:Y:S04]  /*5bb80*/  LDL.LU R14, [R1+0x42a0] ;  /* 0x0042a000010e7983 */ /* 0x001ea80000300800 */
[----:B------:R-:W2:Y:S04]  /*5bb90*/  LDL.64 R28, [R1] ;  /* 0x00000000011c7983 */ /* 0x000ea80000100a00 */
[----:B------:R-:W2:Y:S04]  /*5bba0*/  LDL.LU R12, [R1+0x1050] ;  /* 0x00105000010c7983 */ /* 0x000ea80000300800 */
[----:B------:R-:W2:Y:S04]  /*5bbb0*/  LDL.LU R4, [R1+0x104c] ;  /* 0x00104c0001047983 */ /* 0x000ea80000300800 */
[----:B------:R-:W2:Y:S04]  /*5bbc0*/  LDL.LU R13, [R1+0x1058] ;  /* 0x00105800010d7983 */ /* 0x000ea80000300800 */
[----:B------:R-:W2:Y:S01]  /*5bbd0*/  LDL.LU R5, [R1+0x1054] ;  /* 0x0010540001057983 */ /* 0x000ea20000300800 */
[----:B---3--:R-:W-:Y:S03]  /*5bbe0*/  HMMA.16816.F32 R24, R16, R22, R24 ;  /* 0x000000161018723c */ /* 0x008fe60000001818 */
[----:B----4-:R-:W-:Y:S04]  /*5bbf0*/  STL.64 [R1+0x41e8], R6 ;  /* 0x0041e80601007387 */ /* 0x010fe80000100a00 */
[----:B--2---:R0:W-:Y:S04]  /*5bc00*/  STL.64 [R1+0x41e0], R4 ;  /* 0x0041e00401007387 */ /* 0x0041e80000100a00 */
[----:B0-----:R-:W2:Y:S04]  /*5bc10*/  LDL.LU.64 R4, [R1+0x590] ;  /* 0x0005900001047983 */ /* 0x001ea80000300a00 */
[----:B------:R-:W2:Y:S08]  /*5bc20*/  LDL.LU.64 R6, [R1+0x598] ;  /* 0x0005980001067983 */ /* 0x000eb00000300a00 */
[----:B------:R-:W-:Y:S04]  /*5bc30*/  STL.64 [R1+0x5b0], R24 ;  /* 0x0005b01801007387 */ /* 0x000fe80000100a00 */
[----:B------:R0:W-:Y:S04]  /*5bc40*/  STL.64 [R1+0x5b8], R26 ;  /* 0x0005b81a01007387 */ /* 0x0001e80000100a00 */
[----:B0-----:R-:W3:Y:S04]  /*5bc50*/  LDL.LU.64 R26, [R1+0x4298] ;  /* 0x00429800011a7983 */ /* 0x001ee80000300a00 */
[----:B------:R-:W2:Y:S01]  /*5bc60*/  LDL.LU.64 R24, [R1+0x4290] ;  /* 0x0042900001187983 */ /* 0x000ea20000300a00 */
[----:B------:R-:W-:-:S02]  /*5bc70*/  IMAD.MOV.U32 R20, RZ, RZ, R22 ;  /* 0x000000ffff147224 */ /* 0x000fc400078e0016 */
[----:B------:R-:W-:Y:S02]  /*5bc80*/  IMAD.MOV.U32 R21, RZ, RZ, R23 ;  /* 0x000000ffff157224 */ /* 0x000fe400078e0017 */
[----:B------:R-:W4:Y:S04]  /*5bc90*/  LDL.LU.64 R22, [R1+0x4288] ;  /* 0x0042880001167983 */ /* 0x000f280000300a00 */
[----:B------:R-:W-:Y:S01]  /*5bca0*/  STL [R1+0x41c8], R20 ;  /* 0x0041c81401007387 */ /* 0x000fe20000100800 */
[----:B--2---:R-:W-:-:S15]  /*5bcb0*/  HMMA.16816.F32 R4, R16, R24, R4 ;  /* 0x000000181004723c */ /* 0x004fde0000001804 */
[----:B------:R-:W-:-:S08]  /*5bcc0*/  NOP ;  /* 0x0000000000007918 */ /* 0x000fd00000000000 */
[----:B------:R-:W-:Y:S04]  /*5bcd0*/  STL.64 [R1+0x5a0], R4 ;  /* 0x0005a00401007387 */ /* 0x000fe80000100a00 */
[----:B------:R3:W-:Y:S02]  /*5bce0*/  STL.64 [R1+0x5a8], R6 ;  /* 0x0005a80601007387 */ /* 0x0007e40000100a00 */
[----:B---3--:R-:W-:Y:S06]  /*5bcf0*/  HMMA.16816.F32 R4, R16, R26, R8 ;  /* 0x0000001a1004723c */ /* 0x008fec0000001808 */
[----:B------:R-:W-:-:S02]  /*5bd00*/  IMAD.MOV.U32 R15, RZ, RZ, R26 ;  /* 0x000000ffff0f7224 */ /* 0x000fc400078e001a */
[----:B------:R-:W-:-:S15]  /*5bd10*/  IMAD.MOV.U32 R20, RZ, RZ, R27 ;  /* 0x000000ffff147224 */ /* 0x000fde00078e001b */
[----:B------:R-:W-:Y:S04]  /*5bd20*/  STL.64 [R1+0x590], R4 ;  /* 0x0005900401007387 */ /* 0x000fe80000100a00 */
[----:B------:R-:W-:Y:S04]  /*5bd30*/  STL.64 [R1+0x598], R6 ;  /* 0x0005980601007387 */ /* 0x000fe80000100a00 */
[----:B------:R-:W2:Y:S04]  /*5bd40*/  LDL.LU.64 R24, [R1+0x550] ;  /* 0x0005500001187983 */ /* 0x000ea80000300a00 */
[----:B------:R-:W3:Y:S04]  /*5bd50*/  LDL.LU.64 R26, [R1+0x558] ;  /* 0x00055800011a7983 */ /* 0x000ee80000300a00 */
[----:B---3--:R-:W-:Y:S04]  /*5bd60*/  STL.64 [R1+0x4260], R26 ;  /* 0x0042601a01007387 */ /* 0x008fe80000100a00 */
[----:B--2---:R0:W-:Y:S04]  /*5bd70*/  STL.64 [R1+0x4258], R24 ;  /* 0x0042581801007387 */ /* 0x0041e80000100a00 */
[----:B0-----:R-:W2:Y:S04]  /*5bd80*/  LDL.LU.64 R24, [R1+0x560] ;  /* 0x0005600001187983 */ /* 0x001ea80000300a00 */
[----:B------:R-:W3:Y:S04]  /*5bd90*/  LDL.LU.64 R26, [R1+0x568] ;  /* 0x00056800011a7983 */ /* 0x000ee80000300a00 */
[----:B---3--:R0:W-:Y:S04]  /*5bda0*/  STL.64 [R1+0x4270], R26 ;  /* 0x0042701a01007387 */ /* 0x0081e80000100a00 */
[----:B0-----:R-:W3:Y:S04]  /*5bdb0*/  LDL R26, [R1+0x8] ;  /* 0x00000800011a7983 */ /* 0x001ee80000100800 */
[----:B--2---:R-:W-:Y:S04]  /*5bdc0*/  STL.64 [R1+0x4268], R24 ;  /* 0x0042681801007387 */ /* 0x004fe80000100a00 */
[----:B----4-:R-:W-:Y:S04]  /*5bdd0*/  STL.64 [R1+0x4228], R22 ;  /* 0x0042281601007387 */ /* 0x010fe80000100a00 */
[----:B------:R0:W-:Y:S04]  /*5bde0*/  STL.64 [R1+0x4220], R20 ;  /* 0x0042201401007387 */ /* 0x0001e80000100a00 */
[----:B0-----:R-:W2:Y:S04]  /*5bdf0*/  LDL.LU.64 R20, [R1+0x530] ;  /* 0x0005300001147983 */ /* 0x001ea80000300a00 */
[----:B------:R-:W4:Y:S04]  /*5be00*/  LDL.LU.64 R22, [R1+0x538] ;  /* 0x0005380001167983 */ /* 0x000f280000300a00 */
[----:B----4-:R-:W-:Y:S04]  /*5be10*/  STL.64 [R1+0x4238], R22 ;  /* 0x0042381601007387 */ /* 0x010fe80000100a00 */
[----:B--2---:R0:W-:Y:S04]  /*5be20*/  STL.64 [R1+0x4230], R20 ;  /* 0x0042301401007387 */ /* 0x0041e80000100a00 */
[----:B0-----:R-:W2:Y:S04]  /*5be30*/  LDL.LU.64 R20, [R1+0x540] ;  /* 0x0005400001147983 */ /* 0x001ea80000300a00 */
[----:B------:R-:W4:Y:S01]  /*5be40*/  LDL.LU.64 R22, [R1+0x548] ;  /* 0x0005480001167983 */ /* 0x000f220000300a00 */
[----:B------:R-:W-:-:S03]  /*5be50*/  IMAD.MOV.U32 R27, RZ, RZ, R0 ;  /* 0x000000ffff1b7224 */ /* 0x000fc600078e0000 */
[----:B----4-:R-:W-:Y:S04]  /*5be60*/  STL.64 [R1+0x4280], R22 ;  /* 0x0042801601007387 */ /* 0x010fe80000100a00 */
[----:B--2---:R0:W-:Y:S04]  /*5be70*/  STL.64 [R1+0x4278], R20 ;  /* 0x0042781401007387 */ /* 0x0041e80000100a00 */
[----:B0-----:R-:W3:Y:S04]  /*5be80*/  LDL.LU.64 R20, [R1+0x570] ;  /* 0x0005700001147983 */ /* 0x001ee80000300a00 */
[----:B------:R-:W3:Y:S04]  /*5be90*/  LDL.LU.64 R22, [R1+0x578] ;  /* 0x0005780001167983 */ /* 0x000ee80000300a00 */
[----:B------:R-:W2:Y:S04]  /*5bea0*/  LDL.LU.64 R8, [R1+0x510] ;  /* 0x0005100001087983 */ /* 0x000ea80000300a00 */
[----:B------:R-:W4:Y:S01]  /*5beb0*/  LDL.LU.64 R10, [R1+0x518] ;  /* 0x00051800010a7983 */ /* 0x000f220000300a00 */
[C---:B---3--:R-:W-:Y:S03]  /*5bec0*/  HMMA.16816.F32 R24, R16.reuse, R26, R20 ;  /* 0x0000001a1018723c */ /* 0x048fe60000001814 */
[----:B----4-:R-:W-:Y:S04]  /*5bed0*/  STL.64 [R1+0x4218], R10 ;  /* 0x0042180a01007387 */ /* 0x010fe80000100a00 */
[----:B--2---:R0:W-:Y:S04]  /*5bee0*/  STL.64 [R1+0x4210], R8 ;  /* 0x0042100801007387 */ /* 0x0041e80000100a00 */
[----:B0-----:R-:W2:Y:S04]  /*5bef0*/  LDL.LU.64 R8, [R1+0x520] ;  /* 0x0005200001087983 */ /* 0x001ea80000300a00 */
[----:B------:R-:W2:Y:S04]  /*5bf00*/  LDL.LU.64 R10, [R1+0x528] ;  /* 0x00052800010a7983 */ /* 0x000ea80000300a00 */
[----:B------:R-:W-:Y:S04]  /*5bf10*/  STL.64 [R1+0x41f8], R14 ;  /* 0x0041f80e01007387 */ /* 0x000fe80000100a00 */
[----:B------:R0:W-:Y:S04]  /*5bf20*/  STL.64 [R1+0x41f0], R12 ;  /* 0x0041f00c01007387 */ /* 0x0001e80000100a00 */
[----:B0-----:R-:W3:Y:S04]  /*5bf30*/  LDL.LU.64 R12, [R1+0x500] ;  /* 0x00050000010c7983 */ /* 0x001ee80000300a00 */
[----:B------:R-:W3:Y:S04]  /*5bf40*/  LDL.LU.64 R14, [R1+0x508] ;  /* 0x00050800010e7983 */ /* 0x000ee80000300a00 */
[----:B------:R-:W4:Y:S04]  /*5bf50*/  LDL.LU.64 R4, [R1+0x4f0] ;  /* 0x0004f00001047983 */ /* 0x000f280000300a00 */
[----:B------:R-:W4:Y:S04]  /*5bf60*/  LDL.LU.64 R6, [R1+0x4f8] ;  /* 0x0004f80001067983 */ /* 0x000f280000300a00 */
[----:B------:R-:W2:Y:S04]  /*5bf70*/  LDL.LU.64 R22, [R1+0x4280] ;  /* 0x0042800001167983 */ /* 0x000ea80000300a00 */
[----:B------:R-:W2:Y:S04]  /*5bf80*/  LDL.LU.64 R20, [R1+0x4278] ;  /* 0x0042780001147983 */ /* 0x000ea80000300a00 */
[----:B------:R-:W-:Y:S04]  /*5bf90*/  STL.64 [R1+0x580], R24 ;  /* 0x0005801801007387 */ /* 0x000fe80000100a00 */
[----:B------:R0:W-:Y:S04]  /*5bfa0*/  STL.64 [R1+0x588], R26 ;  /* 0x0005881a01007387 */ /* 0x0001e80000100a00 */
[----:B0-----:R-:W3:Y:S04]  /*5bfb0*/  LDL.LU.64 R26, [R1+0x4270] ;  /* 0x00427000011a7983 */ /* 0x001ee80000300a00 */
[----:B------:R-:W3:Y:S01]  /*5bfc0*/  LDL.LU.64 R24, [R1+0x4268] ;  /* 0x0042680001187983 */ /* 0x000ee20000300a00 */
[----:B------:R-:W-:Y:S01]  /*5bfd0*/  IMAD.MOV.U32 R0, RZ, RZ, R29 ;  /* 0x000000ffff007224 */ /* 0x000fe200078e001d */
[----:B---3--:R-:W-:-:S15]  /*5bfe0*/  HMMA.16816.F32 R24, R16, R28, R24 ;  /* 0x0000001c1018723c */ /* 0x008fde0000001818 */
[----:B------:R-:W-:-:S08]  /*5bff0*/  NOP ;  /* 0x0000000000007918 */ /* 0x000fd00000000000 */
[----:B------:R-:W-:Y:S04]  /*5c000*/  STL.64 [R1+0x570], R24 ;  /* 0x0005701801007387 */ /* 0x000fe80000100a00 */
[----:B------:R0:W-:Y:S04]  /*5c010*/  STL.64 [R1+0x578], R26 ;  /* 0x0005781a01007387 */ /* 0x0001e80000100a00 */
[----:B0-----:R-:W3:Y:S04]  /*5c020*/  LDL.LU.64 R26, [R1+0x4260] ;  /* 0x00426000011a7983 */ /* 0x001ee80000300a00 */
[----:B------:R-:W3:Y:S04]  /*5c030*/  LDL.LU.64 R24, [R1+0x4258] ;  /* 0x0042580001187983 */ /* 0x000ee80000300a00 */
[----:B------:R-:W3:Y:S02]  /*5c040*/  LDL.LU.64 R28, [R1+0x4250] ;  /* 0x00425000011c7983 */ /* 0x000ee40000300a00 */
[----:B---3--:R-:W-:-:S15]  /*5c050*/  HMMA.16816.F32 R24, R16, R28, R24 ;  /* 0x0000001c1018723c */ /* 0x008fde0000001818 */
[----:B------:R-:W-:-:S08]  /*5c060*/  NOP ;  /* 0x0000000000007918 */ /* 0x000fd00000000000 */
[----:B------:R-:W-:Y:S04]  /*5c070*/  STL.64 [R1+0x560], R24 ;  /* 0x0005601801007387 */ /* 0x000fe80000100a00 */
[----:B------:R0:W-:Y:S04]  /*5c080*/  STL.64 [R1+0x568], R26 ;  /* 0x0005681a01007387 */ /* 0x0001e80000100a00 */
[----:B0-----:R-:W2:Y:S04]  /*5c090*/  LDL.LU.64 R26, [R1+0x4248] ;  /* 0x00424800011a7983 */ /* 0x001ea80000300a00 */
[----:B------:R-:W3:Y:S01]  /*5c0a0*/  LDL.LU.64 R24, [R1+0x4240] ;  /* 0x0042400001187983 */ /* 0x000ee20000300a00 */
        /* <DEDUP_REMOVED lines=11> */
[----:B------:R-:W3:Y:S04]  /*5c160*/  LDL.LU.64 R20, [R1+0x4220] ;  /* 0x0042200001147983 */ /* 0x000ee80000300a00 */
[----:B------:R0:W-:Y:S04]  /*5c170*/  STL.64 [R1+0x4050], R26 ;  /* 0x0040501a01007387 */ /* 0x0001e80000100a00 */
[----:B0-----:R-:W4:Y:S04]  /*5c180*/  LDL.LU R26, [R1+0x1060] ;  /* 0x00106000011a7983 */ /* 0x001f280000300800 */
[----:B------:R-:W4:Y:S04]  /*5c190*/  LDL.LU R27, [R1+0x1068] ;  /* 0x00106800011b7983 */ /* 0x000f280000300800 */
[----:B------:R0:W-:Y:S01]  /*5c1a0*/  STL.64 [R1+0x4048], R24 ;  /* 0x0040481801007387 */ /* 0x0001e20000100a00 */
[----:B--2---:R-:W-:Y:S03]  /*5c1b0*/  HMMA.16816.F32 R8, R16, R22, R8 ;  /* 0x000000161008723c */ /* 0x004fe60000001808 */
[----:B----4-:R1:W-:Y:S04]  /*5c1c0*/  STL.64 [R1+0x41d0], R26 ;  /* 0x0041d01a01007387 */ /* 0x0103e80000100a00 */
[----:B0-----:R-:W2:Y:S04]  /*5c1d0*/  LDL.LU.64 R24, [R1+0x4e0] ;  /* 0x0004e00001187983 */ /* 0x001ea80000300a00 */
[----:B-1----:R-:W2:-:S12]  /*5c1e0*/  LDL.LU.64 R26, [R1+0x4e8] ;  /* 0x0004e800011a7983 */ /* 0x002e980000300a00 */
[----:B------:R-:W-:Y:S04]  /*5c1f0*/  STL.64 [R1+0x530], R8 ;  /* 0x0005300801007387 */ /* 0x000fe80000100a00 */
[----:B------:R0:W-:Y:S04]  /*5c200*/  STL.64 [R1+0x538], R10 ;  /* 0x0005380a01007387 */ /* 0x0001e80000100a00 */
[----:B0-----:R-:W4:Y:S04]  /*5c210*/  LDL.LU.64 R10, [R1+0x4218] ;  /* 0x00421800010a7983 */ /* 0x001f280000300a00 */
[----:B------:R-:W4:Y:S02]  /*5c220*/  LDL.LU.64 R8, [R1+0x4210] ;  /* 0x0042100001087983 */ /* 0x000f240000300a00 */
[----:B----4-:R-:W-:-:S15]  /*5c230*/  HMMA.16816.F32 R8, R16, R2, R8 ;  /* 0x000000021008723c */ /* 0x010fde0000001808 */
[----:B------:R-:W-:-:S08]  /*5c240*/  NOP ;  /* 0x0000000000007918 */ /* 0x000fd00000000000 */
[----:B------:R-:W-:Y:S04]  /*5c250*/  STL.64 [R1+0x520], R8 ;  /* 0x0005200801007387 */ /* 0x000fe80000100a00 */
[----:B------:R0:W-:Y:S04]  /*5c260*/  STL.64 [R1+0x528], R10 ;  /* 0x0005280a01007387 */ /* 0x0001e80000100a00 */
[----:B0-----:R-:W4:Y:S04]  /*5c270*/  LDL.LU.64 R10, [R1+0x4208] ;  /* 0x00420800010a7983 */ /* 0x001f280000300a00 */
[----:B------:R-:W3:Y:S02]  /*5c280*/  LDL.LU.64 R8, [R1+0x4200] ;  /* 0x0042000001087983 */ /* 0x000ee40000300a00 */
[C---:B---3--:R-:W-:Y:S06]  /*5c290*/  HMMA.16816.F32 R12, R16.reuse, R8, R12 ;  /* 0x00000008100c723c */ /* 0x048fec000000180c */
[----:B----4-:R-:W-:-:S15]  /*5c2a0*/  HMMA.16816.F32 R4, R16, R10, R4 ;  /* 0x0000000a1004723c */ /* 0x010fde0000001804 */
[----:B------:R-:W-:-:S02]  /*5c2b0*/  NOP ;  /* 0x0000000000007918 */ /* 0x000fc40000000000 */
[----:B------:R-:W-:Y:S04]  /*5c2c0*/  STL.64 [R1+0x510], R12 ;  /* 0x0005100c01007387 */ /* 0x000fe80000100a00 */
[----:B------:R0:W-:Y:S04]  /*5c2d0*/  STL.64 [R1+0x518], R14 ;  /* 0x0005180e01007387 */ /* 0x0001e80000100a00 */
[----:B0-----:R-:W3:Y:S04]  /*5c2e0*/  LDL.LU.64 R14, [R1+0x41f8] ;  /* 0x0041f800010e7983 */ /* 0x001ee80000300a00 */
[----:B------:R-:W4:Y:S04]  /*5c2f0*/  LDL.LU.64 R12, [R1+0x41f0] ;  /* 0x0041f000010c7983 */ /* 0x000f280000300a00 */
[----:B------:R-:W-:Y:S04]  /*5c300*/  STL.64 [R1+0x500], R4 ;  /* 0x0005000401007387 */ /* 0x000fe80000100a00 */
[----:B------:R0:W-:Y:S04]  /*5c310*/  STL.64 [R1+0x508], R6 ;  /* 0x0005080601007387 */ /* 0x0001e80000100a00 */
[----:B0-----:R-:W3:Y:S04]  /*5c320*/  LDL.LU.64 R6, [R1+0x41e8] ;  /* 0x0041e80001067983 */ /* 0x001ee80000300a00 */
[----:B------:R-:W4:Y:S04]  /*5c330*/  LDL.LU.64 R4, [R1+0x41e0] ;  /* 0x0041e00001047983 */ /* 0x000f280000300a00 */
[----:B------:R-:W-:Y:S04]  /*5c340*/  STL.64 [R1+0x4020], R10 ;  /* 0x0040200a01007387 */ /* 0x000fe80000100a00 */
[----:B------:R0:W-:Y:S04]  /*5c350*/  STL.64 [R1+0x4018], R8 ;  /* 0x0040180801007387 */ /* 0x0001e80000100a00 */
[----:B0-----:R-:W3:Y:S04]  /*5c360*/  LDL.LU.64 R8, [R1+0x8c0] ;  /* 0x0008c00001087983 */ /* 0x001ee80000300a00 */
[----:B------:R-:W3:Y:S01]  /*5c370*/  LDL.LU.64 R10, [R1+0x8c8] ;  /* 0x0008c800010a7983 */ /* 0x000ee20000300a00 */
[----:B----4-:R-:W-:-:S02]  /*5c380*/  IMAD R4, R4, 0x100, R12 ;  /* 0x0000010004047824 */ /* 0x010fc400078e020c */
[----:B------:R-:W-:Y:S01]  /*5c390*/  IMAD R5, R5, 0x100, R13 ;  /* 0x0000010005057824 */ /* 0x000fe200078e020d */
[----:B------:R-:W2:Y:S04]  /*5c3a0*/  LDL.LU R12, [R1+0x41dc] ;  /* 0x0041dc00010c7983 */ /* 0x000ea80000300800 */
[----:B------:R-:W2:Y:S02]  /*5c3b0*/  LDL.LU R13, [R1+0x41d8] ;  /* 0x0041d800010d7983 */ /* 0x000ea40000300800 */
[----:B--2---:R-:W-:-:S15]  /*5c3c0*/  HMMA.16816.F32 R24, R16, R12, R24 ;  /* 0x0000000c1018723c */ /* 0x004fde0000001818 */
[----:B------:R-:W-:-:S08]  /*5c3d0*/  NOP ;  /* 0x0000000000007918 */ /* 0x000fd00000000000 */
[----:B------:R3:W-:Y:S04]  /*5c3e0*/  STL.64 [R1+0x4f0], R24 ;  /* 0x0004f01801007387 */ /* 0x0007e80000100a00 */
[----:B------:R0:W-:Y:S01]  /*5c3f0*/  STL.64 [R1+0x4f8], R26 ;  /* 0x0004f81a01007387 */ /* 0x0001e20000100a00 */
[----:B---3--:R-:W-:-:S03]  /*5c400*/  IMAD.MOV.U32 R24, RZ, RZ, R15 ;  /* 0x000000ffff187224 */ /* 0x008fc600078e000f */
[----:B0-----:R-:W2:Y:S04]  /*5c410*/  LDL.LU.64 R26, [R1+0x41d0] ;  /* 0x0041d000011a7983 */ /* 0x001ea80000300a00 */
[----:B------:R-:W3:Y:S01]  /*5c420*/  LDL.LU R15, [R1+0x41cc] ;  /* 0x0041cc00010f7983 */ /* 0x000ee20000300800 */
[----:B------:R-:W-:-:S03]  /*5c430*/  IMAD.MOV.U32 R25, RZ, RZ, R20 ;  /* 0x000000ffff197224 */ /* 0x000fc600078e0014 */
[----:B------:R-:W4:Y:S01]  /*5c440*/  LDL.LU R20, [R1+0x41c8] ;  /* 0x0041c80001147983 */ /* 0x000f220000300800 */
[----:B---3--:R-:W-:Y:S01]  /*5c450*/  HMMA.16816.F32 R8, R16, R14, R8 ;  /* 0x0000000e1008723c */ /* 0x008fe20000001808 */
[----:B--2---:R-:W-:Y:S02]  /*5c460*/  IMAD R6, R6, 0x100, R26 ;  /* 0x0000010006067824 */ /* 0x004fe400078e021a */
[----:B------:R-:W-:Y:S01]  /*5c470*/  IMAD R7, R7, 0x100, R27 ;  /* 0x0000010007077824 */ /* 0x000fe200078e021b */
[----:B------:R-:W2:Y:S04]  /*5c480*/  LDL.LU R26, [R1+0x88] ;  /* 0x00008800011a7983 */ /* 0x000ea80000300800 */
[----:B------:R-:W2:Y:S04]  /*5c490*/  LDL.LU R27, [R1+0x8c] ;  /* 0x00008c00011b7983 */ /* 0x000ea80000300800 */
[----:B------:R0:W-:Y:S04]  /*5c4a0*/  STL.64 [R1+0x4120], R24 ;  /* 0x0041201801007387 */ /* 0x0001e80000100a00 */
[----:B0-----:R-:W3:Y:S07]  /*5c4b0*/  LDL.LU R24, [R1+0x90] ;  /* 0x0000900001187983 */ /* 0x001eee0000300800 */
[----:B------:R-:W-:Y:S04]  /*5c4c0*/  STL.64 [R1+0x8c0], R8 ;  /* 0x0008c00801007387 */ /* 0x000fe80000100a00 */
[----:B------:R-:W-:Y:S04]  /*5c4d0*/  STL.64 [R1+0x8c8], R10 ;  /* 0x0008c80a01007387 */ /* 0x000fe80000100a00 */
[----:B------:R-:W3:Y:S04]  /*5c4e0*/  LDL.LU R25, [R1+0x94] ;  /* 0x0000940001197983 */ /* 0x000ee80000300800 */
[----:B--2---:R0:W-:Y:S04]  /*5c4f0*/  STL.64 [R1+0x4198], R26 ;  /* 0x0041981a01007387 */ /* 0x0041e80000100a00 */
[----:B0-----:R-:W2:Y:S04]  /*5c500*/  LDL.LU R26, [R1+0xa0] ;  /* 0x0000a000011a7983 */ /* 0x001ea80000300800 */
[----:B------:R-:W2:Y:S04]  /*5c510*/  LDL.LU R27, [R1+0xa4] ;  /* 0x0000a400011b7983 */ /* 0x000ea80000300800 */
[----:B------:R-:W2:Y:S04]  /*5c520*/  LDL.LU.64 R8, [R1+0x8b0] ;  /* 0x0008b00001087983 */ /* 0x000ea80000300a00 */
[----:B------:R-:W2:Y:S04]  /*5c530*/  LDL.LU.64 R10, [R1+0x8b8] ;  /* 0x0008b800010a7983 */ /* 0x000ea80000300a00 */
[----:B---3--:R0:W-:Y:S04]  /*5c540*/  STL.64 [R1+0x4190], R24 ;  /* 0x0041901801007387 */ /* 0x0081e80000100a00 */
[----:B0-----:R-:W3:Y:S04]  /*5c550*/  LDL R24, [R1+0xa8] ;  /* 0x0000a80001187983 */ /* 0x001ee80000100800 */
[----:B------:R-:W3:Y:S04]  /*5c560*/  LDL R25, [R1+0xac] ;  /* 0x0000ac0001197983 */ /* 0x000ee80000100800 */
[----:B------:R0:W-:Y:S04]  /*5c570*/  STL.64 [R1+0x4000], R14 ;  /* 0x0040000e01007387 */ /* 0x0001e80000100a00 */
[----:B0-----:R-:W2:Y:S04]  /*5c580*/  LDL.LU R14, [R1+0x18] ;  /* 0x00001800010e7983 */ /* 0x001ea80000300800 */
[----:B------:R-:W2:Y:S04]  /*5c590*/  LDL.LU R15, [R1+0x1c] ;  /* 0x00001c00010f7983 */ /* 0x000ea80000300800 */
[----:B------:R4:W-:Y:S02]  /*5c5a0*/  STL.64 [R1+0x3ff8], R12 ;  /* 0x003ff80c01007387 */ /* 0x0009e40000100a00 */
[----:B----4-:R-:W-:-:S02]  /*5c5b0*/  IMAD.MOV.U32 R12, RZ, RZ, R20 ;  /* 0x000000ffff0c7224 */ /* 0x010fc400078e0014 */
[----:B------:R-:W-:Y:S01]  /*5c5c0*/  IMAD.MOV.U32 R13, RZ, RZ, R21 ;  /* 0x000000ffff0d7224 */ /* 0x000fe200078e0015 */
[----:B------:R-:W4:Y:S04]  /*5c5d0*/  LDL.LU R20, [R1+0x41c4] ;  /* 0x0041c40001147983 */ /* 0x000f280000300800 */
[----:B------:R-:W4:Y:S04]  /*5c5e0*/  LDL.LU R21, [R1+0x41c0] ;  /* 0x0041c00001157983 */ /* 0x000f280000300800 */
[----:B--2---:R0:W-:Y:S04]  /*5c5f0*/  STL.64 [R1+0x4068], R14 ;  /* 0x0040680e01007387 */ /* 0x0041e80000100a00 */
[----:B0-----:R-:W2:Y:S04]  /*5c600*/  LDL.LU R14, [R1+0x28] ;  /* 0x00002800010e7983 */ /* 0x001ea80000300800 */
[----:B------:R-:W2:Y:S01]  /*5c610*/  LDL.LU R15, [R1+0x2c] ;  /* 0x00002c00010f7983 */ /* 0x000ea20000300800 */
[----:B----4-:R-:W-:Y:S01]  /*5c620*/  HMMA.16816.F32 R8, R16, R20, R8 ;  /* 0x000000141008723c */ /* 0x010fe20000001808 */
[----:B------:R-:W-:-:S02]  /*5c630*/  F2FP.F16.E5M2.UNPACK_B R6, R6 ;  /* 0x00000006ff06723e */ /* 0x000fc400020004ff */
[----:B------:R-:W-:Y:S02]  /*5c640*/  F2FP.F16.E5M2.UNPACK_B R7, R7 ;  /* 0x00000007ff07723e */ /* 0x000fe400020004ff */
[----:B------:R-:W-:Y:S02]  /*5c650*/  F2FP.F16.E5M2.UNPACK_B R4, R4 ;  /* 0x00000004ff04723e */ /* 0x000fe400020004ff */
[----:B------:R-:W-:Y:S01]  /*5c660*/  F2FP.F16.E5M2.UNPACK_B R5, R5 ;  /* 0x00000005ff05723e */ /* 0x000fe200020004ff */
[----:B------:R-:W-:Y:S04]  /*5c670*/  STL.64 [R1+0x4078], R12 ;  /* 0x0040780c01007387 */ /* 0x000fe80000100a00 */
[----:B--2---:R-:W-:Y:S04]  /*5c680*/  STL.64 [R1+0x4090], R14 ;  /* 0x0040900e01007387 */ /* 0x004fe80000100a00 */
[----:B------:R-:W-:Y:S04]  /*5c690*/  STL.64 [R1+0x41b8], R6 ;  /* 0x0041b80601007387 */ /* 0x000fe80000100a00 */
[----:B------:R0:W-:Y:S04]  /*5c6a0*/  STL.64 [R1+0x41b0], R4 ;  /* 0x0041b00401007387 */ /* 0x0001e80000100a00 */
[----:B0-----:R-:W3:Y:S04]  /*5c6b0*/  LDL.LU.64 R4, [R1+0x4d0] ;  /* 0x0004d00001047983 */ /* 0x001ee80000300a00 */
[----:B------:R-:W3:Y:S04]  /*5c6c0*/  LDL.LU.64 R6, [R1+0x4d8] ;  /* 0x0004d80001067983 */ /* 0x000ee80000300a00 */
[----:B------:R0:W-:Y:S04]  /*5c6d0*/  STL.64 [R1+0x8b0], R8 ;  /* 0x0008b00801007387 */ /* 0x0001e80000100a00 */
[----:B------:R1:W-:Y:S04]  /*5c6e0*/  STL.64 [R1+0x8b8], R10 ;  /* 0x0008b80a01007387 */ /* 0x0003e80000100a00 */
[----:B0-----:R-:W2:Y:S04]  /*5c6f0*/  LDL.LU.64 R8, [R1+0x450] ;  /* 0x0004500001087983 */ /* 0x001ea80000300a00 */
[----:B-1----:R-:W4:Y:S04]  /*5c700*/  LDL.LU.64 R10, [R1+0x458] ;  /* 0x00045800010a7983 */ /* 0x002f280000300a00 */
[----:B----4-:R-:W-:Y:S04]  /*5c710*/  STL.64 [R1+0x41a8], R10 ;  /* 0x0041a80a01007387 */ /* 0x010fe80000100a00 */
[----:B--2---:R0:W-:Y:S04]  /*5c720*/  STL.64 [R1+0x41a0], R8 ;  /* 0x0041a00801007387 */ /* 0x0041e80000100a00 */
[----:B0-----:R-:W2:Y:S04]  /*5c730*/  LDL.LU.64 R8, [R1+0x4a0] ;  /* 0x0004a00001087983 */ /* 0x001ea80000300a00 */
[----:B------:R-:W2:Y:S04]  /*5c740*/  LDL.LU.64 R10, [R1+0x4a8] ;  /* 0x0004a800010a7983 */ /* 0x000ea80000300a00 */
[----:B------:R-:W4:Y:S04]  /*5c750*/  LDL.LU R12, [R1+0x30] ;  /* 0x00003000010c7983 */ /* 0x000f280000300800 */
[----:B------:R-:W4:Y:S04]  /*5c760*/  LDL.LU R13, [R1+0x34] ;  /* 0x00003400010d7983 */ /* 0x000f280000300800 */
[----:B------:R-:W2:Y:S04]  /*5c770*/  LDL.LU R14, [R1+0x38] ;  /* 0x00003800010e7983 */ /* 0x000ea80000300800 */
[----:B------:R-:W2:Y:S01]  /*5c780*/  LDL.LU R15, [R1+0x3c] ;  /* 0x00003c00010f7983 */ /* 0x000ea20000300800 */
[----:B---3--:R-:W-:Y:S03]  /*5c790*/  HMMA.16816.F32 R16, R16, R24, R4 ;  /* 0x000000181010723c */ /* 0x008fe60000001804 */
[----:B----4-:R0:W-:Y:S04]  /*5c7a0*/  STL.64 [R1+0x40a8], R12 ;  /* 0x0040a80c01007387 */ /* 0x0101e80000100a00 */
[----:B0-----:R-:W3:Y:S04]  /*5c7b0*/  LDL.LU R12, [R1+0x98] ;  /* 0x00009800010c7983 */ /* 0x001ee80000300800 */
[----:B------:R-:W3:Y:S04]  /*5c7c0*/  LDL.LU R13, [R1+0x9c] ;  /* 0x00009c00010d7983 */ /* 0x000ee80000300800 */
[----:B--2---:R-:W-:Y:S04]  /*5c7d0*/  STL.64 [R1+0x40c0], R14 ;  /* 0x0040c00e01007387 */ /* 0x004fe80000100a00 */
[----:B------:R-:W-:Y:S04]  /*5c7e0*/  STL [R1+0x3fcc], R20 ;  /* 0x003fcc1401007387 */ /* 0x000fe80000100800 */
[----:B------:R0:W-:Y:S04]  /*5c7f0*/  STL [R1+0x3fc8], R21 ;  /* 0x003fc81501007387 */ /* 0x0001e80000100800 */
[----:B------:R1:W-:Y:S04]  /*5c800*/  STL.64 [R1+0x4070], R22 ;  /* 0x0040701601007387 */ /* 0x0003e80000100a00 */
[----:B0-----:R-:W2:Y:S04]  /*5c810*/  LDL.LU.64 R20, [R1+0x470] ;  /* 0x0004700001147983 */ /* 0x001ea80000300a00 */
[----:B-1----:R-:W2:Y:S04]  /*5c820*/  LDL.LU.64 R22, [R1+0x478] ;  /* 0x0004780001167983 */ /* 0x002ea80000300a00 */
[----:B------:R-:W4:Y:S04]  /*5c830*/  LDL.LU.64 R6, [R1+0x41b8] ;  /* 0x0041b80001067983 */ /* 0x000f280000300a00 */
[----:B------:R-:W4:Y:S04]  /*5c840*/  LDL.LU.64 R4, [R1+0x41b0] ;  /* 0x0041b00001047983 */ /* 0x000f280000300a00 */
[----:B------:R0:W-:Y:S04]  /*5c850*/  STL.64 [R1+0x4e0], R16 ;  /* 0x0004e01001007387 */ /* 0x0001e80000100a00 */
[----:B------:R1:W-:Y:S04]  /*5c860*/  STL.64 [R1+0x4e8], R18 ;  /* 0x0004e81201007387 */ /* 0x0003e80000100a00 */
[----:B0-----:R-:W3:Y:S04]  /*5c870*/  LDL.LU.64 R16, [R1+0x490] ;  /* 0x0004900001107983 */ /* 0x001ee80000300a00 */
[----:B-1----:R-:W3:Y:S01]  /*5c880*/  LDL.LU.64 R18, [R1+0x498] ;  /* 0x0004980001127983 */ /* 0x002ee20000300a00 */
[C---:B----4-:R-:W-:Y:S03]  /*5c890*/  HMMA.16816.F32 R24, R4.reuse, R26, R8 ;  /* 0x0000001a0418723c */ /* 0x050fe60000001808 */
[----:B------:R-:W4:Y:S04]  /*5c8a0*/  LDL.LU.64 R10, [R1+0x41a8] ;  /* 0x0041a800010a7983 */ /* 0x000f280000300a00 */
[----:B------:R-:W4:Y:S01]  /*5c8b0*/  LDL.LU.64 R8, [R1+0x41a0] ;  /* 0x0041a00001087983 */ /* 0x000f220000300a00 */
[----:B---3--:R-:W-:-:S15]  /*5c8c0*/  HMMA.16816.F32 R16, R4, R12, R16 ;  /* 0x0000000c0410723c */ /* 0x008fde0000001810 */
[----:B------:R-:W-:Y:S04]  /*5c8d0*/  STL.64 [R1+0x4b0], R24 ;  /* 0x0004b01801007387 */ /* 0x000fe80000100a00 */
[----:B------:R0:W-:Y:S04]  /*5c8e0*/  STL.64 [R1+0x4b8], R26 ;  /* 0x0004b81a01007387 */ /* 0x0001e80000100a00 */
[----:B0-----:R-:W4:Y:S04]  /*5c8f0*/  LDL.LU.64 R26, [R1+0x4198] ;  /* 0x00419800011a7983 */ /* 0x001f280000300a00 */
[----:B------:R-:W2:Y:S04]  /*5c900*/  LDL.LU.64 R24, [R1+0x4190] ;  /* 0x0041900001187983 */ /* 0x000ea80000300a00 */
[----:B------:R-:W3:Y:S04]  /*5c910*/  LDL.LU R12, [R1+0x40] ;  /* 0x00004000010c7983 */ /* 0x000ee80000300800 */
[----:B------:R-:W-:Y:S04]  /*5c920*/  STL.64 [R1+0x4a0], R16 ;  /* 0x0004a01001007387 */ /* 0x000fe80000100a00 */
[----:B------:R2:W-:Y:S04]  /*5c930*/  STL.64 [R1+0x4a8], R18 ;  /* 0x0004a81201007387 */ /* 0x0005e80000100a00 */
[----:B------:R-:W3:Y:S01]  /*5c940*/  LDL.LU R13, [R1+0x44] ;  /* 0x00004400010d7983 */ /* 0x000ee20000300800 */
[C---:B--2---:R-:W-:Y:S06]  /*5c950*/  HMMA.16816.F32 R16, R4.reuse, R24, R20 ;  /* 0x000000180410723c */ /* 0x044fec0000001814 */
[----:B----4-:R-:W-:Y:S01]  /*5c960*/  HMMA.16816.F32 R8, R4, R26, R8 ;  /* 0x0000001a0408723c */ /* 0x010fe20000001808 */
[----:B---3--:R0:W-:Y:S04]  /*5c970*/  STL.64 [R1+0x40d8], R12 ;  /* 0x0040d80c01007387 */ /* 0x0081e80000100a00 */
[----:B------:R-:W2:-:S12]  /*5c980*/  LDL.LU R14, [R1+0x48] ;  /* 0x00004800010e7983 */ /* 0x000e980000300800 */
[----:B------:R-:W-:Y:S04]  /*5c990*/  STL.64 [R1+0x470], R16 ;  /* 0x0004701001007387 */ /* 0x000fe80000100a00 */
[----:B------:R-:W-:Y:S04]  /*5c9a0*/  STL.64 [R1+0x478], R18 ;  /* 0x0004781201007387 */ /* 0x000fe80000100a00 */
[----:B------:R-:W-:Y:S04]  /*5c9b0*/  STL.64 [R1+0x450], R8 ;  /* 0x0004500801007387 */ /* 0x000fe80000100a00 */
[----:B------:R-:W-:Y:S04]  /*5c9c0*/  STL.64 [R1+0x458], R10 ;  /* 0x0004580a01007387 */ /* 0x000fe80000100a00 */
[----:B------:R-:W2:Y:S04]  /*5c9d0*/  LDL.LU R15, [R1+0x4c] ;  /* 0x00004c00010f7983 */ /* 0x000ea80000300800 */
[----:B0-----:R-:W3:Y:S04]  /*5c9e0*/  LDL.LU R12, [R1+0x50] ;  /* 0x00005000010c7983 */ /* 0x001ee80000300800 */
[----:B------:R-:W3:Y:S04]  /*5c9f0*/  LDL.LU R13, [R1+0x54] ;  /* 0x00005400010d7983 */ /* 0x000ee80000300800 */
[----:B--2---:R0:W-:Y:S04]  /*5ca00*/  STL.64 [R1+0x40f0], R14 ;  /* 0x0040f00e01007387 */ /* 0x0041e80000100a00 */
[----:B0-----:R-:W2:Y:S04]  /*5ca10*/  LDL.LU R14, [R1+0x58] ;  /* 0x00005800010e7983 */ /* 0x001ea80000300800 */
[----:B------:R-:W2:Y:S04]  /*5ca20*/  LDL.LU R15, [R1+0x5c] ;  /* 0x00005c00010f7983 */ /* 0x000ea80000300800 */
[----:B------:R-:W4:Y:S04]  /*5ca30*/  LDL.LU R26, [R1+0x60] ;  /* 0x00006000011a7983 */ /* 0x000f280000300800 */
[----:B------:R-:W4:Y:S04]  /*5ca40*/  LDL.LU R27, [R1+0x64] ;  /* 0x00006400011b7983 */ /* 0x000f280000300800 */
[----:B------:R-:W3:Y:S04]  /*5ca50*/  LDL.LU R24, [R1+0x68] ;  /* 0x0000680001187983 */ /* 0x000ee80000300800 */
[----:B------:R-:W3:Y:S04]  /*5ca60*/  LDL.LU R25, [R1+0x6c] ;  /* 0x00006c0001197983 */ /* 0x000ee80000300800 */
[----:B----4-:R0:W-:Y:S04]  /*5ca70*/  STL.64 [R1+0x4130], R26 ;  /* 0x0041301a01007387 */ /* 0x0101e80000100a00 */
[----:B0-----:R-:W4:Y:S04]  /*5ca80*/  LDL.LU R26, [R1+0x70] ;  /* 0x00007000011a7983 */ /* 0x001f280000300800 */
[----:B------:R-:W4:Y:S04]  /*5ca90*/  LDL.LU R27, [R1+0x74] ;  /* 0x00007400011b7983 */ /* 0x000f280000300800 */
[----:B---3--:R0:W-:Y:S04]  /*5caa0*/  STL.64 [R1+0x4148], R24 ;  /* 0x0041481801007387 */ /* 0x0081e80000100a00 */
[----:B0-----:R-:W3:Y:S04]  /*5cab0*/  LDL.LU R24, [R1+0x78] ;  /* 0x0000780001187983 */ /* 0x001ee80000300800 */
[----:B------:R-:W3:Y:S04]  /*5cac0*/  LDL.LU R25, [R1+0x7c] ;  /* 0x00007c0001197983 */ /* 0x000ee80000300800 */
[----:B----4-:R0:W-:Y:S04]  /*5cad0*/  STL.64 [R1+0x4160], R26 ;  /* 0x0041601a01007387 */ /* 0x0101e80000100a00 */
[----:B0-----:R-:W4:Y:S04]  /*5cae0*/  LDL.LU R26, [R1+0x80] ;  /* 0x00008000011a7983 */ /* 0x001f280000300800 */
[----:B------:R-:W4:Y:S04]  /*5caf0*/  LDL.LU R27, [R1+0x84] ;  /* 0x00008400011b7983 */ /* 0x000f280000300800 */
[----:B---3--:R-:W-:Y:S04]  /*5cb00*/  STL.64 [R1+0x4178], R24 ;  /* 0x0041781801007387 */ /* 0x008fe80000100a00 */
[----:B------:R0:W-:Y:S04]  /*5cb10*/  STL.64 [R1+0x4108], R12 ;  /* 0x0041080c01007387 */ /* 0x0001e80000100a00 */
[----:B--2---:R1:W-:Y:S04]  /*5cb20*/  STL.64 [R1+0x4128], R14 ;  /* 0x0041280e01007387 */ /* 0x0043e80000100a00 */
[----:B0-----:R-:W2:Y:S04]  /*5cb30*/  LDL.LU.64 R12, [R1+0x390] ;  /* 0x00039000010c7983 */ /* 0x001ea80000300a00 */
[----:B-1----:R-:W3:Y:S04]  /*5cb40*/  LDL.LU.64 R14, [R1+0x398] ;  /* 0x00039800010e7983 */ /* 0x002ee80000300a00 */
        /* <DEDUP_REMOVED lines=38> */
[C---:B----4-:R-:W-:Y:S03]  /*5cdb0*/  HMMA.16816.F32 R24, R4.reuse, R26, R12 ;  /* 0x0000001a0418723c */ /* 0x050fe6000000180c */
[----:B---3--:R-:W-:Y:S04]  /*5cdc0*/  STL.64 [R1+0x4100], R22 ;  /* 0x0041001601007387 */ /* 0x008fe80000100a00 */
[----:B--2---:R0:W-:Y:S04]  /*5cdd0*/  STL.64 [R1+0x40f8], R20 ;  /* 0x0040f81401007387 */ /* 0x0041e80000100a00 */
[----:B0-----:R-:W2:Y:S04]  /*5cde0*/  LDL.LU.64 R20, [R1+0x350] ;  /* 0x0003500001147983 */ /* 0x001ea80000300a00 */
[----:B------:R-:W3:Y:S04]  /*5cdf0*/  LDL.LU.64 R22, [R1+0x358] ;  /* 0x0003580001167983 */ /* 0x000ee80000300a00 */
[----:B---3--:R-:W-:Y:S04]  /*5ce00*/  STL.64 [R1+0x4118], R22 ;  /* 0x0041181601007387 */ /* 0x008fe80000100a00 */
[----:B--2---:R0:W-:Y:S04]  /*5ce10*/  STL.64 [R1+0x4110], R20 ;  /* 0x0041101401007387 */ /* 0x0041e80000100a00 */
[----:B0-----:R-:W2:Y:S04]  /*5ce20*/  LDL.LU.64 R20, [R1+0x370] ;  /* 0x0003700001147983 */ /* 0x001ea80000300a00 */
[----:B------:R-:W2:Y:S04]  /*5ce30*/  LDL.LU.64 R22, [R1+0x378] ;  /* 0x0003780001167983 */ /* 0x000ea80000300a00 */
[----:B------:R-:W3:Y:S04]  /*5ce40*/  LDL.LU.64 R16, [R1+0x280] ;  /* 0x0002800001107983 */ /* 0x000ee80000300a00 */
[----:B------:R-:W3:Y:S04]  /*5ce50*/  LDL.LU.64 R18, [R1+0x288] ;  /* 0x0002880001127983 */ /* 0x000ee80000300a00 */
[----:B------:R-:W4:Y:S04]  /*5ce60*/  LDL.LU.64 R8, [R1+0x250] ;  /* 0x0002500001087983 */ /* 0x000f280000300a00 */
[----:B------:R-:W4:Y:S04]  /*5ce70*/  LDL.LU.64 R10, [R1+0x258] ;  /* 0x00025800010a7983 */ /* 0x000f280000300a00 */
        /* <DEDUP_REMOVED lines=27> */
[----:B------:R-:W2:-:S15]  /*5d030*/  LDL.LU.64 R14, [R1+0x4128] ;  /* 0x00412800010e7983 */ /* 0x000e9e0000300a00 */
[----:B------:R-:W-:-:S06]  /*5d040*/  NOP ;  /* 0x0000000000007918 */ /* 0x000fcc0000000000 */
[----:B------:R0:W-:Y:S04]  /*5d050*/  STL.64 [R1+0x3b0], R24 ;  /* 0x0003b01801007387 */ /* 0x0001e80000100a00 */
[----:B------:R1:W-:Y:S04]  /*5d060*/  STL.64 [R1+0x3b8], R26 ;  /* 0x0003b81a01007387 */ /* 0x0003e80000100a00 */
[----:B0-----:R-:W4:Y:S04]  /*5d070*/  LDL.LU.64 R24, [R1+0x4120] ;  /* 0x0041200001187983 */ /* 0x001f280000300a00 */
[----:B-1----:R-:W4:Y:S04]  /*5d080*/  LDL.LU R26, [R1+0x8] ;  /* 0x00000800011a7983 */ /* 0x002f280000300800 */
[----:B------:R-:W4:Y:S01]  /*5d090*/  LDL.LU R27, [R1+0xc] ;  /* 0x00000c00011b7983 */ /* 0x000f220000300800 */
[----:B--2---:R-:W-:Y:S03]  /*5d0a0*/  HMMA.16816.F32 R12, R4, R14, R20 ;  /* 0x0000000e040c723c */ /* 0x004fe60000001814 */
[----:B------:R-:W2:Y:S04]  /*5d0b0*/  LDL.LU.64 R22, [R1+0x4118] ;  /* 0x0041180001167983 */ /* 0x000ea80000300a00 */
[----:B------:R-:W2:-:S15]  /*5d0c0*/  LDL.LU.64 R20, [R1+0x4110] ;  /* 0x0041100001147983 */ /* 0x000e9e0000300a00 */
[----:B------:R-:W-:-:S01]  /*5d0d0*/  NOP ;  /* 0x0000000000007918 */ /* 0x000fc20000000000 */
        /* <DEDUP_REMOVED lines=46> */
[----:B------:R-:W2:-:S15]  /*5d3c0*/  LDL.LU.64 R22, [R1+0x4070] ;  /* 0x0040700001167983 */ /* 0x000e9e0000300a00 */
[----:B------:R-:W-:-:S06]  /*5d3d0*/  NOP ;  /* 0x0000000000007918 */ /* 0x000fcc0000000000 */
[----:B------:R-:W-:Y:S04]  /*5d3e0*/  STL.64 [R1+0x2a0], R12 ;  /* 0x0002a00c01007387 */ /* 0x000fe80000100a00 */
[----:B------:R0:W-:Y:S04]  /*5d3f0*/  STL.64 [R1+0x2a8], R14 ;  /* 0x0002a80e01007387 */ /* 0x0001e80000100a00 */
[----:B0-----:R-:W3:Y:S04]  /*5d400*/  LDL.LU.64 R14, [R1+0x4068] ;  /* 0x00406800010e7983 */ /* 0x001ee80000300a00 */
[----:B------:R-:W2:Y:S01]  /*5d410*/  LDL.LU.64 R12, [R1+0x1f0] ;  /* 0x0001f000010c7983 */ /* 0x000ea20000300a00 */
[----:B---3--:R-:W-:-:S15]  /*5d420*/  HMMA.16816.F32 R16, R4, R14, R16 ;  /* 0x0000000e0410723c */ /* 0x008fde0000001810 */
[----:B------:R-:W-:-:S08]  /*5d430*/  NOP ;  /* 0x0000000000007918 */ /* 0x000fd00000000000 */
[----:B------:R-:W-:Y:S04]  /*5d440*/  STL.64 [R1+0x280], R16 ;  /* 0x0002801001007387 */ /* 0x000fe80000100a00 */
[----:B------:R-:W-:Y:S04]  /*5d450*/  STL.64 [R1+0x288], R18 ;  /* 0x0002881201007387 */ /* 0x000fe80000100a00 */
[----:B------:R-:W3:Y:S01]  /*5d460*/  LDL.LU.64 R14, [R1+0x1f8] ;  /* 0x0001f800010e7983 */ /* 0x000ee20000300a00 */
[----:B----4-:R-:W-:-:S15]  /*5d470*/  HMMA.16816.F32 R8, R4, R24, R8 ;  /* 0x000000180408723c */ /* 0x010fde0000001808 */
[----:B------:R-:W-:-:S08]  /*5d480*/  NOP ;  /* 0x0000000000007918 */ /* 0x000fd00000000000 */
[----:B------:R-:W-:Y:S04]  /*5d490*/  STL.64 [R1+0x250], R8 ;  /* 0x0002500801007387 */ /* 0x000fe80000100a00 */
[----:B------:R-:W-:Y:S04]  /*5d4a0*/  STL.64 [R1+0x258], R10 ;  /* 0x0002580a01007387 */ /* 0x000fe80000100a00 */
[----:B---3--:R-:W-:Y:S04]  /*5d4b0*/  STL.64 [R1+0x4060], R14 ;  /* 0x0040600e01007387 */ /* 0x008fe80000100a00 */
[----:B--2---:R0:W-:Y:S04]  /*5d4c0*/  STL.64 [R1+0x4058], R12 ;  /* 0x0040580c01007387 */ /* 0x0041e80000100a00 */
[----:B0-----:R-:W2:Y:S04]  /*5d4d0*/  LDL.LU.64 R12, [R1+0x230] ;  /* 0x00023000010c7983 */ /* 0x001ea80000300a00 */
[----:B------:R-:W2:Y:S04]  /*5d4e0*/  LDL.LU.64 R14, [R1+0x238] ;  /* 0x00023800010e7983 */ /* 0x000ea80000300a00 */
[----:B------:R-:W3:Y:S04]  /*5d4f0*/  LDL.LU.64 R8, [R1+0x1d0] ;  /* 0x0001d00001087983 */ /* 0x000ee80000300a00 */
[----:B------:R-:W3:Y:S04]  /*5d500*/  LDL.LU.64 R10, [R1+0x1d8] ;  /* 0x0001d800010a7983 */ /* 0x000ee80000300a00 */
[----:B------:R-:W4:Y:S04]  /*5d510*/  LDL.LU R16, [R1+0x106c] ;  /* 0x00106c0001107983 */ /* 0x000f280000300800 */
[----:B------:R-:W2:Y:S04]  /*5d520*/  LDL.LU R20, [R1+0x1078] ;  /* 0x0010780001147983 */ /* 0x000ea80000300800 */
[----:B--2---:R0:W-:Y:S04]  /*5d530*/  STL [R1+0x3fd0], R20 ;  /* 0x003fd01401007387 */ /* 0x0041e80000100800 */
[----:B0-----:R-:W2:Y:S04]  /*5d540*/  LDL.LU R20, [R1+0x1070] ;  /* 0x0010700001147983 */ /* 0x001ea80000300800 */
[----:B------:R-:W4:Y:S04]  /*5d550*/  LDL.LU R17, [R1+0x1074] ;  /* 0x0010740001117983 */ /* 0x000f280000300800 */
[----:B------:R-:W2:Y:S04]  /*5d560*/  LDL.LU R21, [R1+0x1080] ;  /* 0x0010800001157983 */ /* 0x000ea80000300800 */
[----:B------:R0:W-:Y:S04]  /*5d570*/  STL.64 [R1+0x4040], R22 ;  /* 0x0040401601007387 */ /* 0x0001e80000100a00 */
[----:B0-----:R-:W3:Y:S04]  /*5d580*/  LDL.LU R22, [R1] ;  /* 0x0000000001167983 */ /* 0x001ee80000300800 */
[----:B--2---:R-:W-:Y:S04]  /*5d590*/  STL.64 [R1+0x4038], R20 ;  /* 0x0040381401007387 */ /* 0x004fe80000100a00 */
[----:B------:R-:W2:Y:S04]  /*5d5a0*/  LDL.LU R18, [R1+0x107c] ;  /* 0x00107c0001127983 */ /* 0x000ea80000300800 */
[----:B------:R-:W2:Y:S01]  /*5d5b0*/  LDL.LU R19, [R1+0x1084] ;  /* 0x0010840001137983 */ /* 0x000ea20000300800 */
[----:B------:R-:W-:Y:S01]  /*5d5c0*/  HMMA.16816.F32 R24, R4, R26, R12 ;  /* 0x0000001a0418723c */ /* 0x000fe2000000180c */
[----:B------:R-:W-:-:S02]  /*5d5d0*/  IMAD.MOV.U32 R23, RZ, RZ, R0 ;  /* 0x000000ffff177224 */ /* 0x000fc400078e0000 */
[----:B--2---:R-:W-:Y:S04]  /*5d5e0*/  STL.64 [R1+0x3fe0], R18 ;  /* 0x003fe01201007387 */ /* 0x004fe80000100a00 */
[----:B----4-:R0:W-:Y:S04]  /*5d5f0*/  STL.64 [R1+0x3fd8], R16 ;  /* 0x003fd81001007387 */ /* 0x0101e80000100a00 */
[----:B0-----:R-:W3:Y:S04]  /*5d600*/  LDL.LU.64 R16, [R1+0x210] ;  /* 0x0002100001107983 */ /* 0x001ee80000300a00 */
[----:B------:R-:W3:Y:S04]  /*5d610*/  LDL.LU.64 R18, [R1+0x218] ;  /* 0x0002180001127983 */ /* 0x000ee80000300a00 */
[----:B------:R-:W2:Y:S04]  /*5d620*/  LDL.LU.64 R14, [R1+0x4060] ;  /* 0x00406000010e7983 */ /* 0x000ea80000300a00 */
[----:B------:R-:W2:Y:S04]  /*5d630*/  LDL.LU.64 R12, [R1+0x4058] ;  /* 0x00405800010c7983 */ /* 0x000ea80000300a00 */
[----:B------:R-:W-:Y:S04]  /*5d640*/  STL.64 [R1+0x230], R24 ;  /* 0x0002301801007387 */ /* 0x000fe80000100a00 */
[----:B------:R0:W-:Y:S04]  /*5d650*/  STL.64 [R1+0x238], R26 ;  /* 0x0002381a01007387 */ /* 0x0001e80000100a00 */
[----:B0-----:R-:W4:Y:S04]  /*5d660*/  LDL.LU.64 R26, [R1+0x4050] ;  /* 0x00405000011a7983 */ /* 0x001f280000300a00 */
[----:B------:R-:W4:Y:S01]  /*5d670*/  LDL.LU.64 R24, [R1+0x4048] ;  /* 0x0040480001187983 */ /* 0x000f220000300a00 */
[C---:B---3--:R-:W-:Y:S06]  /*5d680*/  HMMA.16816.F32 R16, R4.reuse, R22, R16 ;  /* 0x000000160410723c */ /* 0x048fec0000001810 */
[C---:B--2---:R-:W-:Y:S06]  /*5d690*/  HMMA.16816.F32 R12, R4.reuse, R28, R12 ;  /* 0x0000001c040c723c */ /* 0x044fec000000180c */
[----:B----4-:R-:W-:-:S12]  /*5d6a0*/  HMMA.16816.F32 R8, R4, R26, R8 ;  /* 0x0000001a0408723c */ /* 0x010fd80000001808 */
[----:B------:R-:W-:Y:S01]  /*5d6b0*/  IMAD.MOV.U32 R0, RZ, RZ, R19 ;  /* 0x000000ffff007224 */ /* 0x000fe200078e0013 */
[----:B------:R-:W-:Y:S04]  /*5d6c0*/  STL.64 [R1+0x210], R16 ;  /* 0x0002101001007387 */ /* 0x000fe80000100a00 */
[----:B------:R-:W-:Y:S04]  /*5d6d0*/  STL [R1+0x218], R18 ;  /* 0x0002181201007387 */ /* 0x000fe80000100800 */
[----:B------:R0:W-:Y:S04]  /*5d6e0*/  STL [R1+0x3988], R0 ;  /* 0x0039880001007387 */ /* 0x0001e80000100800 */
[----:B0-----:R-:W2:Y:S04]  /*5d6f0*/  LDL.LU R0, [R1+0xe04] ;  /* 0x000e040001007983 */ /* 0x001ea80000300800 */
[----:B------:R-:W3:Y:S04]  /*5d700*/  LDL.LU R28, [R1+0xdf4] ;  /* 0x000df400011c7983 */ /* 0x000ee80000300800 */
[----:B------:R-:W4:Y:S04]  /*5d710*/  LDL.LU R29, [R1+0xe00] ;  /* 0x000e0000011d7983 */ /* 0x000f280000300800 */
[----:B------:R-:W-:Y:S04]  /*5d720*/  STL.64 [R1+0x1f0], R12 ;  /* 0x0001f00c01007387 */ /* 0x000fe80000100a00 */
[----:B------:R-:W-:Y:S04]  /*5d730*/  STL.64 [R1+0x1f8], R14 ;  /* 0x0001f80e01007387 */ /* 0x000fe80000100a00 */
[----:B------:R-:W2:Y:S04]  /*5d740*/  LDL.LU.64 R20, [R1+0x1b0] ;  /* 0x0001b00001147983 */ /* 0x000ea80000300a00 */
[----:B------:R-:W2:Y:S04]  /*5d750*/  LDL.LU.64 R22, [R1+0x1b8] ;  /* 0x0001b80001167983 */ /* 0x000ea80000300a00 */
[----:B------:R0:W-:Y:S04]  /*5d760*/  STL.64 [R1+0x1d0], R8 ;  /* 0x0001d00801007387 */ /* 0x0001e80000100a00 */
[----:B------:R1:W-:Y:S04]  /*5d770*/  STL.64 [R1+0x1d8], R10 ;  /* 0x0001d80a01007387 */ /* 0x0003e80000100a00 */
[----:B0-----:R-:W3:Y:S04]  /*5d780*/  LDL.LU.64 R8, [R1+0x170] ;  /* 0x0001700001087983 */ /* 0x001ee80000300a00 */
[----:B-1----:R-:W4:Y:S04]  /*5d790*/  LDL.LU.64 R10, [R1+0x178] ;  /* 0x00017800010a7983 */ /* 0x002f280000300a00 */
[----:B----4-:R-:W-:Y:S04]  /*5d7a0*/  STL.64 [R1+0x4030], R10 ;  /* 0x0040300a01007387 */ /* 0x010fe80000100a00 */
[----:B---3--:R0:W-:Y:S04]  /*5d7b0*/  STL.64 [R1+0x4028], R8 ;  /* 0x0040280801007387 */ /* 0x0081e80000100a00 */
[----:B0-----:R-:W3:Y:S04]  /*5d7c0*/  LDL.LU.64 R8, [R1+0x190] ;  /* 0x0001900001087983 */ /* 0x001ee80000300a00 */
[----:B------:R-:W3:Y:S04]  /*5d7d0*/  LDL.LU.64 R10, [R1+0x198] ;  /* 0x00019800010a7983 */ /* 0x000ee80000300a00 */
[----:B------:R-:W4:Y:S04]  /*5d7e0*/  LDL.LU.64 R12, [R1+0x120] ;  /* 0x00012000010c7983 */ /* 0x000f280000300a00 */
[----:B------:R-:W2:Y:S04]  /*5d7f0*/  LDL.LU.64 R14, [R1+0x128] ;  /* 0x00012800010e7983 */ /* 0x000ea80000300a00 */
[----:B--2---:R-:W-:Y:S04]  /*5d800*/  STL.64 [R1+0x4010], R14 ;  /* 0x0040100e01007387 */ /* 0x004fe80000100a00 */
[----:B----4-:R0:W-:Y:S04]  /*5d810*/  STL.64 [R1+0x4008], R12 ;  /* 0x0040080c01007387 */ /* 0x0101e80000100a00 */
[----:B0-----:R-:W2:Y:S04]  /*5d820*/  LDL.LU.64 R12, [R1+0x140] ;  /* 0x00014000010c7983 */ /* 0x001ea80000300a00 */
[----:B------:R-:W2:Y:S04]  /*5d830*/  LDL.LU.64 R14, [R1+0x148] ;  /* 0x00014800010e7983 */ /* 0x000ea80000300a00 */
[----:B------:R-:W4:Y:S04]  /*5d840*/  LDL.LU.64 R16, [R1+0x270] ;  /* 0x0002700001107983 */ /* 0x000f280000300a00 */
[----:B------:R-:W3:Y:S01]  /*5d850*/  LDL.LU.64 R18, [R1+0x278] ;  /* 0x0002780001127983 */ /* 0x000ee20000300a00 */
[C---:B------:R-:W-:Y:S03]  /*5d860*/  HMMA.16816.F32 R24, R4.reuse, R24, R20 ;  /* 0x000000180418723c */ /* 0x040fe60000001814 */
[----:B---3--:R-:W-:Y:S04]  /*5d870*/  STL.64 [R1+0x3ff0], R18 ;  /* 0x003ff01201007387 */ /* 0x008fe80000100a00 */
[----:B----4-:R0:W-:Y:S04]  /*5d880*/  STL.64 [R1+0x3fe8], R16 ;  /* 0x003fe81001007387 */ /* 0x0101e80000100a00 */
[----:B0-----:R-:W3:Y:S04]  /*5d890*/  LDL.LU.64 R16, [R1+0x100] ;  /* 0x0001000001107983 */ /* 0x001ee80000300a00 */
[----:B------:R-:W3:Y:S04]  /*5d8a0*/  LDL.LU.64 R18, [R1+0x108] ;  /* 0x0001080001127983 */ /* 0x000ee80000300a00 */
[----:B------:R-:W4:Y:S04]  /*5d8b0*/  LDL.LU.64 R22, [R1+0x4040] ;  /* 0x0040400001167983 */ /* 0x000f280000300a00 */
[----:B------:R-:W3:Y:S04]  /*5d8c0*/  LDL.LU.64 R20, [R1+0x4038] ;  /* 0x0040380001147983 */ /* 0x000ee80000300a00 */
[----:B------:R0:W-:Y:S04]  /*5d8d0*/  STL.64 [R1+0x1b0], R24 ;  /* 0x0001b01801007387 */ /* 0x0001e80000100a00 */
[----:B------:R1:W-:Y:S04]  /*5d8e0*/  STL.64 [R1+0x1b8], R26 ;  /* 0x0001b81a01007387 */ /* 0x0003e80000100a00 */
[----:B0-----:R-:W3:Y:S04]  /*5d8f0*/  LDL.LU R24, [R1+0xe0] ;  /* 0x0000e00001187983 */ /* 0x001ee80000300800 */
[----:B------:R-:W3:Y:S04]  /*5d900*/  LDL.LU R25, [R1+0xe4] ;  /* 0x0000e40001197983 */ /* 0x000ee80000300800 */
[----:B-1----:R-:W3:Y:S04]  /*5d910*/  LDL.LU R26, [R1+0xe8] ;  /* 0x0000e800011a7983 */ /* 0x002ee80000300800 */
[----:B------:R-:W3:Y:S01]  /*5d920*/  LDL.LU R27, [R1+0xec] ;  /* 0x0000ec00011b7983 */ /* 0x000ee20000300800 */
[----:B----4-:R-:W-:-:S15]  /*5d930*/  HMMA.16816.F32 R8, R4, R22, R8 ;  /* 0x000000160408723c */ /* 0x010fde0000001808 */
[----:B------:R-:W-:-:S08]  /*5d940*/  NOP ;  /* 0x0000000000007918 */ /* 0x000fd00000000000 */
[----:B------:R-:W-:Y:S04]  /*5d950*/  STL.64 [R1+0x190], R8 ;  /* 0x0001900801007387 */ /* 0x000fe80000100a00 */
[----:B------:R0:W-:Y:S04]  /*5d960*/  STL.64 [R1+0x198], R10 ;  /* 0x0001980a01007387 */ /* 0x0001e80000100a00 */
[----:B0-----:R-:W4:Y:S04]  /*5d970*/  LDL.LU.64 R10, [R1+0x4030] ;  /* 0x00403000010a7983 */ /* 0x001f280000300a00 */
[----:B------:R-:W4:Y:S04]  /*5d980*/  LDL.LU.64 R8, [R1+0x4028] ;  /* 0x0040280001087983 */ /* 0x000f280000300a00 */
[----:B------:R-:W3:Y:S04]  /*5d990*/  LDL.LU R22, [R1+0xa8] ;  /* 0x0000a80001167983 */ /* 0x000ee80000300800 */
[----:B------:R-:W3:Y:S01]  /*5d9a0*/  LDL.LU R23, [R1+0xac] ;  /* 0x0000ac0001177983 */ /* 0x000ee20000300800 */
[----:B----4-:R-:W-:-:S15]  /*5d9b0*/  HMMA.16816.F32 R8, R4, R2, R8 ;  /* 0x000000020408723c */ /* 0x010fde0000001808 */
[----:B------:R-:W-:-:S08]  /*5d9c0*/  NOP ;  /* 0x0000000000007918 */ /* 0x000fd00000000000 */
[----:B------:R-:W-:Y:S04]  /*5d9d0*/  STL.64 [R1+0x170], R8 ;  /* 0x0001700801007387 */ /* 0x000fe80000100a00 */
[----:B------:R0:W-:Y:S04]  /*5d9e0*/  STL.64 [R1+0x178], R10 ;  /* 0x0001780a01007387 */ /* 0x0001e80000100a00 */
[----:B0-----:R-:W4:Y:S04]  /*5d9f0*/  LDL.LU.64 R10, [R1+0x4020] ;  /* 0x00402000010a7983 */ /* 0x001f280000300a00 */
[----:B------:R-:W2:Y:S04]  /*5da00*/  LDL.LU.64 R8, [R1+0x4018] ;  /* 0x0040180001087983 */ /* 0x000ea80000300a00 */
[----:B------:R-:W3:Y:S04]  /*5da10*/  LDL.LU R2, [R1+0x1088] ;  /* 0x0010880001027983 */ /* 0x000ee80000300800 */
[----:B------:R-:W3:Y:S01]  /*5da20*/  LDL.LU R3, [R1+0xdf0] ;  /* 0x000df00001037983 */ /* 0x000ee20000300800 */
[----:B--2---:R-:W-:-:S15]  /*5da30*/  HMMA.16816.F32 R12, R4, R8, R12 ;  /* 0x00000008040c723c */ /* 0x004fde000000180c */
[----:B------:R-:W-:-:S08]  /*5da40*/  NOP ;  /* 0x0000000000007918 */ /* 0x000fd00000000000 */
[----:B------:R-:W-:Y:S04]  /*5da50*/  STL.64 [R1+0x140], R12 ;  /* 0x0001400c01007387 */ /* 0x000fe80000100a00 */
[----:B------:R0:W-:Y:S04]  /*5da60*/  STL.64 [R1+0x148], R14 ;  /* 0x0001480e01007387 */ /* 0x0001e80000100a00 */
[----:B0-----:R-:W4:Y:S04]  /*5da70*/  LDL.LU.64 R14, [R1+0x4010] ;  /* 0x00401000010e7983 */ /* 0x001f280000300a00 */
[----:B------:R-:W4:Y:S02]  /*5da80*/  LDL.LU.64 R12, [R1+0x4008] ;  /* 0x00400800010c7983 */ /* 0x000f240000300a00 */
[----:B----4-:R-:W-:Y:S02]  /*5da90*/  HMMA.16816.F32 R8, R4, R10, R12 ;  /* 0x0000000a0408723c */ /* 0x010fe4000000180c */
[----:B------:R-:W2:Y:S04]  /*5daa0*/  LDL.LU.64 R14, [R1+0x4000] ;  /* 0x00400000010e7983 */ /* 0x000ea80000300a00 */
[----:B------:R-:W3:-:S15]  /*5dab0*/  LDL.LU.64 R12, [R1+0x3ff8] ;  /* 0x003ff800010c7983 */ /* 0x000ede0000300a00 */
[----:B------:R-:W-:-:S02]  /*5dac0*/  NOP ;  /* 0x0000000000007918 */ /* 0x000fc40000000000 */
[----:B------:R0:W-:Y:S04]  /*5dad0*/  STL.64 [R1+0x120], R8 ;  /* 0x0001200801007387 */ /* 0x0001e80000100a00 */
[----:B------:R1:W-:Y:S04]  /*5dae0*/  STL.64 [R1+0x128], R10 ;  /* 0x0001280a01007387 */ /* 0x0003e80000100a00 */
[----:B0-----:R-:W4:Y:S04]  /*5daf0*/  LDL.LU.64 R8, [R1+0x160] ;  /* 0x0001600001087983 */ /* 0x001f280000300a00 */
[----:B-1----:R-:W4:Y:S01]  /*5db00*/  LDL.LU.64 R10, [R1+0x168] ;  /* 0x00016800010a7983 */ /* 0x002f220000300a00 */
[----:B---3--:R-:W-:-:S15]  /*5db10*/  HMMA.16816.F32 R16, R4, R12, R16 ;  /* 0x0000000c0410723c */ /* 0x008fde0000001810 */
[----:B------:R-:W-:-:S08]  /*5db20*/  NOP ;  /* 0x0000000000007918 */ /* 0x000fd00000000000 */
[----:B------:R-:W-:Y:S04]  /*5db30*/  STL.64 [R1+0x100], R16 ;  /* 0x0001001001007387 */ /* 0x000fe80000100a00 */
[----:B------:R0:W-:Y:S04]  /*5db40*/  STL.64 [R1+0x108], R18 ;  /* 0x0001081201007387 */ /* 0x0001e80000100a00 */
[----:B0-----:R-:W2:Y:S04]  /*5db50*/  LDL.LU.64 R18, [R1+0x3ff0] ;  /* 0x003ff00001127983 */ /* 0x001ea80000300a00 */
[----:B------:R-:W2:Y:S02]  /*5db60*/  LDL.LU.64 R16, [R1+0x3fe8] ;  /* 0x003fe80001107983 */ /* 0x000ea40000300a00 */
[----:B--2---:R-:W-:Y:S02]  /*5db70*/  HMMA.16816.F32 R12, R4, R14, R16 ;  /* 0x0000000e040c723c */ /* 0x004fe40000001810 */
[----:B------:R-:W2:Y:S04]  /*5db80*/  LDL.LU.64 R18, [R1+0x3fe0] ;  /* 0x003fe00001127983 */ /* 0x000ea80000300a00 */
[----:B------:R-:W3:-:S15]  /*5db90*/  LDL.LU.64 R16, [R1+0x3fd8] ;  /* 0x003fd80001107983 */ /* 0x000ede0000300a00 */
[----:B------:R-:W-:-:S02]  /*5dba0*/  NOP ;  /* 0x0000000000007918 */ /* 0x000fc40000000000 */
[----:B------:R0:W-:Y:S04]  /*5dbb0*/  STL.64 [R1+0xd0], R12 ;  /* 0x0000d00c01007387 */ /* 0x0001e80000100a00 */
[----:B------:R1:W-:Y:S04]  /*5dbc0*/  STL.64 [R1+0xd8], R14 ;  /* 0x0000d80e01007387 */ /* 0x0003e80000100a00 */
[----:B0-----:R-:W4:Y:S04]  /*5dbd0*/  LDL.LU.64 R12, [R1+0xf0] ;  /* 0x0000f000010c7983 */ /* 0x001f280000300a00 */
[----:B-1----:R-:W4:Y:S01]  /*5dbe0*/  LDL.LU.64 R14, [R1+0xf8] ;  /* 0x0000f800010e7983 */ /* 0x002f220000300a00 */
[----:B---3--:R-:W-:-:S03]  /*5dbf0*/  IMAD R16, R16, 0x100, R20 ;  /* 0x0000010010107824 */ /* 0x008fc600078e0214 */
[----:B------:R-:W3:Y:S01]  /*5dc00*/  LDL.LU R20, [R1+0x3fd0] ;  /* 0x003fd00001147983 */ /* 0x000ee20000300800 */
[----:B--2---:R-:W-:Y:S02]  /*5dc10*/  IMAD R18, R18, 0x100, R21 ;  /* 0x0000010012127824 */ /* 0x004fe400078e0215 */
[----:B---3--:R-:W-:Y:S02]  /*5dc20*/  IMAD R17, R17, 0x100, R20 ;  /* 0x0000010011117824 */ /* 0x008fe400078e0214 */
[----:B------:R-:W4:Y:S04]  /*5dc30*/  LDL.LU R20, [R1+0x3fcc] ;  /* 0x003fcc0001147983 */ /* 0x000f280000300800 */
[----:B------:R-:W4:Y:S01]  /*5dc40*/  LDL.LU R21, [R1+0x3fc8] ;  /* 0x003fc80001157983 */ /* 0x000f220000300800 */
[----:B------:R-:W-:Y:S01]  /*5dc50*/  IMAD R19, R19, 0x100, R2 ;  /* 0x0000010013137824 */ /* 0x000fe200078e0202 */
[----:B------:R-:W-:-:S02]  /*5dc60*/  F2FP.F16.E5M2.UNPACK_B R16, R16 ;  /* 0x00000010ff10723e */ /* 0x000fc400020004ff */
[----:B------:R-:W-:Y:S02]  /*5dc70*/  F2FP.F16.E5M2.UNPACK_B R17, R17 ;  /* 0x00000011ff11723e */ /* 0x000fe400020004ff */
[----:B------:R-:W-:Y:S02]  /*5dc80*/  F2FP.F16.E5M2.UNPACK_B R18, R18 ;  /* 0x00000012ff12723e */ /* 0x000fe400020004ff */
[----:B------:R-:W-:Y:S02]  /*5dc90*/  F2FP.F16.E5M2.UNPACK_B R19, R19 ;  /* 0x00000013ff13723e */ /* 0x000fe400020004ff */
[----:B------:R-:W-:Y:S02]  /*5dca0*/  F2FP.F16.E5M2.UNPACK_B R2, R29.H1 ;  /* 0x0000001dff02723e */ /* 0x000fe400030004ff */
[----:B------:R-:W-:Y:S01]  /*5dcb0*/  F2FP.F16.E5M2.UNPACK_B R0, R0.H1 ;  /* 0x00000000ff00723e */ /* 0x000fe200030004ff */
[C---:B----4-:R-:W-:Y:S06]  /*5dcc0*/  HMMA.16816.F32 R8, R4.reuse, R20, R8 ;  /* 0x000000140408723c */ /* 0x050fec0000001808 */
[----:B------:R-:W-:-:S15]  /*5dcd0*/  HMMA.16816.F32 R4, R4, R22, R12 ;  /* 0x000000160404723c */ /* 0x000fde000000180c */
[----:B------:R-:W-:-:S02]  /*5dce0*/  NOP ;  /* 0x0000000000007918 */ /* 0x000fc40000000000 */
[----:B------:R0:W-:Y:S04]  /*5dcf0*/  STL.64 [R1+0xc0], R8 ;  /* 0x0000c00801007387 */ /* 0x0001e80000100a00 */
[----:B------:R-:W-:Y:S01]  /*5dd00*/  STL.64 [R1+0xc8], R10 ;  /* 0x0000c80a01007387 */ /* 0x000fe20000100a00 */
[----:B0-----:R-:W-:Y:S02]  /*5dd10*/  F2FP.F16.E5M2.UNPACK_B R8, R3.H1 ;  /* 0x00000003ff08723e */ /* 0x001fe400030004ff */
[----:B------:R-:W-:-:S03]  /*5dd20*/  F2FP.F16.E5M2.UNPACK_B R9, R28.H1 ;  /* 0x0000001cff09723e */ /* 0x000fc600030004ff */
[----:B------:R-:W-:Y:S04]  /*5dd30*/  STL [R1+0xb0], R8 ;  /* 0x0000b00801007387 */ /* 0x000fe80000100800 */
[----:B------:R-:W-:Y:S04]  /*5dd40*/  STL.64 [R1+0xf0], R4 ;  /* 0x0000f00401007387 */ /* 0x000fe80000100a00 */
[----:B------:R0:W-:Y:S02]  /*5dd50*/  STL.64 [R1+0xf8], R6 ;  /* 0x0000f80601007387 */ /* 0x0001e40000100a00 */
[----:B0-----:R-:W-:Y:S06]  /*5dd60*/  HMMA.16816.F32 R4, R16, R8, R24 ;  /* 0x000000081004723c */ /* 0x001fec0000001818 */
[----:B------:R0:W-:Y:S04]  /*5dd70*/  STL [R1+0xb4], R9 ;  /* 0x0000b40901007387 */ /* 0x0001e80000100800 */
[----:B------:R-:W2:-:S13]  /*5dd80*/  LDL.LU R8, [R1+0x220] ;  /* 0x0002200001087983 */ /* 0x000e9a0000300800 */
[----:B------:R-:W-:Y:S04]  /*5dd90*/  STL.64 [R1+0x160], R4 ;  /* 0x0001600401007387 */ /* 0x000fe80000100a00 */
[----:B------:R-:W-:Y:S04]  /*5dda0*/  STL.64 [R1+0x168], R6 ;  /* 0x0001680601007387 */ /* 0x000fe80000100a00 */
[----:B------:R-:W-:Y:S04]  /*5ddb0*/  STL [R1+0x98], R2 ;  /* 0x0000980201007387 */ /* 0x000fe80000100800 */
[----:B0-----:R-:W2:Y:S04]  /*5ddc0*/  LDL.LU R9, [R1+0x224] ;  /* 0x0002240001097983 */ /* 0x001ea80000300800 */
[----:B------:R-:W-:Y:S04]  /*5ddd0*/  STL [R1+0x9c], R0 ;  /* 0x00009c0001007387 */ /* 0x000fe80000100800 */
[----:B------:R-:W3:Y:S04]  /*5dde0*/  LDL.LU R10, [R1+0x228] ;  /* 0x00022800010a7983 */ /* 0x000ee80000300800 */
[----:B------:R-:W3:Y:S04]  /*5ddf0*/  LDL.LU R11, [R1+0x22c] ;  /* 0x00022c00010b7983 */ /* 0x000ee80000300800 */
[----:B---3--:R-:W-:Y:S04]  /*5de00*/  STL.64 [R1+0x3f30], R10 ;  /* 0x003f300a01007387 */ /* 0x008fe80000100a00 */
[----:B--2---:R0:W-:Y:S04]  /*5de10*/  STL.64 [R1+0x3f28], R8 ;  /* 0x003f280801007387 */ /* 0x0041e80000100a00 */
[----:B------:R-:W2:Y:S04]  /*5de20*/  LDL.LU R12, [R1+0x200] ;  /* 0x00020000010c7983 */ /* 0x000ea80000300800 */
[----:B------:R-:W2:Y:S04]  /*5de30*/  LDL.LU R13, [R1+0x204] ;  /* 0x00020400010d7983 */ /* 0x000ea80000300800 */
[----:B------:R-:W3:Y:S04]  /*5de40*/  LDL.LU R14, [R1+0x208] ;  /* 0x00020800010e7983 */ /* 0x000ee80000300800 */
[----:B------:R-:W3:Y:S04]  /*5de50*/  LDL.LU R15, [R1+0x20c] ;  /* 0x00020c00010f7983 */ /* 0x000ee80000300800 */
[----:B---3--:R-:W-:Y:S04]  /*5de60*/  STL.64 [R1+0x3f40], R14 ;  /* 0x003f400e01007387 */ /* 0x008fe80000100a00 */
[----:B--2---:R1:W-:Y:S04]  /*5de70*/  STL.64 [R1+0x3f38], R12 ;  /* 0x003f380c01007387 */ /* 0x0043e80000100a00 */
[----:B------:R-:W2:Y:S04]  /*5de80*/  LDL.LU R21, [R1+0xe70] ;  /* 0x000e700001157983 */ /* 0x000ea80000300800 */
[----:B0-----:R-:W3:Y:S04]  /*5de90*/  LDL.LU R8, [R1+0x1e0] ;  /* 0x0001e00001087983 */ /* 0x001ee80000300800 */
[----:B------:R-:W3:Y:S04]  /*5dea0*/  LDL.LU R9, [R1+0x1e4] ;  /* 0x0001e40001097983 */ /* 0x000ee80000300800 */
[----:B------:R-:W4:Y:S04]  /*5deb0*/  LDL.LU R10, [R1+0x1e8] ;  /* 0x0001e800010a7983 */ /* 0x000f280000300800 */
[----:B------:R-:W4:Y:S04]  /*5dec0*/  LDL.LU R11, [R1+0x1ec] ;  /* 0x0001ec00010b7983 */ /* 0x000f280000300800 */
[----:B----4-:R0:W-:Y:S04]  /*5ded0*/  STL.64 [R1+0x3f50], R10 ;  /* 0x003f500a01007387 */ /* 0x0101e80000100a00 */
[----:B---3--:R3:W-:Y:S04]  /*5dee0*/  STL.64 [R1+0x3f48], R8 ;  /* 0x003f480801007387 */ /* 0x0087e80000100a00 */
[----:B------:R-:W4:Y:S04]  /*5def0*/  LDL.LU R7, [R1+0xe60] ;  /* 0x000e600001077983 */ /* 0x000f280000300800 */
[----:B------:R-:W2:Y:S04]  /*5df00*/  LDL.LU R20, [R1+0xe64] ;  /* 0x000e640001147983 */ /* 0x000ea80000300800 */
[----:B-1----:R-:W2:Y:S04]  /*5df10*/  LDL.LU R12, [R1+0x1c0] ;  /* 0x0001c000010c7983 */ /* 0x002ea80000300800 */
[----:B------:R-:W2:Y:S04]  /*5df20*/  LDL.LU R13, [R1+0x1c4] ;  /* 0x0001c400010d7983 */ /* 0x000ea80000300800 */
[----:B------:R-:W2:Y:S04]  /*5df30*/  LDL.LU R14, [R1+0x1c8] ;  /* 0x0001c800010e7983 */ /* 0x000ea80000300800 */
[----:B------:R-:W2:Y:S04]  /*5df40*/  LDL.LU R15, [R1+0x1cc] ;  /* 0x0001cc00010f7983 */ /* 0x000ea80000300800 */
[----:B0-----:R-:W3:Y:S04]  /*5df50*/  LDL.LU R10, [R1+0xe40] ;  /* 0x000e4000010a7983 */ /* 0x001ee80000300800 */
[----:B------:R-:W3:Y:S04]  /*5df60*/  LDL.LU R11, [R1+0xe44] ;  /* 0x000e4400010b7983 */ /* 0x000ee80000300800 */
[----:B---3--:R0:W-:Y:S04]  /*5df70*/  STL.64 [R1+0x3f88], R10 ;  /* 0x003f880a01007387 */ /* 0x0081e80000100a00 */
[----:B------:R-:W3:Y:S04]  /*5df80*/  LDL.LU R8, [R1+0x150] ;  /* 0x0001500001087983 */ /* 0x000ee80000300800 */
[----:B------:R-:W3:Y:S04]  /*5df90*/  LDL.LU R9, [R1+0x154] ;  /* 0x0001540001097983 */ /* 0x000ee80000300800 */
[----:B0-----:R-:W4:Y:S04]  /*5dfa0*/  LDL.LU R10, [R1+0x158] ;  /* 0x00015800010a7983 */ /* 0x001f280000300800 */
[----:B------:R-:W4:Y:S04]  /*5dfb0*/  LDL.LU R11, [R1+0x15c] ;  /* 0x00015c00010b7983 */ /* 0x000f280000300800 */
[----:B----4-:R0:W-:Y:S04]  /*5dfc0*/  STL.64 [R1+0x3f98], R10 ;  /* 0x003f980a01007387 */ /* 0x0101e80000100a00 */
[----:B0-----:R-:W4:Y:S04]  /*5dfd0*/  LDL.LU R10, [R1+0xe20] ;  /* 0x000e2000010a7983 */ /* 0x001f280000300800 */
[----:B------:R-:W4:Y:S04]  /*5dfe0*/  LDL.LU R11, [R1+0xe24] ;  /* 0x000e2400010b7983 */ /* 0x000f280000300800 */
[----:B---3--:R-:W-:Y:S04]  /*5dff0*/  STL.64 [R1+0x3f90], R8 ;  /* 0x003f900801007387 */ /* 0x008fe80000100a00 */
[----:B------:R-:W3:Y:S04]  /*5e000*/  LDL.LU R4, [R1+0xe30] ;  /* 0x000e300001047983 */ /* 0x000ee80000300800 */
[----:B------:R-:W2:Y:S04]  /*5e010*/  LDL.LU R5, [R1+0xe50] ;  /* 0x000e500001057983 */ /* 0x000ea80000300800 */
[----:B------:R-:W4:Y:S04]  /*5e020*/  LDL.LU R6, [R1+0xe54] ;  /* 0x000e540001067983 */ /* 0x000f280000300800 */
[----:B----4-:R-:W-:Y:S04]  /*5e030*/  STL.64 [R1+0x3f70], R6 ;  /* 0x003f700601007387 */ /* 0x010fe80000100a00 */
[----:B--2---:R0:W-:Y:S04]  /*5e040*/  STL [R1+0x3f68], R5 ;  /* 0x003f680501007387 */ /* 0x0041e80000100800 */
[----:B0-----:R-:W3:Y:S04]  /*5e050*/  LDL.LU R5, [R1+0xe34] ;  /* 0x000e340001057983 */ /* 0x001ee80000300800 */
[----:B---3--:R-:W-:Y:S04]  /*5e060*/  STL.64 [R1+0x3fb0], R4 ;  /* 0x003fb00401007387 */ /* 0x008fe80000100a00 */
[----:B------:R-:W-:Y:S04]  /*5e070*/  STL.64 [R1+0x3f60], R14 ;  /* 0x003f600e01007387 */ /* 0x000fe80000100a00 */
[----:B------:R0:W-:Y:S04]  /*5e080*/  STL.64 [R1+0x3f58], R12 ;  /* 0x003f580c01007387 */ /* 0x0001e80000100a00 */
[----:B0-----:R-:W2:Y:S04]  /*5e090*/  LDL.LU R12, [R1+0x1a0] ;  /* 0x0001a000010c7983 */ /* 0x001ea80000300800 */
[----:B------:R-:W2:Y:S04]  /*5e0a0*/  LDL.LU R13, [R1+0x1a4] ;  /* 0x0001a400010d7983 */ /* 0x000ea80000300800 */
[----:B------:R-:W3:Y:S04]  /*5e0b0*/  LDL.LU R14, [R1+0x1a8] ;  /* 0x0001a800010e7983 */ /* 0x000ee80000300800 */
[----:B------:R-:W3:Y:S04]  /*5e0c0*/  LDL.LU R15, [R1+0x1ac] ;  /* 0x0001ac00010f7983 */ /* 0x000ee80000300800 */
[----:B------:R-:W4:Y:S04]  /*5e0d0*/  LDL.LU R8, [R1+0xe10] ;  /* 0x000e100001087983 */ /* 0x000f280000300800 */
[----:B------:R-:W4:Y:S04]  /*5e0e0*/  LDL.LU R9, [R1+0xe14] ;  /* 0x000e140001097983 */ /* 0x000f280000300800 */
[----:B---3--:R-:W-:Y:S04]  /*5e0f0*/  STL.64 [R1+0x3f80], R14 ;  /* 0x003f800e01007387 */ /* 0x008fe80000100a00 */
[----:B--2---:R0:W-:Y:S04]  /*5e100*/  STL.64 [R1+0x3f78], R12 ;  /* 0x003f780c01007387 */ /* 0x0041e80000100a00 */
[----:B0-----:R-:W2:Y:S04]  /*5e110*/  LDL.LU R12, [R1+0x180] ;  /* 0x00018000010c7983 */ /* 0x001ea80000300800 */
[----:B------:R-:W2:Y:S04]  /*5e120*/  LDL.LU R13, [R1+0x184] ;  /* 0x00018400010d7983 */ /* 0x000ea80000300800 */
[----:B------:R-:W3:Y:S04]  /*5e130*/  LDL.LU R14, [R1+0x188] ;  /* 0x00018800010e7983 */ /* 0x000ee80000300800 */
[----:B------:R-:W3:Y:S04]  /*5e140*/  LDL.LU R15, [R1+0x18c] ;  /* 0x00018c00010f7983 */ /* 0x000ee80000300800 */
[----:B---3--:R-:W-:Y:S04]  /*5e150*/  STL.64 [R1+0x3fa8], R14 ;  /* 0x003fa80e01007387 */ /* 0x008fe80000100a00 */
[----:B--2---:R0:W-:Y:S04]  /*5e160*/  STL.64 [R1+0x3fa0], R12 ;  /* 0x003fa00c01007387 */ /* 0x0041e80000100a00 */
[----:B0-----:R-:W2:Y:S04]  /*5e170*/  LDL.LU R12, [R1+0x130] ;  /* 0x00013000010c7983 */ /* 0x001ea80000300800 */
[----:B------:R-:W2:Y:S04]  /*5e180*/  LDL.LU R13, [R1+0x134] ;  /* 0x00013400010d7983 */ /* 0x000ea80000300800 */
[----:B------:R-:W3:Y:S04]  /*5e190*/  LDL.LU R14, [R1+0x138] ;  /* 0x00013800010e7983 */ /* 0x000ee80000300800 */
[----:B------:R-:W3:Y:S01]  /*5e1a0*/  LDL.LU R15, [R1+0x13c] ;  /* 0x00013c00010f7983 */ /* 0x000ee20000300800 */
[----:B------:R-:W-:-:S02]  /*5e1b0*/  IMAD.MOV.U32 R6, RZ, RZ, R2 ;  /* 0x000000ffff067224 */ /* 0x000fc400078e0002 */
[----:B------:R-:W-:Y:S01]  /*5e1c0*/  IMAD.MOV.U32 R7, RZ, RZ, R0 ;  /* 0x000000ffff077224 */ /* 0x000fe200078e0000 */
[----:B---3--:R-:W-:Y:S04]  /*5e1d0*/  STL.64 [R1+0x3fc0], R14 ;  /* 0x003fc00e01007387 */ /* 0x008fe80000100a00 */
[----:B--2---:R0:W-:Y:S04]  /*5e1e0*/  STL.64 [R1+0x3fb8], R12 ;  /* 0x003fb80c01007387 */ /* 0x0041e80000100a00 */
[----:B0-----:R-:W2:Y:S04]  /*5e1f0*/  LDL.LU R12, [R1+0x110] ;  /* 0x00011000010c7983 */ /* 0x001ea80000300800 */
[----:B------:R-:W2:Y:S04]  /*5e200*/  LDL.LU R13, [R1+0x114] ;  /* 0x00011400010d7983 */ /* 0x000ea80000300800 */
[----:B------:R-:W2:Y:S04]  /*5e210*/  LDL.LU R14, [R1+0x118] ;  /* 0x00011800010e7983 */ /* 0x000ea80000300800 */
[----:B------:R-:W2:Y:S04]  /*5e220*/  LDL.LU R15, [R1+0x11c] ;  /* 0x00011c00010f7983 */ /* 0x000ea80000300800 */
        /* <DEDUP_REMOVED lines=11> */
[----:B--2---:R-:W-:Y:S03]  /*5e2e0*/  HMMA.16816.F32 R4, R16, R6, R12 ;  /* 0x000000061004723c */ /* 0x004fe6000000180c */
[----:B------:R-:W2:Y:S04]  /*5e2f0*/  LDL.LU.64 R14, [R1+0x3fc0] ;  /* 0x003fc000010e7983 */ /* 0x000ea80000300a00 */
[----:B------:R-:W2:Y:S01]  /*5e300*/  LDL.LU.64 R12, [R1+0x3fb8] ;  /* 0x003fb800010c7983 */ /* 0x000ea20000300a00 */
[----:B----4-:R-:W-:-:S02]  /*5e310*/  F2FP.F16.E5M2.UNPACK_B R8, R8.H1 ;  /* 0x00000008ff08723e */ /* 0x010fc400030004ff */
[----:B------:R-:W-:-:S13]  /*5e320*/  F2FP.F16.E5M2.UNPACK_B R9, R9.H1 ;  /* 0x00000009ff09723e */ /* 0x000fda00030004ff */
[----:B------:R0:W-:Y:S04]  /*5e330*/  STL.64 [R1+0x110], R4 ;  /* 0x0001100401007387 */ /* 0x0001e80000100a00 */
[----:B------:R1:W-:Y:S04]  /*5e340*/  STL.64 [R1+0x118], R6 ;  /* 0x0001180601007387 */ /* 0x0003e80000100a00 */
[----:B0-----:R-:W4:Y:S04]  /*5e350*/  LDL.LU.64 R4, [R1+0x3fb0] ;  /* 0x003fb00001047983 */ /* 0x001f280000300a00 */
[----:B------:R-:W-:Y:S01]  /*5e360*/  STL [R1+0x90], R8 ;  /* 0x0000900801007387 */ /* 0x000fe20000100800 */
[----:B-1----:R-:W-:-:S02]  /*5e370*/  F2FP.F16.E5M2.UNPACK_B R6, R10.H1 ;  /* 0x0000000aff06723e */ /* 0x002fc400030004ff */
[----:B------:R-:W-:Y:S01]  /*5e380*/  F2FP.F16.E5M2.UNPACK_B R7, R11.H1 ;  /* 0x0000000bff07723e */ /* 0x000fe200030004ff */
[----:B------:R2:W-:Y:S02]  /*5e390*/  STL [R1+0x94], R9 ;  /* 0x0000940901007387 */ /* 0x0005e40000100800 */
[----:B--2---:R-:W-:Y:S02]  /*5e3a0*/  HMMA.16816.F32 R8, R16, R8, R12 ;  /* 0x000000081008723c */ /* 0x004fe4000000180c */
[----:B------:R-:W2:Y:S04]  /*5e3b0*/  LDL.LU.64 R14, [R1+0x3fa8] ;  /* 0x003fa800010e7983 */ /* 0x000ea80000300a00 */
[----:B------:R-:W2:-:S15]  /*5e3c0*/  LDL.LU.64 R12, [R1+0x3fa0] ;  /* 0x003fa000010c7983 */ /* 0x000e9e0000300a00 */
[----:B------:R-:W-:-:S02]  /*5e3d0*/  NOP ;  /* 0x0000000000007918 */ /* 0x000fc40000000000 */
[----:B------:R-:W-:Y:S04]  /*5e3e0*/  STL.64 [R1+0x130], R8 ;  /* 0x0001300801007387 */ /* 0x000fe80000100a00 */
[----:B------:R0:W-:Y:S04]  /*5e3f0*/  STL.64 [R1+0x138], R10 ;  /* 0x0001380a01007387 */ /* 0x0001e80000100a00 */
[----:B0-----:R-:W3:Y:S04]  /*5e400*/  LDL.LU.64 R10, [R1+0x3f98] ;  /* 0x003f9800010a7983 */ /* 0x001ee80000300a00 */
[----:B------:R-:W3:Y:S04]  /*5e410*/  LDL.LU.64 R8, [R1+0x3f90] ;  /* 0x003f900001087983 */ /* 0x000ee80000300a00 */
[----:B------:R-:W-:Y:S04]  /*5e420*/  STL [R1+0x88], R6 ;  /* 0x0000880601007387 */ /* 0x000fe80000100800 */
[----:B------:R-:W-:Y:S01]  /*5e430*/  STL [R1+0x8c], R7 ;  /* 0x00008c0701007387 */ /* 0x000fe20000100800 */
[----:B----4-:R-:W-:-:S02]  /*5e440*/  F2FP.F16.E5M2.UNPACK_B R4, R4.H1 ;  /* 0x00000004ff04723e */ /* 0x010fc400030004ff */
[----:B------:R-:W-:Y:S01]  /*5e450*/  F2FP.F16.E5M2.UNPACK_B R5, R5.H1 ;  /* 0x00000005ff05723e */ /* 0x000fe200030004ff */
[----:B---3--:R-:W-:-:S15]  /*5e460*/  HMMA.16816.F32 R8, R16, R6, R8 ;  /* 0x000000061008723c */ /* 0x008fde0000001808 */
[----:B------:R-:W-:-:S08]  /*5e470*/  NOP ;  /* 0x0000000000007918 */ /* 0x000fd00000000000 */
[----:B------:R-:W-:Y:S04]  /*5e480*/  STL.64 [R1+0x150], R8 ;  /* 0x0001500801007387 */ /* 0x000fe80000100a00 */
[----:B------:R0:W-:Y:S04]  /*5e490*/  STL.64 [R1+0x158], R10 ;  /* 0x0001580a01007387 */ /* 0x0001e80000100a00 */
[----:B0-----:R-:W3:Y:S04]  /*5e4a0*/  LDL.LU.64 R10, [R1+0x3f88] ;  /* 0x003f8800010a7983 */ /* 0x001ee80000300a00 */
[----:B------:R-:W-:Y:S04]  /*5e4b0*/  STL [R1+0x80], R4 ;  /* 0x0000800401007387 */ /* 0x000fe80000100800 */
[----:B------:R2:W-:Y:S02]  /*5e4c0*/  STL [R1+0x84], R5 ;  /* 0x0000840501007387 */ /* 0x0005e40000100800 */
[----:B--2---:R-:W-:Y:S02]  /*5e4d0*/  HMMA.16816.F32 R4, R16, R4, R12 ;  /* 0x000000041004723c */ /* 0x004fe4000000180c */
[----:B------:R-:W2:Y:S04]  /*5e4e0*/  LDL.LU.64 R14, [R1+0x3f80] ;  /* 0x003f8000010e7983 */ /* 0x000ea80000300a00 */
[----:B------:R-:W2:-:S15]  /*5e4f0*/  LDL.LU.64 R12, [R1+0x3f78] ;  /* 0x003f7800010c7983 */ /* 0x000e9e0000300a00 */
[----:B------:R-:W-:-:S02]  /*5e500*/  NOP ;  /* 0x0000000000007918 */ /* 0x000fc40000000000 */
[----:B------:R-:W-:Y:S04]  /*5e510*/  STL.64 [R1+0x270], R4 ;  /* 0x0002700401007387 */ /* 0x000fe80000100a00 */
[----:B------:R0:W-:Y:S04]  /*5e520*/  STL.64 [R1+0x278], R6 ;  /* 0x0002780601007387 */ /* 0x0001e80000100a00 */
[----:B0-----:R-:W4:Y:S04]  /*5e530*/  LDL.LU.64 R6, [R1+0x3f70] ;  /* 0x003f700001067983 */ /* 0x001f280000300a00 */
[----:B------:R-:W4:Y:S01]  /*5e540*/  LDL.LU R5, [R1+0x3f68] ;  /* 0x003f680001057983 */ /* 0x000f220000300800 */
[----:B---3--:R-:W-:-:S02]  /*5e550*/  F2FP.F16.E5M2.UNPACK_B R8, R10.H1 ;  /* 0x0000000aff08723e */ /* 0x008fc400030004ff */
[----:B------:R-:W-:-:S03]  /*5e560*/  F2FP.F16.E5M2.UNPACK_B R9, R11.H1 ;  /* 0x0000000bff09723e */ /* 0x000fc600030004ff */
        /* <DEDUP_REMOVED lines=9> */
[----:B------:R-:W3:Y:S01]  /*5e600*/  LDL.LU.64 R8, [R1+0x3f48] ;  /* 0x003f480001087983 */ /* 0x000ee20000300a00 */
[----:B----4-:R-:W-:-:S02]  /*5e610*/  F2FP.F16.E5M2.UNPACK_B R4, R5.H1 ;  /* 0x00000005ff04723e */ /* 0x010fc400030004ff */
[----:B------:R-:W-:Y:S02]  /*5e620*/  F2FP.F16.E5M2.UNPACK_B R5, R6.H1 ;  /* 0x00000006ff05723e */ /* 0x000fe400030004ff */
[----:B------:R-:W-:Y:S02]  /*5e630*/  F2FP.F16.E5M2.UNPACK_B R6, R7.H1 ;  /* 0x00000007ff06723e */ /* 0x000fe400030004ff */
[----:B------:R-:W-:Y:S01]  /*5e640*/  F2FP.F16.E5M2.UNPACK_B R7, R20.H1 ;  /* 0x00000014ff07723e */ /* 0x000fe200030004ff */
[----:B------:R-:W-:Y:S04]  /*5e650*/  STL [R1+0x70], R4 ;  /* 0x0000700401007387 */ /* 0x000fe80000100800 */
[----:B------:R-:W-:Y:S01]  /*5e660*/  STL [R1+0x74], R5 ;  /* 0x0000740501007387 */ /* 0x000fe20000100800 */
[C---:B--2---:R-:W-:Y:S06]  /*5e670*/  HMMA.16816.F32 R12, R16.reuse, R4, R12 ;  /* 0x00000004100c723c */ /* 0x044fec000000180c */
[----:B---3--:R-:W-:-:S15]  /*5e680*/  HMMA.16816.F32 R8, R16, R6, R8 ;  /* 0x000000061008723c */ /* 0x008fde0000001808 */
[----:B------:R-:W-:-:S02]  /*5e690*/  NOP ;  /* 0x0000000000007918 */ /* 0x000fc40000000000 */
[----:B------:R-:W-:Y:S04]  /*5e6a0*/  STL.64 [R1+0x1c0], R12 ;  /* 0x0001c00c01007387 */ /* 0x000fe80000100a00 */
[----:B------:R0:W-:Y:S04]  /*5e6b0*/  STL.64 [R1+0x1c8], R14 ;  /* 0x0001c80e01007387 */ /* 0x0001e80000100a00 */
[----:B0-----:R-:W2:Y:S04]  /*5e6c0*/  LDL.LU.64 R14, [R1+0x3f40] ;  /* 0x003f4000010e7983 */ /* 0x001ea80000300a00 */
[----:B------:R-:W2:Y:S04]  /*5e6d0*/  LDL.LU.64 R12, [R1+0x3f38] ;  /* 0x003f3800010c7983 */ /* 0x000ea80000300a00 */
[----:B------:R-:W-:Y:S04]  /*5e6e0*/  STL [R1+0x68], R6 ;  /* 0x0000680601007387 */ /* 0x000fe80000100800 */
[----:B------:R-:W-:Y:S04]  /*5e6f0*/  STL [R1+0x6c], R7 ;  /* 0x00006c0701007387 */ /* 0x000fe80000100800 */
[----:B------:R-:W-:Y:S04]  /*5e700*/  STL.64 [R1+0x1e0], R8 ;  /* 0x0001e00801007387 */ /* 0x000fe80000100a00 */
[----:B------:R0:W-:Y:S04]  /*5e710*/  STL.64 [R1+0x1e8], R10 ;  /* 0x0001e80a01007387 */ /* 0x0001e80000100a00 */
[----:B0-----:R-:W3:Y:S04]  /*5e720*/  LDL.LU.64 R10, [R1+0x3f30] ;  /* 0x003f3000010a7983 */ /* 0x001ee80000300a00 */
[----:B------:R-:W3:Y:S01]  /*5e730*/  LDL.LU.64 R8, [R1+0x3f28] ;  /* 0x003f280001087983 */ /* 0x000ee20000300a00 */
[----:B------:R-:W-:-:S02]  /*5e740*/  F2FP.F16.E5M2.UNPACK_B R4, R21.H1 ;  /* 0x00000015ff04723e */ /* 0x000fc400030004ff */
[----:B------:R-:W-:Y:S02]  /*5e750*/  F2FP.F16.E5M2.UNPACK_B R5, R2.H1 ;  /* 0x00000002ff05723e */ /* 0x000fe400030004ff */
[----:B------:R-:W-:Y:S02]  /*5e760*/  F2FP.F16.E5M2.UNPACK_B R2, R3.H1 ;  /* 0x00000003ff02723e */ /* 0x000fe400030004ff */
[----:B------:R-:W-:Y:S01]  /*5e770*/  F2FP.F16.E5M2.UNPACK_B R3, R22.H1 ;  /* 0x00000016ff03723e */ /* 0x000fe200030004ff */
[----:B------:R0:W-:Y:S04]  /*5e780*/  STL [R1+0x60], R4 ;  /* 0x0000600401007387 */ /* 0x0001e80000100800 */
[----:B------:R1:W-:Y:S04]  /*5e790*/  STL [R1+0x64], R5 ;  /* 0x0000640501007387 */ /* 0x0003e80000100800 */
[----:B------:R4:W-:Y:S01]  /*5e7a0*/  STL [R1+0x58], R2 ;  /* 0x0000580201007387 */ /* 0x0009e20000100800 */
[----:B------:R-:W-:Y:S01]  /*5e7b0*/  F2FP.F16.E5M2.UNPACK_B R0, R0.H1 ;  /* 0x00000000ff00723e */ /* 0x000fe200030004ff */
[C---:B--2---:R-:W-:Y:S06]  /*5e7c0*/  HMMA.16816.F32 R12, R16.reuse, R4, R12 ;  /* 0x00000004100c723c */ /* 0x044fec000000180c */
[----:B---3--:R-:W-:Y:S01]  /*5e7d0*/  HMMA.16816.F32 R8, R16, R2, R8 ;  /* 0x000000021008723c */ /* 0x008fe20000001808 */
[----:B0-----:R-:W-:-:S15]  /*5e7e0*/  F2FP.F16.E5M2.UNPACK_B R4, R23.H1 ;  /* 0x00000017ff04723e */ /* 0x001fde00030004ff */
[----:B------:R-:W-:-:S01]  /*5e7f0*/  NOP ;  /* 0x0000000000007918 */ /* 0x000fc20000000000 */
[----:B------:R0:W-:Y:S01]  /*5e800*/  STL.64 [R1+0x200], R12 ;  /* 0x0002000c01007387 */ /* 0x0001e20000100a00 */
[----:B-1----:R-:W-:-:S03]  /*5e810*/  F2FP.F16.E5M2.UNPACK_B R5, R28.H1 ;  /* 0x0000001cff05723e */ /* 0x002fc600030004ff */
[----:B------:R-:W-:Y:S04]  /*5e820*/  STL.64 [R1+0x208], R14 ;  /* 0x0002080e01007387 */ /* 0x000fe80000100a00 */
[----:B------:R-:W-:Y:S04]  /*5e830*/  STL [R1+0x5c], R3 ;  /* 0x00005c0301007387 */ /* 0x000fe80000100800 */
[----:B------:R-:W-:Y:S04]  /*5e840*/  STL [R1+0x50], R4 ;  /* 0x0000500401007387 */ /* 0x000fe80000100800 */
[----:B------:R-:W-:Y:S04]  /*5e850*/  STL.64 [R1+0x220], R8 ;  /* 0x0002200801007387 */ /* 0x000fe80000100a00 */
[----:B------:R-:W-:Y:S04]  /*5e860*/  STL.64 [R1+0x228], R10 ;  /* 0x0002280a01007387 */ /* 0x000fe80000100a00 */
[----:B------:R1:W-:Y:S01]  /*5e870*/  STL [R1+0x54], R5 ;  /* 0x0000540501007387 */ /* 0x0003e20000100800 */
[----:B----4-:R-:W-:-:S03]  /*5e880*/  F2FP.F16.E5M2.UNPACK_B R2, R29.H1 ;  /* 0x0000001dff02723e */ /* 0x010fc600030004ff */
[----:B0-----:R-:W2:Y:S01]  /*5e890*/  LDL.LU R12, [R1+0x340] ;  /* 0x00034000010c7983 */ /* 0x001ea20000300800 */
[----:B-1----:R-:W-:-:S15]  /*5e8a0*/  HMMA.16816.F32 R4, R16, R4, R24 ;  /* 0x000000041004723c */ /* 0x002fde0000001818 */
[----:B------:R-:W-:-:S08]  /*5e8b0*/  NOP ;  /* 0x0000000000007918 */ /* 0x000fd00000000000 */
[----:B------:R-:W-:Y:S04]  /*5e8c0*/  STL.64 [R1+0x240], R4 ;  /* 0x0002400401007387 */ /* 0x000fe80000100a00 */
[----:B------:R-:W-:Y:S04]  /*5e8d0*/  STL.64 [R1+0x248], R6 ;  /* 0x0002480601007387 */ /* 0x000fe80000100a00 */
[----:B------:R-:W-:Y:S04]  /*5e8e0*/  STL [R1+0x48], R2 ;  /* 0x0000480201007387 */ /* 0x000fe80000100800 */
[----:B------:R-:W2:Y:S04]  /*5e8f0*/  LDL.LU R13, [R1+0x344] ;  /* 0x00034400010d7983 */ /* 0x000ea80000300800 */
[----:B------:R-:W-:Y:S04]  /*5e900*/  STL [R1+0x4c], R0 ;  /* 0x00004c0001007387 */ /* 0x000fe80000100800 */
[----:B------:R-:W3:Y:S04]  /*5e910*/  LDL.LU R14, [R1+0x348] ;  /* 0x00034800010e7983 */ /* 0x000ee80000300800 */
[----:B------:R-:W3:Y:S04]  /*5e920*/  LDL.LU R15, [R1+0x34c] ;  /* 0x00034c00010f7983 */ /* 0x000ee80000300800 */
[----:B---3--:R-:W-:Y:S04]  /*5e930*/  STL.64 [R1+0x3ea0], R14 ;  /* 0x003ea00e01007387 */ /* 0x008fe80000100a00 */
[----:B--2---:R0:W-:Y:S04]  /*5e940*/  STL.64 [R1+0x3e98], R12 ;  /* 0x003e980c01007387 */ /* 0x0041e80000100a00 */
[----:B0-----:R-:W2:Y:S04]  /*5e950*/  LDL.LU R12, [R1+0x320] ;  /* 0x00032000010c7983 */ /* 0x001ea80000300800 */
[----:B------:R-:W2:Y:S04]  /*5e960*/  LDL.LU R13, [R1+0x324] ;  /* 0x00032400010d7983 */ /* 0x000ea80000300800 */
[----:B------:R-:W3:Y:S04]  /*5e970*/  LDL.LU R14, [R1+0x328] ;  /* 0x00032800010e7983 */ /* 0x000ee80000300800 */
[----:B------:R-:W3:Y:S04]  /*5e980*/  LDL.LU R15, [R1+0x32c] ;  /* 0x00032c00010f7983 */ /* 0x000ee80000300800 */
[----:B------:R-:W4:Y:S04]  /*5e990*/  LDL.LU R5, [R1+0xef0] ;  /* 0x000ef00001057983 */ /* 0x000f280000300800 */
[----:B---3--:R-:W-:Y:S04]  /*5e9a0*/  STL.64 [R1+0x3eb0], R14 ;  /* 0x003eb00e01007387 */ /* 0x008fe80000100a00 */
[----:B--2---:R0:W-:Y:S04]  /*5e9b0*/  STL.64 [R1+0x3ea8], R12 ;  /* 0x003ea80c01007387 */ /* 0x0041e80000100a00 */
[----:B0-----:R-:W2:Y:S04]  /*5e9c0*/  LDL.LU R12, [R1+0x300] ;  /* 0x00030000010c7983 */ /* 0x001ea80000300800 */
[----:B------:R-:W2:Y:S04]  /*5e9d0*/  LDL.LU R13, [R1+0x304] ;  /* 0x00030400010d7983 */ /* 0x000ea80000300800 */
[----:B------:R-:W3:Y:S04]  /*5e9e0*/  LDL.LU R14, [R1+0x308] ;  /* 0x00030800010e7983 */ /* 0x000ee80000300800 */
[----:B------:R-:W3:Y:S04]  /*5e9f0*/  LDL.LU R15, [R1+0x30c] ;  /* 0x00030c00010f7983 */ /* 0x000ee80000300800 */
[----:B------:R-:W2:Y:S04]  /*5ea00*/  LDL.LU R4, [R1+0xec0] ;  /* 0x000ec00001047983 */ /* 0x000ea80000300800 */
[----:B------:R-:W4:Y:S04]  /*5ea10*/  LDL.LU R6, [R1+0xee0] ;  /* 0x000ee00001067983 */ /* 0x000f280000300800 */
[----:B------:R-:W4:Y:S04]  /*5ea20*/  LDL.LU R7, [R1+0xee4] ;  /* 0x000ee40001077983 */ /* 0x000f280000300800 */
[----:B----4-:R0:W-:Y:S04]  /*5ea30*/  STL.64 [R1+0x3ee0], R6 ;  /* 0x003ee00601007387 */ /* 0x0101e80000100a00 */
[----:B0-----:R-:W4:Y:S04]  /*5ea40*/  LDL.LU R6, [R1+0xed0] ;  /* 0x000ed00001067983 */ /* 0x001f280000300800 */
[----:B------:R-:W4:Y:S04]  /*5ea50*/  LDL.LU R7, [R1+0xed4] ;  /* 0x000ed40001077983 */ /* 0x000f280000300800 */
[----:B------:R0:W-:Y:S04]  /*5ea60*/  STL [R1+0x3ed8], R5 ;  /* 0x003ed80501007387 */ /* 0x0001e80000100800 */
[----:B0-----:R-:W2:Y:S04]  /*5ea70*/  LDL.LU R5, [R1+0xec4] ;  /* 0x000ec40001057983 */ /* 0x001ea80000300800 */
[----:B----4-:R0:W-:Y:S04]  /*5ea80*/  STL.64 [R1+0x3f10], R6 ;  /* 0x003f100601007387 */ /* 0x0101e80000100a00 */
[----:B--2---:R-:W-:Y:S04]  /*5ea90*/  STL.64 [R1+0x3f08], R4 ;  /* 0x003f080401007387 */ /* 0x004fe80000100a00 */
[----:B---3--:R-:W-:Y:S04]  /*5eaa0*/  STL.64 [R1+0x3ec0], R14 ;  /* 0x003ec00e01007387 */ /* 0x008fe80000100a00 */
[----:B------:R-:W-:Y:S01]  /*5eab0*/  STL.64 [R1+0x3eb8], R12 ;  /* 0x003eb80c01007387 */ /* 0x000fe20000100a00 */
[----:B0-----:R-:W-:-:S03]  /*5eac0*/  IMAD.MOV.U32 R6, RZ, RZ, R2 ;  /* 0x000000ffff067224 */ /* 0x001fc600078e0002 */
[----:B------:R-:W2:Y:S04]  /*5ead0*/  LDL.LU R20, [R1+0xef4] ;  /* 0x000ef40001147983 */ /* 0x000ea80000300800 */
[----:B------:R-:W3:Y:S04]  /*5eae0*/  LDL.LU R2, [R1+0xf00] ;  /* 0x000f000001027983 */ /* 0x000ee80000300800 */
[----:B------:R-:W4:Y:S04]  /*5eaf0*/  LDL.LU R3, [R1+0xf04] ;  /* 0x000f040001037983 */ /* 0x000f280000300800 */
        /* <DEDUP_REMOVED lines=23> */
[----:B------:R-:W-:-:S03]  /*5ec70*/  IMAD.MOV.U32 R7, RZ, RZ, R0 ;  /* 0x000000ffff077224 */ /* 0x000fc600078e0000 */
        /* <DEDUP_REMOVED lines=16> */
[----:B----4-:R-:W-:-:S02]  /*5ed80*/  F2FP.F16.E5M2.UNPACK_B R12, R4.H1 ;  /* 0x00000004ff0c723e */ /* 0x010fc400030004ff */
[----:B------:R-:W-:Y:S01]  /*5ed90*/  F2FP.F16.E5M2.UNPACK_B R13, R5.H1 ;  /* 0x00000005ff0d723e */ /* 0x000fe200030004ff */
[----:B------:R-:W4:Y:S01]  /*5eda0*/  LDL.LU R27, [R1+0x38c] ;  /* 0x00038c00011b7983 */ /* 0x000f220000300800 */
[----:B--2---:R-:W-:Y:S03]  /*5edb0*/  HMMA.16816.F32 R4, R16, R6, R20 ;  /* 0x000000061004723c */ /* 0x004fe60000001814 */
[----:B------:R-:W2:Y:S04]  /*5edc0*/  LDL.LU.64 R22, [R1+0x3f20] ;  /* 0x003f200001167983 */ /* 0x000ea80000300a00 */
[----:B------:R-:W2:-:S15]  /*5edd0*/  LDL.LU.64 R20, [R1+0x3f18] ;  /* 0x003f180001147983 */ /* 0x000e9e0000300a00 */
[----:B------:R-:W-:-:S01]  /*5ede0*/  NOP ;  /* 0x0000000000007918 */ /* 0x000fc20000000000 */
[----:B------:R-:W-:Y:S04]  /*5edf0*/  STL.64 [R1+0x260], R4 ;  /* 0x0002600401007387 */ /* 0x000fe80000100a00 */
[----:B------:R0:W-:Y:S04]  /*5ee00*/  STL.64 [R1+0x268], R6 ;  /* 0x0002680601007387 */ /* 0x0001e80000100a00 */
[----:B0-----:R-:W3:Y:S04]  /*5ee10*/  LDL.LU.64 R6, [R1+0x3f10] ;  /* 0x003f100001067983 */ /* 0x001ee80000300a00 */
[----:B------:R-:W4:Y:S04]  /*5ee20*/  LDL.LU.64 R4, [R1+0x3f08] ;  /* 0x003f080001047983 */ /* 0x000f280000300a00 */
[----:B------:R-:W-:Y:S04]  /*5ee30*/  STL [R1+0x40], R12 ;  /* 0x0000400c01007387 */ /* 0x000fe80000100800 */
[----:B------:R2:W-:Y:S02]  /*5ee40*/  STL [R1+0x44], R13 ;  /* 0x0000440d01007387 */ /* 0x0005e40000100800 */
[----:B--2---:R-:W-:Y:S02]  /*5ee50*/  HMMA.16816.F32 R12, R16, R12, R20 ;  /* 0x0000000c100c723c */ /* 0x004fe40000001814 */
[----:B------:R-:W2:Y:S04]  /*5ee60*/  LDL.LU.64 R22, [R1+0x3f00] ;  /* 0x003f000001167983 */ /* 0x000ea80000300a00 */
[----:B------:R-:W2:-:S15]  /*5ee70*/  LDL.LU.64 R20, [R1+0x3ef8] ;  /* 0x003ef80001147983 */ /* 0x000e9e0000300a00 */
[----:B------:R-:W-:-:S02]  /*5ee80*/  NOP ;  /* 0x0000000000007918 */ /* 0x000fc40000000000 */
[----:B------:R3:W-:Y:S04]  /*5ee90*/  STL.64 [R1+0x490], R12 ;  /* 0x0004900c01007387 */ /* 0x0007e80000100a00 */
[----:B------:R-:W-:Y:S01]  /*5eea0*/  STL.64 [R1+0x498], R14 ;  /* 0x0004980e01007387 */ /* 0x000fe20000100a00 */
[----:B----4-:R-:W-:Y:S02]  /*5eeb0*/  F2FP.F16.E5M2.UNPACK_B R4, R4.H1 ;  /* 0x00000004ff04723e */ /* 0x010fe400030004ff */
[----:B------:R-:W-:Y:S02]  /*5eec0*/  F2FP.F16.E5M2.UNPACK_B R5, R5.H1 ;  /* 0x00000005ff05723e */ /* 0x000fe400030004ff */
[----:B---3--:R-:W-:Y:S02]  /*5eed0*/  F2FP.F16.E5M2.UNPACK_B R12, R6.H1 ;  /* 0x00000006ff0c723e */ /* 0x008fe400030004ff */
[----:B------:R-:W-:Y:S01]  /*5eee0*/  F2FP.F16.E5M2.UNPACK_B R13, R7.H1 ;  /* 0x00000007ff0d723e */ /* 0x000fe200030004ff */
        /* <DEDUP_REMOVED lines=9> */
[----:B------:R-:W4:Y:S04]  /*5ef80*/  LDL.LU R5, [R1+0x3ed8] ;  /* 0x003ed80001057983 */ /* 0x000f280000300800 */
        /* <DEDUP_REMOVED lines=9> */
[----:B------:R-:W4:Y:S01]  /*5f020*/  LDL.LU.64 R12, [R1+0x3eb8] ;  /* 0x003eb800010c7983 */ /* 0x000f220000300a00 */
[----:B---3--:R-:W-:-:S02]  /*5f030*/  F2FP.F16.E5M2.UNPACK_B R6, R6.H1 ;  /* 0x00000006ff06723e */ /* 0x008fc400030004ff */
[----:B------:R-:W-:-:S03]  /*5f040*/  F2FP.F16.E5M2.UNPACK_B R7, R7.H1 ;  /* 0x00000007ff07723e */ /* 0x000fc600030004ff */
[----:B------:R-:W-:Y:S04]  /*5f050*/  STL [R1+0x28], R6 ;  /* 0x0000280601007387 */ /* 0x000fe80000100800 */
[----:B------:R-:W-:Y:S01]  /*5f060*/  STL [R1+0x2c], R7 ;  /* 0x00002c0701007387 */ /* 0x000fe20000100800 */
[----:B----4-:R-:W-:-:S15]  /*5f070*/  HMMA.16816.F32 R12, R16, R6, R12 ;  /* 0x00000006100c723c */ /* 0x010fde000000180c */
[----:B------:R-:W-:-:S08]  /*5f080*/  NOP ;  /* 0x0000000000007918 */ /* 0x000fd00000000000 */
[----:B------:R-:W-:Y:S04]  /*5f090*/  STL.64 [R1+0x300], R12 ;  /* 0x0003000c01007387 */ /* 0x000fe80000100a00 */
[----:B------:R0:W-:Y:S04]  /*5f0a0*/  STL.64 [R1+0x308], R14 ;  /* 0x0003080e01007387 */ /* 0x0001e80000100a00 */
[----:B0-----:R-:W3:Y:S04]  /*5f0b0*/  LDL.LU.64 R14, [R1+0x3eb0] ;  /* 0x003eb000010e7983 */ /* 0x001ee80000300a00 */
[----:B------:R-:W3:Y:S01]  /*5f0c0*/  LDL.LU.64 R12, [R1+0x3ea8] ;  /* 0x003ea800010c7983 */ /* 0x000ee20000300a00 */
[----:B------:R-:W-:-:S02]  /*5f0d0*/  F2FP.F16.E5M2.UNPACK_B R4, R5.H1 ;  /* 0x00000005ff04723e */ /* 0x000fc400030004ff */
[----:B--2---:R-:W-:-:S03]  /*5f0e0*/  F2FP.F16.E5M2.UNPACK_B R5, R20.H1 ;  /* 0x00000014ff05723e */ /* 0x004fc600030004ff */
[----:B------:R-:W-:Y:S04]  /*5f0f0*/  STL [R1+0x20], R4 ;  /* 0x0000200401007387 */ /* 0x000fe80000100800 */
[----:B------:R3:W-:Y:S02]  /*5f100*/  STL [R1+0x24], R5 ;  /* 0x0000240501007387 */ /* 0x0007e40000100800 */
[----:B---3--:R-:W-:Y:S02]  /*5f110*/  HMMA.16816.F32 R4, R16, R4, R12 ;  /* 0x000000041004723c */ /* 0x008fe4000000180c */
[----:B------:R-:W2:Y:S04]  /*5f120*/  LDL.LU.64 R14, [R1+0x3ea0] ;  /* 0x003ea000010e7983 */ /* 0x000ea80000300a00 */
[----:B------:R-:W2:Y:S01]  /*5f130*/  LDL.LU.64 R12, [R1+0x3e98] ;  /* 0x003e9800010c7983 */ /* 0x000ea20000300a00 */
[----:B------:R-:W-:-:S02]  /*5f140*/  F2FP.F16.E5M2.UNPACK_B R2, R2.H1 ;  /* 0x00000002ff02723e */ /* 0x000fc400030004ff */
[----:B------:R-:W-:-:S14]  /*5f150*/  F2FP.F16.E5M2.UNPACK_B R3, R3.H1 ;  /* 0x00000003ff03723e */ /* 0x000fdc00030004ff */
[----:B------:R0:W-:Y:S04]  /*5f160*/  STL.64 [R1+0x320], R4 ;  /* 0x0003200401007387 */ /* 0x0001e80000100a00 */
[----:B------:R-:W-:Y:S04]  /*5f170*/  STL.64 [R1+0x328], R6 ;  /* 0x0003280601007387 */ /* 0x000fe80000100a00 */
[----:B------:R1:W-:Y:S04]  /*5f180*/  STL [R1+0x18], R2 ;  /* 0x0000180201007387 */ /* 0x0003e80000100800 */
[----:B------:R3:W-:Y:S01]  /*5f190*/  STL [R1+0x1c], R3 ;  /* 0x00001c0301007387 */ /* 0x0007e20000100800 */
[----:B0-----:R-:W-:-:S02]  /*5f1a0*/  F2FP.F16.E5M2.UNPACK_B R4, R21.H1 ;  /* 0x00000015ff04723e */ /* 0x001fc400030004ff */
[----:B------:R-:W-:-:S03]  /*5f1b0*/  F2FP.F16.E5M2.UNPACK_B R5, R22.H1 ;  /* 0x00000016ff05723e */ /* 0x000fc600030004ff */
[----:B------:R-:W-:Y:S04]  /*5f1c0*/  STL [R1+0x10], R4 ;  /* 0x0000100401007387 */ /* 0x000fe80000100800 */
[C---:B------:R-:W-:Y:S06]  /*5f1d0*/  HMMA.16816.F32 R8, R16.reuse, R4, R8 ;  /* 0x000000041008723c */ /* 0x040fec0000001808 */
[----:B--2---:R-:W-:Y:S07]  /*5f1e0*/  HMMA.16816.F32 R12, R16, R2, R12 ;  /* 0x00000002100c723c */ /* 0x004fee000000180c */
[----:B-1----:R-:W-:-:S02]  /*5f1f0*/  F2FP.F16.E5M2.UNPACK_B R2, R23.H1 ;  /* 0x00000017ff02723e */ /* 0x002fc400030004ff */
[----:B---3--:R-:W-:Y:S01]  /*5f200*/  F2FP.F16.E5M2.UNPACK_B R3, R0.H1 ;  /* 0x00000000ff03723e */ /* 0x008fe200030004ff */
[----:B------:R-:W-:-:S13]  /*5f210*/  IMAD.MOV.U32 R0, RZ, RZ, R5 ;  /* 0x000000ffff007224 */ /* 0x000fda00078e0005 */
[----:B------:R-:W-:Y:S04]  /*5f220*/  STL.64 [R1+0x340], R12 ;  /* 0x0003400c01007387 */ /* 0x000fe80000100a00 */
[----:B------:R-:W-:Y:S04]  /*5f230*/  STL.64 [R1+0x348], R14 ;  /* 0x0003480e01007387 */ /* 0x000fe80000100a00 */
[----:B------:R0:W-:Y:S02]  /*5f240*/  STL [R1+0x14], R5 ;  /* 0x0000140501007387 */ /* 0x0001e40000100800 */
[----:B0-----:R-:W-:Y:S06]  /*5f250*/  HMMA.16816.F32 R4, R16, R2, R24 ;  /* 0x000000021004723c */ /* 0x001fec0000001818 */
[----:B------:R-:W-:Y:S01]  /*5f260*/  STL [R1+0x8], R2 ;  /* 0x0000080201007387 */ /* 0x000fe20000100800 */
[----:B------:R-:W-:-:S03]  /*5f270*/  F2FP.F16.E5M2.UNPACK_B R12, R28.H1 ;  /* 0x0000001cff0c723e */ /* 0x000fc600030004ff */
[----:B------:R0:W-:Y:S04]  /*5f280*/  STL.64 [R1+0x360], R8 ;  /* 0x0003600801007387 */ /* 0x0001e80000100a00 */
[----:B------:R-:W-:Y:S04]  /*5f290*/  STL.64 [R1+0x368], R10 ;  /* 0x0003680a01007387 */ /* 0x000fe80000100a00 */
[----:B------:R-:W-:Y:S04]  /*5f2a0*/  STL [R1+0x3df0], R0 ;  /* 0x003df00001007387 */ /* 0x000fe80000100800 */
[----:B------:R-:W-:Y:S01]  /*5f2b0*/  STL [R1+0xc], R3 ;  /* 0x00000c0301007387 */ /* 0x000fe20000100800 */
[----:B------:R-:W-:-:S03]  /*5f2c0*/  F2FP.F16.E5M2.UNPACK_B R13, R29.H1 ;  /* 0x0000001dff0d723e */ /* 0x000fc600030004ff */
[----:B------:R-:W-:Y:S04]  /*5f2d0*/  STL [R1], R12 ;  /* 0x0000000c01007387 */ /* 0x000fe80000100800 */
[----:B------:R-:W-:Y:S04]  /*5f2e0*/  STL.64 [R1+0x380], R4 ;  /* 0x0003800401007387 */ /* 0x000fe80000100a00 */
[----:B------:R1:W-:Y:S04]  /*5f2f0*/  STL.64 [R1+0x388], R6 ;  /* 0x0003880601007387 */ /* 0x0003e80000100a00 */
[----:B0-----:R-:W2:Y:S04]  /*5f300*/  LDL.LU R8, [R1+0xf90] ;  /* 0x000f900001087983 */ /* 0x001ea80000300800 */
[----:B------:R-:W-:Y:S04]  /*5f310*/  STL [R1+0x4], R13 ;  /* 0x0000040d01007387 */ /* 0x000fe80000100800 */
[----:B------:R-:W3:Y:S04]  /*5f320*/  LDL.LU R9, [R1+0xf94] ;  /* 0x000f940001097983 */ /* 0x000ee80000300800 */
[----:B-1----:R-:W4:Y:S04]  /*5f330*/  LDL.LU R6, [R1+0x1090] ;  /* 0x0010900001067983 */ /* 0x002f280000300800 */
[----:B------:R-:W4:Y:S04]  /*5f340*/  LDL.LU R7, [R1+0x108c] ;  /* 0x00108c0001077983 */ /* 0x000f280000300800 */
[----:B----4-:R0:W-:Y:S04]  /*5f350*/  STL.64 [R1+0x3e40], R6 ;  /* 0x003e400601007387 */ /* 0x0101e80000100a00 */
[----:B------:R-:W4:Y:S04]  /*5f360*/  LDL.LU R4, [R1+0x460] ;  /* 0x0004600001047983 */ /* 0x000f280000300800 */
[----:B------:R-:W4:Y:S04]  /*5f370*/  LDL.LU R5, [R1+0x464] ;  /* 0x0004640001057983 */ /* 0x000f280000300800 */
[----:B0-----:R-:W2:Y:S04]  /*5f380*/  LDL.LU R6, [R1+0x468] ;  /* 0x0004680001067983 */ /* 0x001ea80000300800 */
[----:B------:R-:W2:Y:S04]  /*5f390*/  LDL.LU R7, [R1+0x46c] ;  /* 0x00046c0001077983 */ /* 0x000ea80000300800 */
[----:B------:R-:W3:Y:S04]  /*5f3a0*/  LDL.LU R26, [R1+0xf50] ;  /* 0x000f5000011a7983 */ /* 0x000ee80000300800 */
[----:B------:R-:W3:Y:S04]  /*5f3b0*/  LDL.LU R27, [R1+0xf54] ;  /* 0x000f5400011b7983 */ /* 0x000ee80000300800 */
[----:B------:R-:W4:Y:S04]  /*5f3c0*/  LDL.LU R24, [R1+0xf60] ;  /* 0x000f600001187983 */ /* 0x000f280000300800 */
[----:B------:R-:W4:Y:S01]  /*5f3d0*/  LDL.LU R25, [R1+0xf64] ;  /* 0x000f640001197983 */ /* 0x000f220000300800 */
[----:B------:R-:W-:-:S03]  /*5f3e0*/  IMAD.MOV.U32 R0, RZ, RZ, R3 ;  /* 0x000000ffff007224 */ /* 0x000fc600078e0003 */
[----:B---3--:R-:W-:Y:S04]  /*5f3f0*/  STL.64 [R1+0x3e90], R26 ;  /* 0x003e901a01007387 */ /* 0x008fe80000100a00 */
[----:B----4-:R0:W-:Y:S04]  /*5f400*/  STL.64 [R1+0x3e88], R24 ;  /* 0x003e881801007387 */ /* 0x0101e80000100a00 */
[----:B0-----:R-:W3:Y:S04]  /*5f410*/  LDL.LU R24, [R1+0x3a0] ;  /* 0x0003a00001187983 */ /* 0x001ee80000300800 */
[----:B------:R-:W3:Y:S04]  /*5f420*/  LDL.LU R25, [R1+0x3a4] ;  /* 0x0003a40001197983 */ /* 0x000ee80000300800 */
[----:B------:R-:W3:Y:S04]  /*5f430*/  LDL.LU R26, [R1+0x3a8] ;  /* 0x0003a800011a7983 */ /* 0x000ee80000300800 */
[----:B------:R-:W3:Y:S04]  /*5f440*/  LDL.LU R27, [R1+0x3ac] ;  /* 0x0003ac00011b7983 */ /* 0x000ee80000300800 */
[----:B------:R-:W4:Y:S04]  /*5f450*/  LDL.LU R28, [R1+0xf40] ;  /* 0x000f4000011c7983 */ /* 0x000f280000300800 */
[----:B------:R-:W3:Y:S04]  /*5f460*/  LDL.LU R29, [R1+0xf44] ;  /* 0x000f4400011d7983 */ /* 0x000ee80000300800 */
[----:B------:R-:W3:Y:S04]  /*5f470*/  LDL.LU R22, [R1+0xf70] ;  /* 0x000f700001167983 */ /* 0x000ee80000300800 */
[----:B------:R-:W3:Y:S04]  /*5f480*/  LDL.LU R23, [R1+0xf74] ;  /* 0x000f740001177983 */ /* 0x000ee80000300800 */
[----:B------:R-:W3:Y:S04]  /*5f490*/  LDL.LU R2, [R1+0xf80] ;  /* 0x000f800001027983 */ /* 0x000ee80000300800 */
[----:B------:R-:W3:Y:S04]  /*5f4a0*/  LDL.LU R3, [R1+0xf84] ;  /* 0x000f840001037983 */ /* 0x000ee80000300800 */
[----:B--2---:R-:W-:Y:S04]  /*5f4b0*/  STL.64 [R1+0x3e50], R6 ;  /* 0x003e500601007387 */ /* 0x004fe80000100a00 */
[----:B------:R0:W-:Y:S04]  /*5f4c0*/  STL.64 [R1+0x3e48], R4 ;  /* 0x003e480401007387 */ /* 0x0001e80000100a00 */
[----:B0-----:R-:W2:Y:S04]  /*5f4d0*/  LDL.LU R4, [R1+0x420] ;  /* 0x0004200001047983 */ /* 0x001ea80000300800 */
[----:B------:R-:W2:Y:S04]  /*5f4e0*/  LDL.LU R5, [R1+0x424] ;  /* 0x0004240001057983 */ /* 0x000ea80000300800 */
[----:B------:R-:W4:Y:S04]  /*5f4f0*/  LDL.LU R6, [R1+0x428] ;  /* 0x0004280001067983 */ /* 0x000f280000300800 */
[----:B------:R-:W4:Y:S04]  /*5f500*/  LDL.LU R7, [R1+0x42c] ;  /* 0x00042c0001077983 */ /* 0x000f280000300800 */
[----:B----4-:R-:W-:Y:S04]  /*5f510*/  STL.64 [R1+0x3e60], R6 ;  /* 0x003e600601007387 */ /* 0x010fe80000100a00 */
[----:B--2---:R0:W-:Y:S04]  /*5f520*/  STL.64 [R1+0x3e58], R4 ;  /* 0x003e580401007387 */ /* 0x0041e80000100a00 */
        /* <DEDUP_REMOVED lines=9> */
[----:B------:R-:W4:Y:S01]  /*5f5c0*/  LDL.LU R7, [R1+0x3ec] ;  /* 0x0003ec0001077983 */ /* 0x000f220000300800 */
[----:B------:R-:W-:-:S02]  /*5f5d0*/  F2FP.F16.E5M2.UNPACK_B R28, R28.H1 ;  /* 0x0000001cff1c723e */ /* 0x000fc400030004ff */
[----:B---3--:R-:W-:Y:S01]  /*5f5e0*/  F2FP.F16.E5M2.UNPACK_B R29, R29.H1 ;  /* 0x0000001dff1d723e */ /* 0x008fe200030004ff */
[----:B----4-:R-:W-:Y:S04]  /*5f5f0*/  STL.64 [R1+0x3e80], R6 ;  /* 0x003e800601007387 */ /* 0x010fe80000100a00 */
[----:B--2---:R0:W-:Y:S04]  /*5f600*/  STL.64 [R1+0x3e78], R4 ;  /* 0x003e780401007387 */ /* 0x0041e80000100a00 */
[----:B0-----:R-:W2:Y:S04]  /*5f610*/  LDL.LU R4, [R1+0x3c0] ;  /* 0x0003c00001047983 */ /* 0x001ea80000300800 */
[----:B------:R-:W2:Y:S04]  /*5f620*/  LDL.LU R5, [R1+0x3c4] ;  /* 0x0003c40001057983 */ /* 0x000ea80000300800 */
[----:B------:R-:W2:Y:S04]  /*5f630*/  LDL.LU R6, [R1+0x3c8] ;  /* 0x0003c80001067983 */ /* 0x000ea80000300800 */
[----:B------:R-:W2:Y:S01]  /*5f640*/  LDL.LU R7, [R1+0x3cc] ;  /* 0x0003cc0001077983 */ /* 0x000ea20000300800 */
[C---:B------:R-:W-:Y:S03]  /*5f650*/  HMMA.16816.F32 R24, R16.reuse, R12, R24 ;  /* 0x0000000c1018723c */ /* 0x040fe60000001818 */
[----:B------:R-:W3:Y:S04]  /*5f660*/  LDL.LU R10, [R1+0xfa0] ;  /* 0x000fa000010a7983 */ /* 0x000ee80000300800 */
[----:B------:R-:W4:Y:S04]  /*5f670*/  LDL.LU R11, [R1+0xfa4] ;  /* 0x000fa400010b7983 */ /* 0x000f280000300800 */
[----:B------:R-:W3:Y:S04]  /*5f680*/  LDL.LU R20, [R1+0x1098] ;  /* 0x0010980001147983 */ /* 0x000ee80000300800 */
[----:B------:R-:W3:Y:S04]  /*5f690*/  LDL.LU R21, [R1+0x1094] ;  /* 0x0010940001157983 */ /* 0x000ee80000300800 */
[----:B------:R-:W4:Y:S04]  /*5f6a0*/  LDL.LU R14, [R1+0x10a0] ;  /* 0x0010a000010e7983 */ /* 0x000f280000300800 */
[----:B------:R-:W4:Y:S04]  /*5f6b0*/  LDL.LU R15, [R1+0x109c] ;  /* 0x00109c00010f7983 */ /* 0x000f280000300800 */
[----:B------:R-:W-:Y:S04]  /*5f6c0*/  STL [R1+0x3e28], R0 ;  /* 0x003e280001007387 */ /* 0x000fe80000100800 */
[----:B------:R-:W-:Y:S04]  /*5f6d0*/  STL.64 [R1+0x3a0], R24 ;  /* 0x0003a01801007387 */ /* 0x000fe80000100a00 */
[----:B------:R0:W-:Y:S04]  /*5f6e0*/  STL.64 [R1+0x3a8], R26 ;  /* 0x0003a81a01007387 */ /* 0x0001e80000100a00 */
[----:B0-----:R-:W3:Y:S04]  /*5f6f0*/  LDL.LU.64 R26, [R1+0x3e90] ;  /* 0x003e9000011a7983 */ /* 0x001ee80000300a00 */
[----:B------:R-:W4:Y:S01]  /*5f700*/  LDL.LU.64 R24, [R1+0x3e88] ;  /* 0x003e880001187983 */ /* 0x000f220000300a00 */
[----:B--2---:R-:W-:-:S15]  /*5f710*/  HMMA.16816.F32 R4, R16, R28, R4 ;  /* 0x0000001c1004723c */ /* 0x004fde0000001804 */
[----:B------:R-:W-:-:S08]  /*5f720*/  NOP ;  /* 0x0000000000007918 */ /* 0x000fd00000000000 */
[----:B------:R-:W-:Y:S04]  /*5f730*/  STL.64 [R1+0x3c0], R4 ;  /* 0x0003c00401007387 */ /* 0x000fe80000100a00 */
[----:B------:R0:W-:Y:S04]  /*5f740*/  STL.64 [R1+0x3c8], R6 ;  /* 0x0003c80601007387 */ /* 0x0001e80000100a00 */
[----:B0-----:R-:W2:Y:S04]  /*5f750*/  LDL.LU.64 R6, [R1+0x3e80] ;  /* 0x003e800001067983 */ /* 0x001ea80000300a00 */
[----:B------:R-:W2:Y:S01]  /*5f760*/  LDL.LU.64 R4, [R1+0x3e78] ;  /* 0x003e780001047983 */ /* 0x000ea20000300a00 */
[----:B---3--:R-:W-:-:S02]  /*5f770*/  F2FP.F16.E5M2.UNPACK_B R26, R26.H1 ;  /* 0x0000001aff1a723e */ /* 0x008fc400030004ff */
[----:B------:R-:W-:-:S07]  /*5f780*/  F2FP.F16.E5M2.UNPACK_B R27, R27.H1 ;  /* 0x0000001bff1b723e */ /* 0x000fce00030004ff */
[----:B--2---:R-:W-:-:S15]  /*5f790*/  HMMA.16816.F32 R4, R16, R26, R4 ;  /* 0x0000001a1004723c */ /* 0x004fde0000001804 */
[----:B------:R-:W-:-:S08]  /*5f7a0*/  NOP ;  /* 0x0000000000007918 */ /* 0x000fd00000000000 */
[----:B------:R-:W-:Y:S04]  /*5f7b0*/  STL.64 [R1+0x3e0], R4 ;  /* 0x0003e00401007387 */ /* 0x000fe80000100a00 */
[----:B------:R0:W-:Y:S04]  /*5f7c0*/  STL.64 [R1+0x3e8], R6 ;  /* 0x0003e80601007387 */ /* 0x0001e80000100a00 */
[----:B0-----:R-:W2:Y:S04]  /*5f7d0*/  LDL.LU.64 R6, [R1+0x3e70] ;  /* 0x003e700001067983 */ /* 0x001ea80000300a00 */
[----:B------:R-:W2:Y:S01]  /*5f7e0*/  LDL.LU.64 R4, [R1+0x3e68] ;  /* 0x003e680001047983 */ /* 0x000ea20000300a00 */
[----:B----4-:R-:W-:-:S02]  /*5f7f0*/  F2FP.F16.E5M2.UNPACK_B R24, R24.H1 ;  /* 0x00000018ff18723e */ /* 0x010fc400030004ff */
[----:B------:R-:W-:-:S07]  /*5f800*/  F2FP.F16.E5M2.UNPACK_B R25, R25.H1 ;  /* 0x00000019ff19723e */ /* 0x000fce00030004ff */
[----:B--2---:R-:W-:-:S15]  /*5f810*/  HMMA.16816.F32 R4, R16, R24, R4 ;  /* 0x000000181004723c */ /* 0x004fde0000001804 */
[----:B------:R-:W-:-:S08]  /*5f820*/  NOP ;  /* 0x0000000000007918 */ /* 0x000fd00000000000 */
[----:B------:R-:W-:Y:S04]  /*5f830*/  STL.64 [R1+0x400], R4 ;  /* 0x0004000401007387 */ /* 0x000fe80000100a00 */
[----:B------:R0:W-:Y:S04]  /*5f840*/  STL.64 [R1+0x408], R6 ;  /* 0x0004080601007387 */ /* 0x0001e80000100a00 */
[----:B0-----:R-:W2:Y:S04]  /*5f850*/  LDL.LU.64 R6, [R1+0x3e60] ;  /* 0x003e600001067983 */ /* 0x001ea80000300a00 */
[----:B------:R-:W2:Y:S01]  /*5f860*/  LDL.LU.64 R4, [R1+0x3e58] ;  /* 0x003e580001047983 */ /* 0x000ea20000300a00 */
[----:B------:R-:W-:-:S02]  /*5f870*/  F2FP.F16.E5M2.UNPACK_B R22, R22.H1 ;  /* 0x00000016ff16723e */ /* 0x000fc400030004ff */
[----:B------:R-:W-:Y:S01]  /*5f880*/  F2FP.F16.E5M2.UNPACK_B R23, R23.H1 ;  /* 0x00000017ff17723e */ /* 0x000fe200030004ff */
[----:B------:R-:W-:Y:S04]  /*5f890*/  STL.64 [R1+0x3c40], R26 ;  /* 0x003c401a01007387 */ /* 0x000fe80000100a00 */
[----:B------:R0:W-:Y:S04]  /*5f8a0*/  STL.64 [R1+0x3c38], R24 ;  /* 0x003c381801007387 */ /* 0x0001e80000100a00 */
[----:B0-----:R-:W3:Y:S04]  /*5f8b0*/  LDL.LU R24, [R1+0x440] ;  /* 0x0004400001187983 */ /* 0x001ee80000300800 */
[----:B------:R-:W3:Y:S04]  /*5f8c0*/  LDL.LU R25, [R1+0x444] ;  /* 0x0004440001197983 */ /* 0x000ee80000300800 */
[----:B------:R-:W3:Y:S04]  /*5f8d0*/  LDL.LU R26, [R1+0x448] ;  /* 0x00044800011a7983 */ /* 0x000ee80000300800 */
[----:B------:R-:W3:Y:S01]  /*5f8e0*/  LDL.LU R27, [R1+0x44c] ;  /* 0x00044c00011b7983 */ /* 0x000ee20000300800 */
[----:B--2---:R-:W-:-:S15]  /*5f8f0*/  HMMA.16816.F32 R4, R16, R22, R4 ;  /* 0x000000161004723c */ /* 0x004fde0000001804 */
[----:B------:R-:W-:-:S08]  /*5f900*/  NOP ;  /* 0x0000000000007918 */ /* 0x000fd00000000000 */
[----:B------:R-:W-:Y:S04]  /*5f910*/  STL.64 [R1+0x420], R4 ;  /* 0x0004200401007387 */ /* 0x000fe80000100a00 */
[----:B------:R0:W-:Y:S04]  /*5f920*/  STL.64 [R1+0x428], R6 ;  /* 0x0004280601007387 */ /* 0x0001e80000100a00 */
[----:B0-----:R-:W2:Y:S04]  /*5f930*/  LDL.LU.64 R6, [R1+0x3e50] ;  /* 0x003e500001067983 */ /* 0x001ea80000300a00 */
[----:B------:R-:W2:Y:S01]  /*5f940*/  LDL.LU.64 R4, [R1+0x3e48] ;  /* 0x003e480001047983 */ /* 0x000ea20000300a00 */
[----:B------:R-:W-:-:S02]  /*5f950*/  F2FP.F16.E5M2.UNPACK_B R2, R2.H1 ;  /* 0x00000002ff02723e */ /* 0x000fc400030004ff */
[----:B------:R-:W-:Y:S02]  /*5f960*/  F2FP.F16.E5M2.UNPACK_B R3, R3.H1 ;  /* 0x00000003ff03723e */ /* 0x000fe400030004ff */
[----:B------:R-:W-:Y:S02]  /*5f970*/  F2FP.F16.E5M2.UNPACK_B R8, R8.H1 ;  /* 0x00000008ff08723e */ /* 0x000fe400030004ff */
[----:B------:R-:W-:Y:S01]  /*5f980*/  F2FP.F16.E5M2.UNPACK_B R9, R9.H1 ;  /* 0x00000009ff09723e */ /* 0x000fe200030004ff */
[----:B------:R-:W4:Y:S04]  /*5f990*/  LDL.LU R12, [R1+0xfb0] ;  /* 0x000fb000010c7983 */ /* 0x000f280000300800 */
[----:B------:R-:W4:Y:S01]  /*5f9a0*/  LDL.LU R13, [R1+0xfb4] ;  /* 0x000fb400010d7983 */ /* 0x000f220000300800 */
[----:B---3--:R-:W-:-:S15]  /*5f9b0*/  HMMA.16816.F32 R24, R16, R2, R24 ;  /* 0x000000021018723c */ /* 0x008fde0000001818 */
[----:B------:R-:W-:-:S08]  /*5f9c0*/  NOP ;  /* 0x0000000000007918 */ /* 0x000fd00000000000 */
[----:B------:R-:W-:Y:S04]  /*5f9d0*/  STL.64 [R1+0x440], R24 ;  /* 0x0004401801007387 */ /* 0x000fe80000100a00 */
[----:B------:R0:W-:Y:S04]  /*5f9e0*/  STL.64 [R1+0x448], R26 ;  /* 0x0004481a01007387 */ /* 0x0001e80000100a00 */
[----:B0-----:R-:W3:Y:S04]  /*5f9f0*/  LDL R26, [R1+0xb0] ;  /* 0x0000b000011a7983 */ /* 0x001ee80000100800 */
[----:B------:R-:W3:Y:S01]  /*5fa00*/  LDL R27, [R1+0xb4] ;  /* 0x0000b400011b7983 */ /* 0x000ee20000100800 */
[----:B--2---:R-:W-:-:S15]  /*5fa10*/  HMMA.16816.F32 R4, R16, R8, R4 ;  /* 0x000000081004723c */ /* 0x004fde0000001804 */
[----:B------:R-:W-:-:S08]  /*5fa20*/  NOP ;  /* 0x0000000000007918 */ /* 0x000fd00000000000 */
[----:B------:R-:W-:Y:S04]  /*5fa30*/  STL.64 [R1+0x460], R4 ;  /* 0x0004600401007387 */ /* 0x000fe80000100a00 */
[----:B------:R0:W-:Y:S04]  /*5fa40*/  STL.64 [R1+0x468], R6 ;  /* 0x0004680601007387 */ /* 0x0001e80000100a00 */
[----:B0-----:R-:W2:Y:S04]  /*5fa50*/  LDL.LU.64 R6, [R1+0x3e40] ;  /* 0x003e400001067983 */ /* 0x001ea80000300a00 */
[----:B------:R-:W3:Y:S01]  /*5fa60*/  LDL.LU R0, [R1+0x10a8] ;  /* 0x0010a80001007983 */ /* 0x000ee20000300800 */
[----:B------:R-:W-:-:S02]  /*5fa70*/  IMAD R5, R21, 0x100, R20 ;  /* 0x0000010015057824 */ /* 0x000fc400078e0214 */
[----:B--2---:R-:W-:Y:S02]  /*5fa80*/  IMAD R4, R7, 0x100, R6 ;  /* 0x0000010007047824 */ /* 0x004fe400078e0206 */
[----:B------:R-:W2:Y:S01]  /*5fa90*/  LDL.LU R7, [R1+0x10a4] ;  /* 0x0010a40001077983 */ /* 0x000ea20000300800 */
[----:B------:R-:W-:Y:S01]  /*5faa0*/  IMAD R6, R15, 0x100, R14 ;  /* 0x000001000f067824 */ /* 0x000fe200078e020e */
[----:B------:R-:W-:-:S04]  /*5fab0*/  F2FP.F16.E5M2.UNPACK_B R10, R10.H1 ;  /* 0x0000000aff0a723e */ /* 0x000fc800030004ff */
[----:B--2---:R-:W-:Y:S04]  /*5fac0*/  STL.64 [R1+0x3e38], R6 ;  /* 0x003e380601007387 */ /* 0x004fe80000100a00 */
[----:B------:R0:W-:Y:S04]  /*5fad0*/  STL.64 [R1+0x3e30], R4 ;  /* 0x003e300401007387 */ /* 0x0001e80000100a00 */
[----:B0-----:R-:W2:Y:S04]  /*5fae0*/  LDL.LU R4, [R1+0x480] ;  /* 0x0004800001047983 */ /* 0x001ea80000300800 */
[----:B------:R-:W2:Y:S04]  /*5faf0*/  LDL.LU R5, [R1+0x484] ;  /* 0x0004840001057983 */ /* 0x000ea80000300800 */
[----:B------:R-:W2:Y:S04]  /*5fb00*/  LDL.LU R6, [R1+0x488] ;  /* 0x0004880001067983 */ /* 0x000ea80000300800 */
[----:B------:R-:W2:Y:S04]  /*5fb10*/  LDL.LU R7, [R1+0x48c] ;  /* 0x00048c0001077983 */ /* 0x000ea80000300800 */
[----:B------:R-:W3:Y:S04]  /*5fb20*/  LDL.LU R14, [R1+0xfc0] ;  /* 0x000fc000010e7983 */ /* 0x000ee80000300800 */
[----:B------:R-:W3:Y:S04]  /*5fb30*/  LDL.LU R15, [R1+0xfc4] ;  /* 0x000fc400010f7983 */ /* 0x000ee80000300800 */
[----:B------:R-:W4:Y:S04]  /*5fb40*/  LDL.LU R20, [R1+0xfd0] ;  /* 0x000fd00001147983 */ /* 0x000f280000300800 */
[----:B------:R-:W4:Y:S01]  /*5fb50*/  LDL.LU R21, [R1+0xfd4] ;  /* 0x000fd40001157983 */ /* 0x000f220000300800 */
[----:B------:R-:W-:-:S03]  /*5fb60*/  F2FP.F16.E5M2.UNPACK_B R11, R11.H1 ;  /* 0x0000000bff0b723e */ /* 0x000fc600030004ff */
[----:B------:R-:W-:Y:S04]  /*5fb70*/  STL.64 [R1+0x3e20], R22 ;  /* 0x003e201601007387 */ /* 0x000fe80000100a00 */
[----:B--2---:R-:W-:Y:S01]  /*5fb80*/  HMMA.16816.F32 R4, R16, R10, R4 ;  /* 0x0000000a1004723c */ /* 0x004fe20000001804 */
[----:B----4-:R0:W-:Y:S04]  /*5fb90*/  STL.64 [R1+0x3e18], R20 ;  /* 0x003e181401007387 */ /* 0x0101e80000100a00 */
[----:B0-----:R-:W2:Y:S04]  /*5fba0*/  LDL.LU R20, [R1+0x4c0] ;  /* 0x0004c00001147983 */ /* 0x001ea80000300800 */
[----:B------:R-:W2:Y:S04]  /*5fbb0*/  LDL.LU R21, [R1+0x4c4] ;  /* 0x0004c40001157983 */ /* 0x000ea80000300800 */
[----:B------:R-:W2:Y:S04]  /*5fbc0*/  LDL.LU R22, [R1+0x4c8] ;  /* 0x0004c80001167983 */ /* 0x000ea80000300800 */
[----:B------:R-:W2:Y:S04]  /*5fbd0*/  LDL.LU R23, [R1+0x4cc] ;  /* 0x0004cc0001177983 */ /* 0x000ea80000300800 */
[----:B------:R-:W4:Y:S04]  /*5fbe0*/  LDL.LU R24, [R1+0xfe0] ;  /* 0x000fe00001187983 */ /* 0x000f280000300800 */
[----:B------:R-:W4:Y:S04]  /*5fbf0*/  LDL.LU R25, [R1+0xfe4] ;  /* 0x000fe40001197983 */ /* 0x000f280000300800 */
[----:B------:R-:W-:Y:S04]  /*5fc00*/  STL.64 [R1+0x9b0], R4 ;  /* 0x0009b00401007387 */ /* 0x000fe80000100a00 */
[----:B------:R0:W-:Y:S04]  /*5fc10*/  STL.64 [R1+0x9b8], R6 ;  /* 0x0009b80601007387 */ /* 0x0001e80000100a00 */
[----:B0-----:R-:W4:Y:S04]  /*5fc20*/  LDL.LU.64 R6, [R1+0x3e38] ;  /* 0x003e380001067983 */ /* 0x001f280000300a00 */
[----:B------:R-:W4:Y:S04]  /*5fc30*/  LDL.LU.64 R4, [R1+0x3e30] ;  /* 0x003e300001047983 */ /* 0x000f280000300a00 */
[----:B------:R-:W-:Y:S04]  /*5fc40*/  STL.64 [R1+0x3c00], R10 ;  /* 0x003c000a01007387 */ /* 0x000fe80000100a00 */
[----:B------:R0:W-:Y:S04]  /*5fc50*/  STL.64 [R1+0x3bf8], R8 ;  /* 0x003bf80801007387 */ /* 0x0001e80000100a00 */
[----:B0-----:R-:W3:Y:S04]  /*5fc60*/  LDL.LU R8, [R1+0x890] ;  /* 0x0008900001087983 */ /* 0x001ee80000300800 */
[----:B------:R-:W3:Y:S04]  /*5fc70*/  LDL.LU R9, [R1+0x894] ;  /* 0x0008940001097983 */ /* 0x000ee80000300800 */
[----:B------:R-:W2:Y:S04]  /*5fc80*/  LDL.LU R10, [R1+0x898] ;  /* 0x00089800010a7983 */ /* 0x000ea80000300800 */
[----:B------:R-:W2:Y:S04]  /*5fc90*/  LDL.LU R11, [R1+0x89c] ;  /* 0x00089c00010b7983 */ /* 0x000ea80000300800 */
[----:B--2---:R-:W-:Y:S04]  /*5fca0*/  STL.64 [R1+0x3e00], R10 ;  /* 0x003e000a01007387 */ /* 0x004fe80000100a00 */
[----:B---3--:R0:W-:Y:S04]  /*5fcb0*/  STL.64 [R1+0x3df8], R8 ;  /* 0x003df80801007387 */ /* 0x0081e80000100a00 */
[----:B0-----:R-:W2:Y:S04]  /*5fcc0*/  LDL.LU R8, [R1+0x8f0] ;  /* 0x0008f00001087983 */ /* 0x001ea80000300800 */
[----:B------:R-:W2:Y:S04]  /*5fcd0*/  LDL.LU R9, [R1+0x8f4] ;  /* 0x0008f40001097983 */ /* 0x000ea80000300800 */
[----:B------:R-:W3:Y:S04]  /*5fce0*/  LDL.LU R10, [R1+0x8f8] ;  /* 0x0008f800010a7983 */ /* 0x000ee80000300800 */
[----:B------:R-:W3:Y:S01]  /*5fcf0*/  LDL.LU R11, [R1+0x8fc] ;  /* 0x0008fc00010b7983 */ /* 0x000ee20000300800 */
[----:B------:R-:W-:-:S02]  /*5fd00*/  F2FP.F16.E5M2.UNPACK_B R12, R12.H1 ;  /* 0x0000000cff0c723e */ /* 0x000fc400030004ff */
[----:B------:R-:W-:Y:S01]  /*5fd10*/  F2FP.F16.E5M2.UNPACK_B R13, R13.H1 ;  /* 0x0000000dff0d723e */ /* 0x000fe200030004ff */
[----:B---3--:R-:W-:Y:S04]  /*5fd20*/  STL.64 [R1+0x3e10], R10 ;  /* 0x003e100a01007387 */ /* 0x008fe80000100a00 */
[----:B--2---:R0:W-:Y:S04]  /*5fd30*/  STL.64 [R1+0x3e08], R8 ;  /* 0x003e080801007387 */ /* 0x0041e80000100a00 */
[----:B0-----:R-:W2:Y:S04]  /*5fd40*/  LDL.LU R8, [R1+0x900] ;  /* 0x0009000001087983 */ /* 0x001ea80000300800 */
[----:B------:R-:W2:Y:S04]  /*5fd50*/  LDL.LU R9, [R1+0x904] ;  /* 0x0009040001097983 */ /* 0x000ea80000300800 */
[----:B------:R-:W2:Y:S04]  /*5fd60*/  LDL.LU R10, [R1+0x908] ;  /* 0x00090800010a7983 */ /* 0x000ea80000300800 */
[----:B------:R-:W2:Y:S01]  /*5fd70*/  LDL.LU R11, [R1+0x90c] ;  /* 0x00090c00010b7983 */ /* 0x000ea20000300800 */
[----:B------:R-:W-:-:S02]  /*5fd80*/  F2FP.F16.E5M2.UNPACK_B R14, R14.H1 ;  /* 0x0000000eff0e723e */ /* 0x000fc400030004ff */
[----:B------:R-:W-:Y:S01]  /*5fd90*/  F2FP.F16.E5M2.UNPACK_B R15, R15.H1 ;  /* 0x0000000fff0f723e */ /* 0x000fe200030004ff */
[----:B------:R-:W-:Y:S01]  /*5fda0*/  HMMA.16816.F32 R20, R16, R12, R20 ;  /* 0x0000000c1014723c */ /* 0x000fe20000001814 */
[----:B----4-:R-:W-:Y:S02]  /*5fdb0*/  IMAD R7, R7, 0x100, R0 ;  /* 0x0000010007077824 */ /* 0x010fe400078e0200 */
[----:B------:R-:W3:-:S15]  /*5fdc0*/  LDL.LU R0, [R1+0x3e28] ;  /* 0x003e280001007983 */ /* 0x000ede0000300800 */
[----:B------:R-:W-:-:S05]  /*5fdd0*/  NOP ;  /* 0x0000000000007918 */ /* 0x000fca0000000000 */
        /* <DEDUP_REMOVED lines=8> */
[----:B0-----:R-:W2:Y:S04]  /*5fe60*/  LDL.LU.64 R10, [R1+0x3e10] ;  /* 0x003e1000010a7983 */ /* 0x001ea80000300a00 */
[----:B------:R-:W2:Y:S01]  /*5fe70*/  LDL.LU.64 R8, [R1+0x3e08] ;  /* 0x003e080001087983 */ /* 0x000ea20000300a00 */
[----:B---3--:R-:W-:-:S02]  /*5fe80*/  F2FP.F16.E5M2.UNPACK_B R20, R20.H1 ;  /* 0x00000014ff14723e */ /* 0x008fc400030004ff */
[----:B------:R-:W-:Y:S02]  /*5fe90*/  F2FP.F16.E5M2.UNPACK_B R21, R21.H1 ;  /* 0x00000015ff15723e */ /* 0x000fe400030004ff */
[----:B------:R-:W-:Y:S01]  /*5fea0*/  F2FP.F16.E5M2.UNPACK_B R24, R24.H1 ;  /* 0x00000018ff18723e */ /* 0x000fe200030004ff */
[----:B------:R-:W-:Y:S01]  /*5feb0*/  STL.64 [R1+0x3be0], R14 ;  /* 0x003be00e01007387 */ /* 0x000fe20000100a00 */
[----:B------:R-:W-:-:S03]  /*5fec0*/  F2FP.F16.E5M2.UNPACK_B R25, R25.H1 ;  /* 0x00000019ff19723e */ /* 0x000fc600030004ff */
[----:B------:R-:W-:Y:S04]  /*5fed0*/  STL [R1+0xa0], R24 ;  /* 0x0000a01801007387 */ /* 0x000fe80000100800 */
[----:B------:R0:W-:Y:S04]  /*5fee0*/  STL.64 [R1+0x3bd8], R12 ;  /* 0x003bd80c01007387 */ /* 0x0001e80000100a00 */
[----:B0-----:R-:W3:Y:S04]  /*5fef0*/  LDL.LU R12, [R1+0x8a0] ;  /* 0x0008a000010c7983 */ /* 0x001ee80000300800 */
[----:B------:R-:W3:Y:S04]  /*5ff00*/  LDL.LU R13, [R1+0x8a4] ;  /* 0x0008a400010d7983 */ /* 0x000ee80000300800 */
[----:B------:R-:W3:Y:S04]  /*5ff10*/  LDL.LU R14, [R1+0x8a8] ;  /* 0x0008a800010e7983 */ /* 0x000ee80000300800 */
[----:B------:R-:W3:Y:S04]  /*5ff20*/  LDL.LU R15, [R1+0x8ac] ;  /* 0x0008ac00010f7983 */ /* 0x000ee80000300800 */
[----:B------:R-:W-:Y:S01]  /*5ff30*/  STL [R1+0xa4], R25 ;  /* 0x0000a41901007387 */ /* 0x000fe20000100800 */
[----:B--2---:R-:W-:-:S15]  /*5ff40*/  HMMA.16816.F32 R8, R16, R20, R8 ;  /* 0x000000141008723c */ /* 0x004fde0000001808 */
[----:B------:R-:W-:-:S08]  /*5ff50*/  NOP ;  /* 0x0000000000007918 */ /* 0x000fd00000000000 */
[----:B------:R-:W-:Y:S04]  /*5ff60*/  STL.64 [R1+0xdd0], R8 ;  /* 0x000dd00801007387 */ /* 0x000fe80000100a00 */
[----:B------:R0:W-:Y:S04]  /*5ff70*/  STL.64 [R1+0xdd8], R10 ;  /* 0x000dd80a01007387 */ /* 0x0001e80000100a00 */
[----:B0-----:R-:W2:Y:S04]  /*5ff80*/  LDL.LU.64 R10, [R1+0x3e00] ;  /* 0x003e0000010a7983 */ /* 0x001ea80000300a00 */
[----:B------:R-:W2:Y:S01]  /*5ff90*/  LDL.LU.64 R8, [R1+0x3df8] ;  /* 0x003df80001087983 */ /* 0x000ea20000300a00 */
[----:B------:R-:W-:-:S02]  /*5ffa0*/  F2FP.F16.E5M2.UNPACK_B R4, R4 ;  /* 0x00000004ff04723e */ /* 0x000fc400020004ff */
[----:B------:R-:W-:Y:S02]  /*5ffb0*/  F2FP.F16.E5M2.UNPACK_B R5, R5 ;  /* 0x00000005ff05723e */ /* 0x000fe400020004ff */
[----:B------:R-:W-:Y:S02]  /*5ffc0*/  F2FP.F16.E5M2.UNPACK_B R6, R6 ;  /* 0x00000006ff06723e */ /* 0x000fe400020004ff */
[----:B------:R-:W-:Y:S01]  /*5ffd0*/  F2FP.F16.E5M2.UNPACK_B R7, R7 ;  /* 0x00000007ff07723e */ /* 0x000fe200020004ff */
[----:B---3--:R-:W-:Y:S01]  /*5ffe0*/  HMMA.16816.F32 R16, R16, R24, R12 ;  /* 0x000000181010723c */ /* 0x008fe2000000180c */
[----:B----4-:R-:W-:Y:S04]  /*5fff0*/  STL.64 [R1+0x3c20], R22 ;  /* 0x003c201601007387 */ /* 0x010fe80000100a00 */
[----:B------:R-:W-:Y:S04]  /*60000*/  STL.64 [R1+0x3c18], R20 ;  /* 0x003c181401007387 */ /* 0x000fe80000100a00 */
[----:B------:R-:W3:-:S14]  /*60010*/  LDL R14, [R1] ;  /* 0x00000000010e7983 */ /* 0x000edc0000100800 */
[----:B------:R0:W-:Y:S04]  /*60020*/  STL.64 [R1+0xd80], R16 ;  /* 0x000d801001007387 */ /* 0x0001e80000100a00 */
[----:B------:R1:W-:Y:S01]  /*60030*/  STL.64 [R1+0xd88], R18 ;  /* 0x000d881201007387 */ /* 0x0003e20000100a00 */
[----:B--2---:R-:W-:-:S15]  /*60040*/  HMMA.16816.F32 R8, R4, R26, R8 ;  /* 0x0000001a0408723c */ /* 0x004fde0000001808 */
[----:B------:R-:W-:-:S08]  /*60050*/  NOP ;  /* 0x0000000000007918 */ /* 0x000fd00000000000 */
[----:B------:R-:W-:Y:S04]  /*60060*/  STL.64 [R1+0xd70], R8 ;  /* 0x000d700801007387 */ /* 0x000fe80000100a00 */
[----:B------:R-:W-:Y:S04]  /*60070*/  STL.64 [R1+0xd78], R10 ;  /* 0x000d780a01007387 */ /* 0x000fe80000100a00 */
[----:B------:R-:W3:Y:S04]  /*60080*/  LDL R15, [R1+0x4] ;  /* 0x00000400010f7983 */ /* 0x000ee80000100800 */
[----:B---3--:R2:W-:Y:S04]  /*60090*/  STL.64 [R1+0x3c48], R14 ;  /* 0x003c480e01007387 */ /* 0x0085e80000100a00 */
[----:B0-----:R-:W3:Y:S04]  /*600a0*/  LDL.LU R16, [R1+0x750] ;  /* 0x0007500001107983 */ /* 0x001ee80000300800 */
[----:B------:R-:W3:Y:S04]  /*600b0*/  LDL.LU R17, [R1+0x754] ;  /* 0x0007540001117983 */ /* 0x000ee80000300800 */
[----:B-1----:R-:W4:Y:S04]  /*600c0*/  LDL.LU R18, [R1+0x758] ;  /* 0x0007580001127983 */ /* 0x002f280000300800 */
[----:B------:R-:W4:Y:S01]  /*600d0*/  LDL.LU R19, [R1+0x75c] ;  /* 0x00075c0001137983 */ /* 0x000f220000300800 */
[----:B------:R-:W-:-:S03]  /*600e0*/  IMAD.MOV.U32 R27, RZ, RZ, R0 ;  /* 0x000000ffff1b7224 */ /* 0x000fc600078e0000 */
[----:B----4-:R-:W-:Y:S04]  /*600f0*/  STL.64 [R1+0x3c58], R18 ;  /* 0x003c581201007387 */ /* 0x010fe80000100a00 */
[----:B---3--:R-:W-:Y:S04]  /*60100*/  STL.64 [R1+0x3c50], R16 ;  /* 0x003c501001007387 */ /* 0x008fe80000100a00 */
[----:B------:R-:W3:Y:S04]  /*60110*/  LDL R26, [R1+0x8] ;  /* 0x00000800011a7983 */ /* 0x000ee80000100800 */
[----:B------:R-:W4:Y:S04]  /*60120*/  LDL.LU R0, [R1+0x3df0] ;  /* 0x003df00001007983 */ /* 0x000f280000300800 */
[----:B------:R-:W2:Y:S04]  /*60130*/  LDL R22, [R1+0x18] ;  /* 0x0000180001167983 */ /* 0x000ea80000100800 */
[----:B------:R-:W2:Y:S04]  /*60140*/  LDL R23, [R1+0x1c] ;  /* 0x00001c0001177983 */ /* 0x000ea80000100800 */
[----:B--2---:R-:W-:Y:S04]  /*60150*/  STL.64 [R1+0x3c70], R22 ;  /* 0x003c701601007387 */ /* 0x004fe80000100a00 */
[----:B------:R-:W2:Y:S04]  /*60160*/  LDL.LU R12, [R1+0x760] ;  /* 0x00076000010c7983 */ /* 0x000ea80000300800 */
[----:B------:R-:W2:Y:S04]  /*60170*/  LDL.LU R13, [R1+0x764] ;  /* 0x00076400010d7983 */ /* 0x000ea80000300800 */
[----:B------:R-:W3:Y:S04]  /*60180*/  LDL.LU R14, [R1+0x768] ;  /* 0x00076800010e7983 */ /* 0x000ee80000300800 */
[----:B------:R-:W3:Y:S04]  /*60190*/  LDL.LU R15, [R1+0x76c] ;  /* 0x00076c00010f7983 */ /* 0x000ee80000300800 */
[----:B------:R-:W4:Y:S04]  /*601a0*/  LDL R20, [R1+0x20] ;  /* 0x0000200001147983 */ /* 0x000f280000100800 */
[----:B------:R-:W4:Y:S04]  /*601b0*/  LDL R21, [R1+0x24] ;  /* 0x0000240001157983 */ /* 0x000f280000100800 */
[----:B----4-:R-:W-:Y:S04]  /*601c0*/  STL.64 [R1+0x3c88], R20 ;  /* 0x003c881401007387 */ /* 0x010fe80000100a00 */
[----:B---3--:R-:W-:Y:S04]  /*601d0*/  STL.64 [R1+0x3c68], R14 ;  /* 0x003c680e01007387 */ /* 0x008fe80000100a00 */
[----:B--2---:R0:W-:Y:S04]  /*601e0*/  STL.64 [R1+0x3c60], R12 ;  /* 0x003c600c01007387 */ /* 0x0041e80000100a00 */
[----:B0-----:R-:W2:Y:S04]  /*601f0*/  LDL.LU R12, [R1+0x780] ;  /* 0x00078000010c7983 */ /* 0x001ea80000300800 */
[----:B------:R-:W2:Y:S04]  /*60200*/  LDL.LU R13, [R1+0x784] ;  /* 0x00078400010d7983 */ /* 0x000ea80000300800 */
[----:B------:R-:W3:Y:S04]  /*60210*/  LDL.LU R14, [R1+0x788] ;  /* 0x00078800010e7983 */ /* 0x000ee80000300800 */
[----:B------:R-:W3:Y:S04]  /*60220*/  LDL.LU R15, [R1+0x78c] ;  /* 0x00078c00010f7983 */ /* 0x000ee80000300800 */
[----:B------:R-:W4:Y:S04]  /*60230*/  LDL R22, [R1+0x28] ;  /* 0x0000280001167983 */ /* 0x000f280000100800 */
[----:B------:R-:W4:Y:S04]  /*60240*/  LDL R23, [R1+0x2c] ;  /* 0x00002c0001177983 */ /* 0x000f280000100800 */
[----:B------:R-:W2:Y:S04]  /*60250*/  LDL R20, [R1+0x30] ;  /* 0x0000300001147983 */ /* 0x000ea80000100800 */
[----:B------:R-:W2:Y:S04]  /*60260*/  LDL R21, [R1+0x34] ;  /* 0x0000340001157983 */ /* 0x000ea80000100800 */
[----:B----4-:R-:W-:Y:S04]  /*60270*/  STL.64 [R1+0x3ca0], R22 ;  /* 0x003ca01601007387 */ /* 0x010fe80000100a00 */
[----:B--2---:R-:W-:Y:S04]  /*60280*/  STL.64 [R1+0x3cb8], R20 ;  /* 0x003cb81401007387 */ /* 0x004fe80000100a00 */
[----:B---3--:R-:W-:Y:S04]  /*60290*/  STL.64 [R1+0x3c80], R14 ;  /* 0x003c800e01007387 */ /* 0x008fe80000100a00 */
[----:B------:R0:W-:Y:S04]  /*602a0*/  STL.64 [R1+0x3c78], R12 ;  /* 0x003c780c01007387 */ /* 0x0001e80000100a00 */
[----:B0-----:R-:W2:Y:S04]  /*602b0*/  LDL.LU R12, [R1+0x790] ;  /* 0x00079000010c7983 */ /* 0x001ea80000300800 */
        /* <DEDUP_REMOVED lines=127> */
[----:B0-----:R-:W4:Y:S04]  /*60ab0*/  LDL.LU R12, [R1+0x880] ;  /* 0x00088000010c7983 */ /* 0x001f280000300800 */
[----:B------:R-:W4:Y:S04]  /*60ac0*/  LDL.LU R13, [R1+0x884] ;  /* 0x00088400010d7983 */ /* 0x000f280000300800 */
[----:B------:R-:W4:Y:S04]  /*60ad0*/  LDL.LU R14, [R1+0x888] ;  /* 0x00088800010e7983 */ /* 0x000f280000300800 */
[----:B------:R-:W4:Y:S04]  /*60ae0*/  LDL.LU R15, [R1+0x88c] ;  /* 0x00088c00010f7983 */ /* 0x000f280000300800 */
[----:B------:R-:W2:Y:S04]  /*60af0*/  LDL R24, [R1+0x10] ;  /* 0x0000100001187983 */ /* 0x000ea80000100800 */
[----:B------:R-:W2:Y:S04]  /*60b00*/  LDL.LU R16, [R1+0x770] ;  /* 0x0007700001107983 */ /* 0x000ea80000300800 */
[----:B------:R-:W2:Y:S04]  /*60b10*/  LDL.LU R17, [R1+0x774] ;  /* 0x0007740001117983 */ /* 0x000ea80000300800 */
[----:B------:R-:W2:Y:S04]  /*60b20*/  LDL.LU R18, [R1+0x778] ;  /* 0x0007780001127983 */ /* 0x000ea80000300800 */
[----:B------:R-:W2:Y:S04]  /*60b30*/  LDL.LU R19, [R1+0x77c] ;  /* 0x00077c0001137983 */ /* 0x000ea80000300800 */
[----:B------:R-:W3:Y:S04]  /*60b40*/  LDL.LU R8, [R1+0x740] ;  /* 0x0007400001087983 */ /* 0x000ee80000300800 */
[----:B------:R-:W3:Y:S04]  /*60b50*/  LDL.LU R9, [R1+0x744] ;  /* 0x0007440001097983 */ /* 0x000ee80000300800 */
[----:B------:R-:W3:Y:S04]  /*60b60*/  LDL.LU R10, [R1+0x748] ;  /* 0x00074800010a7983 */ /* 0x000ee80000300800 */
[----:B------:R-:W3:Y:S01]  /*60b70*/  LDL.LU R11, [R1+0x74c] ;  /* 0x00074c00010b7983 */ /* 0x000ee20000300800 */
[----:B----4-:R-:W-:Y:S03]  /*60b80*/  HMMA.16816.F32 R20, R4, R22, R12 ;  /* 0x000000160414723c */ /* 0x010fe6000000180c */
[----:B------:R-:W4:Y:S04]  /*60b90*/  LDL.LU.64 R14, [R1+0x3de8] ;  /* 0x003de800010e7983 */ /* 0x000f280000300a00 */
[----:B------:R-:W4:-:S15]  /*60ba0*/  LDL.LU.64 R12, [R1+0x3de0] ;  /* 0x003de000010c7983 */ /* 0x000f1e0000300a00 */
[----:B------:R-:W-:-:S01]  /*60bb0*/  NOP ;  /* 0x0000000000007918 */ /* 0x000fc20000000000 */
[----:B------:R0:W-:Y:S04]  /*60bc0*/  STL.64 [R1+0xd60], R20 ;  /* 0x000d601401007387 */ /* 0x0001e80000100a00 */
[----:B------:R4:W-:Y:S04]  /*60bd0*/  STL.64 [R1+0xd68], R22 ;  /* 0x000d681601007387 */ /* 0x0009e80000100a00 */
[----:B0-----:R-:W4:Y:S02]  /*60be0*/  LDL.LU.64 R20, [R1+0x3dd8] ;  /* 0x003dd80001147983 */ /* 0x001f240000300a00 */
[----:B----4-:R-:W-:Y:S02]  /*60bf0*/  HMMA.16816.F32 R20, R4, R20, R12 ;  /* 0x000000140414723c */ /* 0x010fe4000000180c */
[----:B------:R-:W4:Y:S04]  /*60c00*/  LDL.LU.64 R14, [R1+0x3dd0] ;  /* 0x003dd000010e7983 */ /* 0x000f280000300a00 */
[----:B------:R-:W4:-:S15]  /*60c10*/  LDL.LU.64 R12, [R1+0x3dc8] ;  /* 0x003dc800010c7983 */ /* 0x000f1e0000300a00 */
[----:B------:R-:W-:-:S02]  /*60c20*/  NOP ;  /* 0x0000000000007918 */ /* 0x000fc40000000000 */
[----:B------:R-:W-:Y:S04]  /*60c30*/  STL.64 [R1+0xd50], R20 ;  /* 0x000d501401007387 */ /* 0x000fe80000100a00 */
[----:B------:R0:W-:Y:S04]  /*60c40*/  STL.64 [R1+0xd58], R22 ;  /* 0x000d581601007387 */ /* 0x0001e80000100a00 */
[----:B0-----:R-:W4:Y:S02]  /*60c50*/  LDL.LU.64 R22, [R1+0x3dc0] ;  /* 0x003dc00001167983 */ /* 0x001f240000300a00 */
[----:B----4-:R-:W-:Y:S02]  /*60c60*/  HMMA.16816.F32 R20, R4, R22, R12 ;  /* 0x000000160414723c */ /* 0x010fe4000000180c */
[----:B------:R-:W4:Y:S04]  /*60c70*/  LDL.LU.64 R14, [R1+0x3db8] ;  /* 0x003db800010e7983 */ /* 0x000f280000300a00 */
[----:B------:R-:W4:-:S15]  /*60c80*/  LDL.LU.64 R12, [R1+0x3db0] ;  /* 0x003db000010c7983 */ /* 0x000f1e0000300a00 */
[----:B------:R-:W-:-:S02]  /*60c90*/  NOP ;  /* 0x0000000000007918 */ /* 0x000fc40000000000 */
        /* <DEDUP_REMOVED lines=100> */
[----:B0-----:R-:W3:Y:S04]  /*612e0*/  LDL.LU R20, [R1+0x720] ;  /* 0x0007200001147983 */ /* 0x001ee80000300800 */
[----:B------:R-:W3:Y:S04]  /*612f0*/  LDL.LU R21, [R1+0x724] ;  /* 0x0007240001157983 */ /* 0x000ee80000300800 */
[----:B-1----:R-:W3:Y:S04]  /*61300*/  LDL.LU R22, [R1+0x728] ;  /* 0x0007280001167983 */ /* 0x002ee80000300800 */
[----:B------:R-:W3:Y:S01]  /*61310*/  LDL.LU R23, [R1+0x72c] ;  /* 0x00072c0001177983 */ /* 0x000ee20000300800 */
[----:B------:R-:W-:-:S07]  /*61320*/  IMAD.MOV.U32 R25, RZ, RZ, R0 ;  /* 0x000000ffff197224 */ /* 0x000fce00078e0000 */
[C---:B--2---:R-:W-:Y:S06]  /*61330*/  HMMA.16816.F32 R16, R4.reuse, R24, R16 ;  /* 0x000000180410723c */ /* 0x044fec0000001810 */
[C---:B----4-:R-:W-:Y:S01]  /*61340*/  HMMA.16816.F32 R24, R4.reuse, R26, R12 ;  /* 0x0000001a0418723c */ /* 0x050fe2000000180c */
[----:B---3--:R-:W-:Y:S04]  /*61350*/  STL.64 [R1+0x3c30], R22 ;  /* 0x003c301601007387 */ /* 0x008fe80000100a00 */
[----:B------:R0:W-:Y:S04]  /*61360*/  STL.64 [R1+0x3c28], R20 ;  /* 0x003c281401007387 */ /* 0x0001e80000100a00 */
[----:B0-----:R-:W2:Y:S04]  /*61370*/  LDL.LU R20, [R1+0x730] ;  /* 0x0007300001147983 */ /* 0x001ea80000300800 */
[----:B------:R-:W2:Y:S04]  /*61380*/  LDL.LU R21, [R1+0x734] ;  /* 0x0007340001157983 */ /* 0x000ea80000300800 */
[----:B------:R-:W2:Y:S04]  /*61390*/  LDL.LU R22, [R1+0x738] ;  /* 0x0007380001167983 */ /* 0x000ea80000300800 */
[----:B------:R-:W2:Y:S04]  /*613a0*/  LDL.LU R23, [R1+0x73c] ;  /* 0x00073c0001177983 */ /* 0x000ea80000300800 */
[----:B------:R-:W-:Y:S04]  /*613b0*/  STL.64 [R1+0xc50], R16 ;  /* 0x000c501001007387 */ /* 0x000fe80000100a00 */
[----:B------:R0:W-:Y:S04]  /*613c0*/  STL.64 [R1+0xc58], R18 ;  /* 0x000c581201007387 */ /* 0x0001e80000100a00 */
[----:B0-----:R-:W3:Y:S04]  /*613d0*/  LDL.LU.64 R18, [R1+0x3c58] ;  /* 0x003c580001127983 */ /* 0x001ee80000300a00 */
[----:B------:R-:W3:Y:S04]  /*613e0*/  LDL.LU.64 R16, [R1+0x3c50] ;  /* 0x003c500001107983 */ /* 0x000ee80000300a00 */
[----:B------:R-:W3:Y:S01]  /*613f0*/  LDL.LU.64 R14, [R1+0x3c48] ;  /* 0x003c4800010e7983 */ /* 0x000ee20000300a00 */
[C---:B------:R-:W-:Y:S03]  /*61400*/  HMMA.16816.F32 R8, R4.reuse, R28, R8 ;  /* 0x0000001c0408723c */ /* 0x040fe60000001808 */
[----:B------:R-:W-:Y:S04]  /*61410*/  STL.64 [R1+0xc40], R24 ;  /* 0x000c401801007387 */ /* 0x000fe80000100a00 */
[----:B------:R0:W-:Y:S04]  /*61420*/  STL.64 [R1+0xc48], R26 ;  /* 0x000c481a01007387 */ /* 0x0001e80000100a00 */
[----:B0-----:R-:W2:Y:S04]  /*61430*/  LDL.LU.64 R26, [R1+0x3c40] ;  /* 0x003c4000011a7983 */ /* 0x001ea80000300a00 */
[----:B------:R-:W4:Y:S04]  /*61440*/  LDL.LU.64 R24, [R1+0x3c38] ;  /* 0x003c380001187983 */ /* 0x000f280000300a00 */
[----:B------:R-:W4:Y:S01]  /*61450*/  LDL.LU R12, [R1+0x6e0] ;  /* 0x0006e000010c7983 */ /* 0x000f220000300800 */
[----:B---3--:R-:W-:-:S15]  /*61460*/  HMMA.16816.F32 R16, R4, R14, R16 ;  /* 0x0000000e0410723c */ /* 0x008fde0000001810 */
[----:B------:R-:W-:-:S08]  /*61470*/  NOP ;  /* 0x0000000000007918 */ /* 0x000fd00000000000 */
[----:B------:R-:W-:Y:S04]  /*61480*/  STL.64 [R1+0xc30], R16 ;  /* 0x000c301001007387 */ /* 0x000fe80000100a00 */
[----:B------:R-:W-:Y:S04]  /*61490*/  STL.64 [R1+0xc38], R18 ;  /* 0x000c381201007387 */ /* 0x000fe80000100a00 */
[----:B------:R-:W-:Y:S04]  /*614a0*/  STL.64 [R1+0xc20], R8 ;  /* 0x000c200801007387 */ /* 0x000fe80000100a00 */
[----:B------:R-:W-:Y:S04]  /*614b0*/  STL.64 [R1+0xc28], R10 ;  /* 0x000c280a01007387 */ /* 0x000fe80000100a00 */
[----:B------:R-:W4:Y:S04]  /*614c0*/  LDL.LU R13, [R1+0x6e4] ;  /* 0x0006e400010d7983 */ /* 0x000f280000300800 */
[----:B------:R-:W3:Y:S04]  /*614d0*/  LDL.LU R14, [R1+0x6e8] ;  /* 0x0006e800010e7983 */ /* 0x000ee80000300800 */
[----:B------:R-:W3:Y:S01]  /*614e0*/  LDL.LU R15, [R1+0x6ec] ;  /* 0x0006ec00010f7983 */ /* 0x000ee20000300800 */
[C---:B--2---:R-:W-:Y:S03]  /*614f0*/  HMMA.16816.F32 R20, R4.reuse, R26, R20 ;  /* 0x0000001a0414723c */ /* 0x044fe60000001814 */
[----:B---3--:R-:W-:Y:S04]  /*61500*/  STL.64 [R1+0x3bf0], R14 ;  /* 0x003bf00e01007387 */ /* 0x008fe80000100a00 */
[----:B----4-:R0:W-:Y:S04]  /*61510*/  STL.64 [R1+0x3be8], R12 ;  /* 0x003be80c01007387 */ /* 0x0101e80000100a00 */
        /* <DEDUP_REMOVED lines=14> */
[----:B------:R-:W4:Y:S04]  /*61600*/  LDL.LU R18, [R1+0x10c4] ;  /* 0x0010c40001127983 */ /* 0x000f280000300800 */
[----:B------:R-:W4:Y:S04]  /*61610*/  LDL.LU R19, [R1+0x10d0] ;  /* 0x0010d00001137983 */ /* 0x000f280000300800 */
[----:B------:R-:W4:Y:S04]  /*61620*/  LDL.LU R0, [R1+0x10cc] ;  /* 0x0010cc0001007983 */ /* 0x000f280000300800 */
[----:B------:R0:W-:Y:S04]  /*61630*/  STL.64 [R1+0x3ab8], R28 ;  /* 0x003ab81c01007387 */ /* 0x0001e80000100a00 */
[----:B0-----:R-:W4:Y:S04]  /*61640*/  LDL.64 R28, [R1+0xa0] ;  /* 0x0000a000011c7983 */ /* 0x001f280000100a00 */
[----:B------:R-:W-:Y:S04]  /*61650*/  STL.64 [R1+0xc10], R20 ;  /* 0x000c101401007387 */ /* 0x000fe80000100a00 */
[----:B------:R0:W-:Y:S04]  /*61660*/  STL.64 [R1+0xc18], R22 ;  /* 0x000c181601007387 */ /* 0x0001e80000100a00 */
[----:B0-----:R-:W2:Y:S04]  /*61670*/  LDL.LU.64 R22, [R1+0x3c30] ;  /* 0x003c300001167983 */ /* 0x001ea80000300a00 */
[----:B------:R-:W2:Y:S02]  /*61680*/  LDL.LU.64 R20, [R1+0x3c28] ;  /* 0x003c280001147983 */ /* 0x000ea40000300a00 */
[----:B--2---:R-:W-:-:S15]  /*61690*/  HMMA.16816.F32 R20, R4, R24, R20 ;  /* 0x000000180414723c */ /* 0x004fde0000001814 */
[----:B------:R-:W-:-:S08]  /*616a0*/  NOP ;  /* 0x0000000000007918 */ /* 0x000fd00000000000 */
[----:B------:R-:W-:Y:S04]  /*616b0*/  STL.64 [R1+0xc00], R20 ;  /* 0x000c001401007387 */ /* 0x000fe80000100a00 */
[----:B------:R0:W-:Y:S04]  /*616c0*/  STL.64 [R1+0xc08], R22 ;  /* 0x000c081601007387 */ /* 0x0001e80000100a00 */
[----:B0-----:R-:W2:Y:S04]  /*616d0*/  LDL.LU.64 R22, [R1+0x3c20] ;  /* 0x003c200001167983 */ /* 0x001ea80000300a00 */
[----:B------:R-:W4:Y:S04]  /*616e0*/  LDL.LU.64 R20, [R1+0x3c18] ;  /* 0x003c180001147983 */ /* 0x000f280000300a00 */
[----:B------:R-:W4:Y:S04]  /*616f0*/  LDL.LU R16, [R1+0x10b4] ;  /* 0x0010b40001107983 */ /* 0x000f280000300800 */
[----:B------:R-:W4:Y:S04]  /*61700*/  LDL.LU R17, [R1+0x10bc] ;  /* 0x0010bc0001117983 */ /* 0x000f280000300800 */
[----:B------:R-:W-:Y:S04]  /*61710*/  STL.64 [R1+0x3a80], R26 ;  /* 0x003a801a01007387 */ /* 0x000fe80000100a00 */
[----:B------:R0:W-:Y:S04]  /*61720*/  STL.64 [R1+0x3a78], R24 ;  /* 0x003a781801007387 */ /* 0x0001e80000100a00 */
[----:B0-----:R-:W2:Y:S04]  /*61730*/  LDL.LU R24, [R1+0x6c0] ;  /* 0x0006c00001187983 */ /* 0x001ea80000300800 */
[----:B------:R-:W2:Y:S04]  /*61740*/  LDL.LU R25, [R1+0x6c4] ;  /* 0x0006c40001197983 */ /* 0x000ea80000300800 */
[----:B------:R-:W4:Y:S04]  /*61750*/  LDL.LU R26, [R1+0x6c8] ;  /* 0x0006c800011a7983 */ /* 0x000f280000300800 */
[----:B------:R-:W4:Y:S01]  /*61760*/  LDL.LU R27, [R1+0x6cc] ;  /* 0x0006cc00011b7983 */ /* 0x000f220000300800 */
[C---:B---3--:R-:W-:Y:S03]  /*61770*/  HMMA.16816.F32 R8, R4.reuse, R2, R8 ;  /* 0x000000020408723c */ /* 0x048fe60000001808 */
[----:B----4-:R-:W-:Y:S04]  /*61780*/  STL.64 [R1+0x3bc0], R26 ;  /* 0x003bc01a01007387 */ /* 0x010fe80000100a00 */
[----:B--2---:R0:W-:Y:S04]  /*61790*/  STL.64 [R1+0x3bb8], R24 ;  /* 0x003bb81801007387 */ /* 0x0041e80000100a00 */
[----:B0-----:R-:W2:Y:S04]  /*617a0*/  LDL.LU R24, [R1+0x8e0] ;  /* 0x0008e00001187983 */ /* 0x001ea80000300800 */
[----:B------:R-:W2:Y:S04]  /*617b0*/  LDL.LU R25, [R1+0x8e4] ;  /* 0x0008e40001197983 */ /* 0x000ea80000300800 */
[----:B------:R-:W3:Y:S04]  /*617c0*/  LDL.LU R26, [R1+0x8e8] ;  /* 0x0008e800011a7983 */ /* 0x000ee80000300800 */
[----:B------:R-:W3:Y:S01]  /*617d0*/  LDL.LU R27, [R1+0x8ec] ;  /* 0x0008ec00011b7983 */ /* 0x000ee20000300800 */
[C---:B------:R-:W-:Y:S03]  /*617e0*/  HMMA.16816.F32 R12, R4.reuse, R22, R12 ;  /* 0x00000016040c723c */ /* 0x040fe6000000180c */
[----:B---3--:R-:W-:Y:S04]  /*617f0*/  STL.64 [R1+0x3bd0], R26 ;  /* 0x003bd01a01007387 */ /* 0x008fe80000100a00 */
[----:B--2---:R0:W-:Y:S04]  /*61800*/  STL.64 [R1+0x3bc8], R24 ;  /* 0x003bc81801007387 */ /* 0x0041e80000100a00 */
        /* <DEDUP_REMOVED lines=8> */
[----:B------:R0:W-:Y:S04]  /*61890*/  STL.64 [R1+0x3af0], R22 ;  /* 0x003af01601007387 */ /* 0x0001e80000100a00 */
[----:B0-----:R-:W4:Y:S04]  /*618a0*/  LDL.LU R22, [R1+0x10c0] ;  /* 0x0010c00001167983 */ /* 0x001f280000300800 */
[----:B------:R-:W4:Y:S04]  /*618b0*/  LDL.LU R23, [R1+0x10c8] ;  /* 0x0010c80001177983 */ /* 0x000f280000300800 */
[----:B------:R-:W-:Y:S04]  /*618c0*/  STL.64 [R1+0xbe0], R8 ;  /* 0x000be00801007387 */ /* 0x000fe80000100a00 */
[----:B------:R0:W-:Y:S04]  /*618d0*/  STL.64 [R1+0xbe8], R10 ;  /* 0x000be80a01007387 */ /* 0x0001e80000100a00 */
[----:B0-----:R-:W2:Y:S04]  /*618e0*/  LDL.LU.64 R10, [R1+0x3c00] ;  /* 0x003c0000010a7983 */ /* 0x001ea80000300a00 */
[----:B------:R-:W3:Y:S04]  /*618f0*/  LDL.LU.64 R8, [R1+0x3bf8] ;  /* 0x003bf80001087983 */ /* 0x000ee80000300a00 */
[----:B------:R0:W-:Y:S04]  /*61900*/  STL.64 [R1+0x3b18], R2 ;  /* 0x003b180201007387 */ /* 0x0001e80000100a00 */
[----:B0-----:R-:W4:Y:S01]  /*61910*/  LDL.LU R3, [R1+0x10b8] ;  /* 0x0010b80001037983 */ /* 0x001f220000300800 */
[----:B---3--:R-:W-:-:S15]  /*61920*/  HMMA.16816.F32 R12, R4, R8, R12 ;  /* 0x00000008040c723c */ /* 0x008fde000000180c */
[----:B------:R-:W-:-:S08]  /*61930*/  NOP ;  /* 0x0000000000007918 */ /* 0x000fd00000000000 */
        /* <DEDUP_REMOVED lines=9> */
[----:B------:R-:W3:Y:S04]  /*619d0*/  LDL.LU.64 R12, [R1+0x3bd8] ;  /* 0x003bd800010c7983 */ /* 0x000ee80000300a00 */
[----:B------:R-:W-:Y:S04]  /*619e0*/  STL.64 [R1+0x3a40], R10 ;  /* 0x003a400a01007387 */ /* 0x000fe80000100a00 */
[----:B------:R0:W-:Y:S04]  /*619f0*/  STL.64 [R1+0x3a38], R8 ;  /* 0x003a380801007387 */ /* 0x0001e80000100a00 */
[----:B0-----:R-:W4:Y:S04]  /*61a00*/  LDL.LU R8, [R1+0x8d0] ;  /* 0x0008d00001087983 */ /* 0x001f280000300800 */
[----:B------:R-:W4:Y:S04]  /*61a10*/  LDL.LU R9, [R1+0x8d4] ;  /* 0x0008d40001097983 */ /* 0x000f280000300800 */
[----:B------:R-:W4:Y:S04]  /*61a20*/  LDL.LU R10, [R1+0x8d8] ;  /* 0x0008d800010a7983 */ /* 0x000f280000300800 */
[----:B------:R-:W4:Y:S01]  /*61a30*/  LDL.LU R11, [R1+0x8dc] ;  /* 0x0008dc00010b7983 */ /* 0x000f220000300800 */
        /* <DEDUP_REMOVED lines=11> */
[----:B------:R-:W2:Y:S01]  /*61af0*/  LDL.LU.64 R24, [R1+0x3bb8] ;  /* 0x003bb80001187983 */ /* 0x000ea20000300a00 */
[C---:B----4-:R-:W-:Y:S03]  /*61b00*/  HMMA.16816.F32 R8, R4.reuse, R20, R8 ;  /* 0x000000140408723c */ /* 0x050fe60000001808 */
[----:B------:R-:W-:Y:S04]  /*61b10*/  STL.64 [R1+0x3a20], R14 ;  /* 0x003a200e01007387 */ /* 0x000fe80000100a00 */
[----:B------:R-:W-:Y:S04]  /*61b20*/  STL.64 [R1+0x3a18], R12 ;  /* 0x003a180c01007387 */ /* 0x000fe80000100a00 */
[----:B------:R-:W-:Y:S04]  /*61b30*/  STL [R1+0x3990], R20 ;  /* 0x0039901401007387 */ /* 0x000fe80000100800 */
[----:B------:R-:W-:Y:S08]  /*61b40*/  STL [R1+0x398c], R21 ;  /* 0x00398c1501007387 */ /* 0x000ff00000100800 */
[----:B------:R-:W-:Y:S04]  /*61b50*/  STL.64 [R1+0xdb0], R8 ;  /* 0x000db00801007387 */ /* 0x000fe80000100a00 */
[----:B------:R2:W-:Y:S02]  /*61b60*/  STL.64 [R1+0xdb8], R10 ;  /* 0x000db80a01007387 */ /* 0x0005e40000100a00 */
[----:B--2---:R-:W-:Y:S02]  /*61b70*/  HMMA.16816.F32 R8, R4, R28, R24 ;  /* 0x0000001c0408723c */ /* 0x004fe40000001818 */
[----:B------:R-:W2:-:S15]  /*61b80*/  LDL.LU.64 R6, [R1+0x80] ;  /* 0x0000800001067983 */ /* 0x000e9e0000300a00 */
[----:B------:R-:W-:-:S06]  /*61b90*/  NOP ;  /* 0x0000000000007918 */ /* 0x000fcc0000000000 */
[----:B------:R-:W-:Y:S04]  /*61ba0*/  STL.64 [R1+0xba0], R8 ;  /* 0x000ba00801007387 */ /* 0x000fe80000100a00 */
[----:B------:R-:W-:Y:S04]  /*61bb0*/  STL.64 [R1+0xba8], R10 ;  /* 0x000ba80a01007387 */ /* 0x000fe80000100a00 */
[----:B--2---:R0:W-:Y:S04]  /*61bc0*/  STL.64 [R1+0x3b78], R6 ;  /* 0x003b780601007387 */ /* 0x0041e80000100a00 */
[----:B------:R-:W2:Y:S04]  /*61bd0*/  LDL.LU R12, [R1+0x660] ;  /* 0x00066000010c7983 */ /* 0x000ea80000300800 */
[----:B------:R-:W2:Y:S04]  /*61be0*/  LDL.LU R13, [R1+0x664] ;  /* 0x00066400010d7983 */ /* 0x000ea80000300800 */
[----:B------:R-:W3:Y:S04]  /*61bf0*/  LDL.LU R14, [R1+0x668] ;  /* 0x00066800010e7983 */ /* 0x000ee80000300800 */
[----:B------:R-:W3:Y:S04]  /*61c00*/  LDL.LU R15, [R1+0x66c] ;  /* 0x00066c00010f7983 */ /* 0x000ee80000300800 */
[----:B0-----:R-:W4:Y:S04]  /*61c10*/  LDL.LU.64 R6, [R1+0x90] ;  /* 0x0000900001067983 */ /* 0x001f280000300a00 */
[----:B------:R-:W2:Y:S04]  /*61c20*/  LDL.64 R4, [R1+0x88] ;  /* 0x0000880001047983 */ /* 0x000ea80000100a00 */
        /* <DEDUP_REMOVED lines=8> */
[----:B------:R-:W4:Y:S04]  /*61cb0*/  LDL.LU R4, [R1+0x6a0] ;  /* 0x0006a00001047983 */ /* 0x000f280000300800 */
[----:B------:R-:W4:Y:S04]  /*61cc0*/  LDL.LU R5, [R1+0x6a4] ;  /* 0x0006a40001057983 */ /* 0x000f280000300800 */
[----:B----4-:R0:W-:Y:S04]  /*61cd0*/  STL.64 [R1+0x3ba0], R4 ;  /* 0x003ba00401007387 */ /* 0x0101e80000100a00 */
[----:B0-----:R-:W4:Y:S04]  /*61ce0*/  LDL.LU.64 R4, [R1+0xb0] ;  /* 0x0000b00001047983 */ /* 0x001f280000300a00 */
        /* <DEDUP_REMOVED lines=14> */
[----:B------:R-:W-:-:S02]  /*61dd0*/  IMAD R16, R16, 0x100, R3 ;  /* 0x0000010010107824 */ /* 0x000fc400078e0203 */
[----:B------:R-:W-:Y:S02]  /*61de0*/  IMAD R17, R17, 0x100, R22 ;  /* 0x0000010011117824 */ /* 0x000fe400078e0216 */
[----:B------:R-:W-:Y:S02]  /*61df0*/  IMAD R18, R18, 0x100, R23 ;  /* 0x0000010012127824 */ /* 0x000fe400078e0217 */
[----:B------:R-:W-:Y:S01]  /*61e00*/  IMAD R19, R0, 0x100, R19 ;  /* 0x0000010000137824 */ /* 0x000fe200078e0213 */
[----:B---3--:R-:W-:Y:S04]  /*61e10*/  STL.64 [R1+0x3bb0], R14 ;  /* 0x003bb00e01007387 */ /* 0x008fe80000100a00 */
[----:B--2---:R0:W-:Y:S04]  /*61e20*/  STL.64 [R1+0x3ba8], R12 ;  /* 0x003ba80c01007387 */ /* 0x0041e80000100a00 */
[----:B0-----:R-:W2:Y:S04]  /*61e30*/  LDL.LU R12, [R1+0x6b0] ;  /* 0x0006b000010c7983 */ /* 0x001ea80000300800 */
[----:B------:R-:W2:Y:S04]  /*61e40*/  LDL.LU R13, [R1+0x6b4] ;  /* 0x0006b400010d7983 */ /* 0x000ea80000300800 */
[----:B------:R-:W2:Y:S04]  /*61e50*/  LDL.LU R14, [R1+0x6b8] ;  /* 0x0006b800010e7983 */ /* 0x000ea80000300800 */
[----:B------:R-:W2:Y:S01]  /*61e60*/  LDL.LU R15, [R1+0x6bc] ;  /* 0x0006bc00010f7983 */ /* 0x000ea20000300800 */
[----:B------:R-:W-:-:S02]  /*61e70*/  F2FP.F16.E5M2.UNPACK_B R16, R16 ;  /* 0x00000010ff10723e */ /* 0x000fc400020004ff */
[----:B------:R-:W-:Y:S02]  /*61e80*/  F2FP.F16.E5M2.UNPACK_B R17, R17 ;  /* 0x00000011ff11723e */ /* 0x000fe400020004ff */
[----:B------:R-:W-:Y:S02]  /*61e90*/  F2FP.F16.E5M2.UNPACK_B R18, R18 ;  /* 0x00000012ff12723e */ /* 0x000fe400020004ff */
[----:B------:R-:W-:Y:S01]  /*61ea0*/  F2FP.F16.E5M2.UNPACK_B R19, R19 ;  /* 0x00000013ff13723e */ /* 0x000fe200020004ff */
[----:B------:R-:W3:Y:S04]  /*61eb0*/  LDL.64 R2, [R1+0x78] ;  /* 0x0000780001027983 */ /* 0x000ee80000100a00 */
[----:B------:R-:W3:Y:S04]  /*61ec0*/  LDL.LU R8, [R1+0x650] ;  /* 0x0006500001087983 */ /* 0x000ee80000300800 */
[----:B------:R-:W3:Y:S04]  /*61ed0*/  LDL.LU R9, [R1+0x654] ;  /* 0x0006540001097983 */ /* 0x000ee80000300800 */
[----:B------:R-:W3:Y:S04]  /*61ee0*/  LDL.LU R10, [R1+0x658] ;  /* 0x00065800010a7983 */ /* 0x000ee80000300800 */
[----:B------:R-:W3:Y:S04]  /*61ef0*/  LDL.LU R11, [R1+0x65c] ;  /* 0x00065c00010b7983 */ /* 0x000ee80000300800 */
[----:B------:R-:W3:Y:S01]  /*61f00*/  LDL.LU.64 R22, [R1+0x70] ;  /* 0x0000700001167983 */ /* 0x000ee20000300a00 */
[----:B------:R-:W-:-:S03]  /*61f10*/  IMAD.MOV.U32 R0, RZ, RZ, R29 ;  /* 0x000000ffff007224 */ /* 0x000fc600078e001d */
[----:B------:R-:W3:Y:S04]  /*61f20*/  LDL.LU R24, [R1+0x640] ;  /* 0x0006400001187983 */ /* 0x000ee80000300800 */
[----:B------:R-:W3:Y:S04]  /*61f30*/  LDL.LU R25, [R1+0x644] ;  /* 0x0006440001197983 */ /* 0x000ee80000300800 */
[----:B------:R-:W3:Y:S04]  /*61f40*/  LDL.LU R26, [R1+0x648] ;  /* 0x00064800011a7983 */ /* 0x000ee80000300800 */
[----:B------:R-:W3:Y:S04]  /*61f50*/  LDL.LU R27, [R1+0x64c] ;  /* 0x00064c00011b7983 */ /* 0x000ee80000300800 */
[----:B------:R-:W3:Y:S04]  /*61f60*/  LDL.64 R28, [R1+0x68] ;  /* 0x00006800011c7983 */ /* 0x000ee80000100a00 */
[----:B------:R-:W-:Y:S01]  /*61f70*/  STL [R1+0x3994], R0 ;  /* 0x0039940001007387 */ /* 0x000fe20000100800 */
[----:B----4-:R-:W-:-:S02]  /*61f80*/  IMAD.MOV.U32 R21, RZ, RZ, R5 ;  /* 0x000000ffff157224 */ /* 0x010fc400078e0005 */
[----:B------:R-:W-:Y:S01]  /*61f90*/  IMAD.MOV.U32 R20, RZ, RZ, R4 ;  /* 0x000000ffff147224 */ /* 0x000fe200078e0004 */
[----:B--2---:R-:W-:-:S15]  /*61fa0*/  HMMA.16816.F32 R12, R16, R4, R12 ;  /* 0x00000004100c723c */ /* 0x004fde000000180c */
[----:B------:R-:W-:-:S08]  /*61fb0*/  NOP ;  /* 0x0000000000007918 */ /* 0x000fd00000000000 */
[----:B------:R-:W-:Y:S04]  /*61fc0*/  STL.64 [R1+0xb90], R12 ;  /* 0x000b900c01007387 */ /* 0x000fe80000100a00 */
[----:B------:R0:W-:Y:S04]  /*61fd0*/  STL.64 [R1+0xb98], R14 ;  /* 0x000b980e01007387 */ /* 0x0001e80000100a00 */
[----:B0-----:R-:W2:Y:S04]  /*61fe0*/  LDL.LU.64 R14, [R1+0x3bb0] ;  /* 0x003bb000010e7983 */ /* 0x001ea80000300a00 */
[----:B------:R-:W2:Y:S04]  /*61ff0*/  LDL.LU.64 R12, [R1+0x3ba8] ;  /* 0x003ba800010c7983 */ /* 0x000ea80000300a00 */
[----:B------:R-:W4:Y:S04]  /*62000*/  LDL.LU.64 R4, [R1+0x3ba0] ;  /* 0x003ba00001047983 */ /* 0x000f280000300a00 */
[----:B------:R-:W-:Y:S04]  /*62010*/  STL [R1+0x399c], R21 ;  /* 0x00399c1501007387 */ /* 0x000fe80000100800 */
[----:B------:R0:W-:Y:S04]  /*62020*/  STL [R1+0x3998], R20 ;  /* 0x0039981401007387 */ /* 0x0001e80000100800 */
[----:B0-----:R-:W4:Y:S02]  /*62030*/  LDL.64 R20, [R1+0x98] ;  /* 0x0000980001147983 */ /* 0x001f240000100a00 */
[----:B----4-:R-:W-:-:S15]  /*62040*/  HMMA.16816.F32 R4, R16, R20, R4 ;  /* 0x000000141004723c */ /* 0x010fde0000001804 */
[----:B------:R-:W-:-:S08]  /*62050*/  NOP ;  /* 0x0000000000007918 */ /* 0x000fd00000000000 */
[----:B------:R-:W-:Y:S04]  /*62060*/  STL.64 [R1+0xb80], R4 ;  /* 0x000b800401007387 */ /* 0x000fe80000100a00 */
[----:B------:R0:W-:Y:S04]  /*62070*/  STL.64 [R1+0xb88], R6 ;  /* 0x000b880601007387 */ /* 0x0001e80000100a00 */
[----:B0-----:R-:W2:Y:S01]  /*62080*/  LDL.LU.64 R6, [R1+0x3b98] ;  /* 0x003b980001067983 */ /* 0x001ea20000300a00 */
[----:B------:R-:W-:-:S03]  /*62090*/  IMAD.MOV.U32 R0, RZ, RZ, R21 ;  /* 0x000000ffff007224 */ /* 0x000fc600078e0015 */
[----:B------:R-:W4:Y:S04]  /*620a0*/  LDL.LU.64 R4, [R1+0x3b90] ;  /* 0x003b900001047983 */ /* 0x000f280000300a00 */
[----:B------:R-:W-:Y:S01]  /*620b0*/  STL [R1+0x39a0], R0 ;  /* 0x0039a00001007387 */ /* 0x000fe20000100800 */
[----:B--2---:R-:W-:-:S15]  /*620c0*/  HMMA.16816.F32 R12, R16, R6, R12 ;  /* 0x00000006100c723c */ /* 0x004fde000000180c */
[----:B------:R-:W-:-:S08]  /*620d0*/  NOP ;  /* 0x0000000000007918 */ /* 0x000fd00000000000 */
[----:B------:R-:W-:Y:S04]  /*620e0*/  STL.64 [R1+0xb70], R12 ;  /* 0x000b700c01007387 */ /* 0x000fe80000100a00 */
[----:B------:R0:W-:Y:S04]  /*620f0*/  STL.64 [R1+0xb78], R14 ;  /* 0x000b780e01007387 */ /* 0x0001e80000100a00 */
[----:B0-----:R-:W4:Y:S04]  /*62100*/  LDL.LU.64 R14, [R1+0x3b88] ;  /* 0x003b8800010e7983 */ /* 0x001f280000300a00 */
[----:B------:R-:W4:Y:S01]  /*62110*/  LDL.LU.64 R12, [R1+0x3b80] ;  /* 0x003b8000010c7983 */ /* 0x000f220000300a00 */
[----:B------:R-:W-:-:S02]  /*62120*/  IMAD.MOV.U32 R20, RZ, RZ, R7 ;  /* 0x000000ffff147224 */ /* 0x000fc400078e0007 */
[----:B------:R-:W-:Y:S02]  /*62130*/  IMAD.MOV.U32 R21, RZ, RZ, R6 ;  /* 0x000000ffff157224 */ /* 0x000fe400078e0006 */
[----:B------:R-:W2:Y:S04]  /*62140*/  LDL.LU.64 R6, [R1+0x3b78] ;  /* 0x003b780001067983 */ /* 0x000ea80000300a00 */
[----:B------:R-:W-:Y:S04]  /*62150*/  STL [R1+0x39a8], R20 ;  /* 0x0039a81401007387 */ /* 0x000fe80000100800 */
[----:B------:R-:W-:Y:S01]  /*62160*/  STL [R1+0x39a4], R21 ;  /* 0x0039a41501007387 */ /* 0x000fe20000100800 */
[----:B----4-:R-:W-:-:S15]  /*62170*/  HMMA.16816.F32 R12, R16, R4, R12 ;  /* 0x00000004100c723c */ /* 0x010fde000000180c */
[----:B------:R-:W-:-:S08]  /*62180*/  NOP ;  /* 0x0000000000007918 */ /* 0x000fd00000000000 */
[----:B------:R-:W-:Y:S04]  /*62190*/  STL.64 [R1+0xb60], R12 ;  /* 0x000b600c01007387 */ /* 0x000fe80000100a00 */
[----:B------:R0:W-:Y:S04]  /*621a0*/  STL.64 [R1+0xb68], R14 ;  /* 0x000b680e01007387 */ /* 0x0001e80000100a00 */
[----:B0-----:R-:W2:Y:S04]  /*621b0*/  LDL.LU.64 R14, [R1+0x3b70] ;  /* 0x003b7000010e7983 */ /* 0x001ea80000300a00 */
[----:B------:R-:W2:Y:S01]  /*621c0*/  LDL.LU.64 R12, [R1+0x3b68] ;  /* 0x003b6800010c7983 */ /* 0x000ea20000300a00 */
[----:B------:R-:W-:-:S05]  /*621d0*/  IMAD.MOV.U32 R0, RZ, RZ, R5 ;  /* 0x000000ffff007224 */ /* 0x000fca00078e0005 */
[----:B------:R-:W-:Y:S01]  /*621e0*/  STL [R1+0x39ac], R0 ;  /* 0x0039ac0001007387 */ /* 0x000fe20000100800 */
[----:B--2---:R-:W-:-:S15]  /*621f0*/  HMMA.16816.F32 R12, R16, R6, R12 ;  /* 0x00000006100c723c */ /* 0x004fde000000180c */
[----:B------:R-:W-:-:S08]  /*62200*/  NOP ;  /* 0x0000000000007918 */ /* 0x000fd00000000000 */
[----:B------:R-:W-:Y:S04]  /*62210*/  STL.64 [R1+0xb50], R12 ;  /* 0x000b500c01007387 */ /* 0x000fe80000100a00 */
[----:B------:R0:W-:Y:S04]  /*62220*/  STL.64 [R1+0xb58], R14 ;  /* 0x000b580e01007387 */ /* 0x0001e80000100a00 */
[----:B0-----:R-:W2:Y:S04]  /*62230*/  LDL.LU.64 R14, [R1+0x3b60] ;  /* 0x003b6000010e7983 */ /* 0x001ea80000300a00 */
[----:B------:R-:W2:Y:S01]  /*62240*/  LDL.LU.64 R12, [R1+0x3b58] ;  /* 0x003b5800010c7983 */ /* 0x000ea20000300a00 */
[----:B------:R-:W-:-:S02]  /*62250*/  IMAD.MOV.U32 R20, RZ, RZ, R6 ;  /* 0x000000ffff147224 */ /* 0x000fc400078e0006 */
[----:B------:R-:W-:Y:S02]  /*62260*/  IMAD.MOV.U32 R21, RZ, RZ, R7 ;  /* 0x000000ffff157224 */ /* 0x000fe400078e0007 */
[----:B---3--:R-:W-:-:S03]  /*62270*/  IMAD.MOV.U32 R0, RZ, RZ, R3 ;  /* 0x000000ffff007224 */ /* 0x008fc600078e0003 */
[----:B------:R0:W-:Y:S04]  /*62280*/  STL [R1+0x39b4], R21 ;  /* 0x0039b41501007387 */ /* 0x0001e80000100800 */
[----:B------:R1:W-:Y:S04]  /*62290*/  STL [R1+0x39b0], R20 ;  /* 0x0039b01401007387 */ /* 0x0003e80000100800 */
[----:B------:R-:W-:Y:S01]  /*622a0*/  STL [R1+0x39b8], R0 ;  /* 0x0039b80001007387 */ /* 0x000fe20000100800 */
[----:B0-----:R-:W-:Y:S02]  /*622b0*/  IMAD.MOV.U32 R21, RZ, RZ, R22 ;  /* 0x000000ffff157224 */ /* 0x001fe400078e0016 */
[----:B-1----:R-:W-:Y:S01]  /*622c0*/  IMAD.MOV.U32 R20, RZ, RZ, R23 ;  /* 0x000000ffff147224 */ /* 0x002fe200078e0017 */
[----:B--2---:R-:W-:-:S15]  /*622d0*/  HMMA.16816.F32 R4, R16, R2, R12 ;  /* 0x000000021004723c */ /* 0x004fde000000180c */
[----:B------:R-:W-:-:S08]  /*622e0*/  NOP ;  /* 0x0000000000007918 */ /* 0x000fd00000000000 */
[----:B------:R-:W-:Y:S04]  /*622f0*/  STL.64 [R1+0xb40], R4 ;  /* 0x000b400401007387 */ /* 0x000fe80000100a00 */
[----:B------:R0:W-:Y:S02]  /*62300*/  STL.64 [R1+0xb48], R6 ;  /* 0x000b480601007387 */ /* 0x0001e40000100a00 */
[----:B0-----:R-:W-:-:S15]  /*62310*/  HMMA.16816.F32 R4, R16, R22, R8 ;  /* 0x000000161004723c */ /* 0x001fde0000001808 */
[----:B------:R-:W-:-:S08]  /*62320*/  NOP ;  /* 0x0000000000007918 */ /* 0x000fd00000000000 */
[----:B------:R-:W-:Y:S04]  /*62330*/  STL.64 [R1+0xb30], R4 ;  /* 0x000b300401007387 */ /* 0x000fe80000100a00 */
[----:B------:R0:W-:Y:S02]  /*62340*/  STL.64 [R1+0xb38], R6 ;  /* 0x000b380601007387 */ /* 0x0001e40000100a00 */
[----:B0-----:R-:W-:Y:S02]  /*62350*/  HMMA.16816.F32 R4, R16, R28, R24 ;  /* 0x0000001c1004723c */ /* 0x001fe40000001818 */
[----:B------:R-:W-:Y:S04]  /*62360*/  STL [R1+0x39c0], R20 ;  /* 0x0039c01401007387 */ /* 0x000fe80000100800 */
[----:B------:R-:W-:Y:S04]  /*62370*/  STL [R1+0x39bc], R21 ;  /* 0x0039bc1501007387 */ /* 0x000fe80000100800 */
[----:B------:R-:W2:-:S13]  /*62380*/  LDL.LU R24, [R1+0x5b0] ;  /* 0x0005b00001187983 */ /* 0x000e9a0000300800 */
[----:B------:R0:W-:Y:S04]  /*62390*/  STL.64 [R1+0xb20], R4 ;  /* 0x000b200401007387 */ /* 0x0001e80000100a00 */
[----:B------:R1:W-:Y:S04]  /*623a0*/  STL.64 [R1+0xb28], R6 ;  /* 0x000b280601007387 */ /* 0x0003e80000100a00 */
[----:B------:R-:W2:Y:S04]  /*623b0*/  LDL.LU R25, [R1+0x5b4] ;  /* 0x0005b40001197983 */ /* 0x000ea80000300800 */
[----:B------:R-:W3:Y:S04]  /*623c0*/  LDL.LU R26, [R1+0x5b8] ;  /* 0x0005b800011a7983 */ /* 0x000ee80000300800 */
[----:B------:R-:W3:Y:S04]  /*623d0*/  LDL.LU R27, [R1+0x5bc] ;  /* 0x0005bc00011b7983 */ /* 0x000ee80000300800 */
[----:B------:R-:W4:Y:S04]  /*623e0*/  LDL.LU.64 R22, [R1+0x40] ;  /* 0x0000400001167983 */ /* 0x000f280000300a00 */
[----:B----4-:R-:W-:Y:S04]  /*623f0*/  STL.64 [R1+0x3b40], R22 ;  /* 0x003b401601007387 */ /* 0x010fe80000100a00 */
[----:B---3--:R-:W-:Y:S04]  /*62400*/  STL.64 [R1+0x3ae8], R26 ;  /* 0x003ae81a01007387 */ /* 0x008fe80000100a00 */
[----:B--2---:R-:W-:Y:S04]  /*62410*/  STL.64 [R1+0x3ae0], R24 ;  /* 0x003ae01801007387 */ /* 0x004fe80000100a00 */
[----:B0-----:R-:W2:Y:S04]  /*62420*/  LDL.LU R4, [R1+0x5d0] ;  /* 0x0005d00001047983 */ /* 0x001ea80000300800 */
[----:B------:R-:W2:Y:S04]  /*62430*/  LDL.LU R5, [R1+0x5d4] ;  /* 0x0005d40001057983 */ /* 0x000ea80000300800 */
[----:B-1----:R-:W3:Y:S04]  /*62440*/  LDL.LU R6, [R1+0x5d8] ;  /* 0x0005d80001067983 */ /* 0x002ee80000300800 */
[----:B------:R-:W3:Y:S04]  /*62450*/  LDL.LU R7, [R1+0x5dc] ;  /* 0x0005dc0001077983 */ /* 0x000ee80000300800 */
[----:B------:R-:W4:Y:S04]  /*62460*/  LDL.LU.64 R2, [R1+0x50] ;  /* 0x0000500001027983 */ /* 0x000f280000300a00 */
[----:B---3--:R-:W-:Y:S04]  /*62470*/  STL.64 [R1+0x3b00], R6 ;  /* 0x003b000601007387 */ /* 0x008fe80000100a00 */
[----:B--2---:R0:W-:Y:S04]  /*62480*/  STL.64 [R1+0x3af8], R4 ;  /* 0x003af80401007387 */ /* 0x0041e80000100a00 */
[----:B0-----:R-:W2:Y:S04]  /*62490*/  LDL.LU R4, [R1+0x5f0] ;  /* 0x0005f00001047983 */ /* 0x001ea80000300800 */
[----:B------:R-:W2:Y:S04]  /*624a0*/  LDL.LU R5, [R1+0x5f4] ;  /* 0x0005f40001057983 */ /* 0x000ea80000300800 */
[----:B------:R-:W3:Y:S04]  /*624b0*/  LDL.LU R6, [R1+0x5f8] ;  /* 0x0005f80001067983 */ /* 0x000ee80000300800 */
        /* <DEDUP_REMOVED lines=30> */
[----:B------:R-:W3:Y:S04]  /*626a0*/  LDL.LU.64 R8, [R1+0x30] ;  /* 0x0000300001087983 */ /* 0x000ee80000300a00 */
[----:B------:R-:W3:Y:S01]  /*626b0*/  LDL.LU R12, [R1+0x5c0] ;  /* 0x0005c000010c7983 */ /* 0x000ee20000300800 */
[----:B------:R-:W-:-:S03]  /*626c0*/  IMAD.MOV.U32 R0, RZ, RZ, R29 ;  /* 0x000000ffff007224 */ /* 0x000fc600078e001d */
[----:B------:R-:W3:Y:S04]  /*626d0*/  LDL.LU R13, [R1+0x5c4] ;  /* 0x0005c400010d7983 */ /* 0x000ee80000300800 */
[----:B------:R-:W3:Y:S04]  /*626e0*/  LDL.LU R14, [R1+0x5c8] ;  /* 0x0005c800010e7983 */ /* 0x000ee80000300800 */
[----:B------:R-:W3:Y:S04]  /*626f0*/  LDL.LU R15, [R1+0x5cc] ;  /* 0x0005cc00010f7983 */ /* 0x000ee80000300800 */
[----:B------:R-:W3:Y:S04]  /*62700*/  LDL.64 R10, [R1+0x28] ;  /* 0x00002800010a7983 */ /* 0x000ee80000100a00 */
[----:B------:R-:W3:Y:S04]  /*62710*/  LDL.LU.64 R28, [R1+0x20] ;  /* 0x00002000011c7983 */ /* 0x000ee80000300a00 */
        /* <DEDUP_REMOVED lines=12> */
[----:B0-----:R-:W2:Y:S02]  /*627e0*/  LDL.64 R20, [R1+0x58] ;  /* 0x0000580001147983 */ /* 0x001ea40000100a00 */
        /* <DEDUP_REMOVED lines=8> */
[----:B------:R-:W-:Y:S01]  /*62870*/  IMAD.MOV.U32 R21, RZ, RZ, R2 ;  /* 0x000000ffff157224 */ /* 0x000fe200078e0002 */
[----:B------:R-:W-:Y:S01]  /*62880*/  STL [R1+0x39d0], R0 ;  /* 0x0039d00001007387 */ /* 0x000fe20000100800 */
[----:B--2---:R-:W-:-:S15]  /*62890*/  HMMA.16816.F32 R4, R16, R2, R4 ;  /* 0x000000021004723c */ /* 0x004fde0000001804 */
[----:B------:R-:W-:-:S08]  /*628a0*/  NOP ;  /* 0x0000000000007918 */ /* 0x000fd00000000000 */
[----:B------:R-:W-:Y:S04]  /*628b0*/  STL.64 [R1+0xaf0], R4 ;  /* 0x000af00401007387 */ /* 0x000fe80000100a00 */
[----:B------:R0:W-:Y:S04]  /*628c0*/  STL.64 [R1+0xaf8], R6 ;  /* 0x000af80601007387 */ /* 0x0001e80000100a00 */
[----:B0-----:R-:W2:Y:S04]  /*628d0*/  LDL.LU.64 R6, [R1+0x3b28] ;  /* 0x003b280001067983 */ /* 0x001ea80000300a00 */
[----:B------:R-:W2:Y:S04]  /*628e0*/  LDL.LU.64 R4, [R1+0x3b20] ;  /* 0x003b200001047983 */ /* 0x000ea80000300a00 */
[----:B------:R-:W3:Y:S04]  /*628f0*/  LDL.LU.64 R2, [R1+0x3b18] ;  /* 0x003b180001027983 */ /* 0x000ee80000300a00 */
        /* <DEDUP_REMOVED lines=10> */
[----:B----4-:R-:W-:Y:S02]  /*629a0*/  IMAD.MOV.U32 R21, RZ, RZ, R23 ;  /* 0x000000ffff157224 */ /* 0x010fe400078e0017 */
        /* <DEDUP_REMOVED lines=11> */
[----:B0-----:R-:W3:Y:S02]  /*62a60*/  LDL.64 R20, [R1+0x38] ;  /* 0x0000380001147983 */ /* 0x001ee40000100a00 */
[----:B---3--:R-:W-:-:S15]  /*62a70*/  HMMA.16816.F32 R24, R16, R20, R24 ;  /* 0x000000141018723c */ /* 0x008fde0000001818 */
[----:B------:R-:W-:-:S08]  /*62a80*/  NOP ;  /* 0x0000000000007918 */ /* 0x000fd00000000000 */
[----:B------:R-:W-:Y:S04]  /*62a90*/  STL.64 [R1+0xac0], R24 ;  /* 0x000ac01801007387 */ /* 0x000fe80000100a00 */
[----:B------:R0:W-:Y:S04]  /*62aa0*/  STL.64 [R1+0xac8], R26 ;  /* 0x000ac81a01007387 */ /* 0x0001e80000100a00 */
[----:B0-----:R-:W3:Y:S04]  /*62ab0*/  LDL.LU.64 R26, [R1+0x3ae8] ;  /* 0x003ae800011a7983 */ /* 0x001ee80000300a00 */
[----:B------:R-:W3:Y:S01]  /*62ac0*/  LDL.LU.64 R24, [R1+0x3ae0] ;  /* 0x003ae00001187983 */ /* 0x000ee20000300a00 */
[----:B--2---:R-:W-:Y:S01]  /*62ad0*/  HMMA.16816.F32 R4, R16, R8, R4 ;  /* 0x000000081004723c */ /* 0x004fe20000001804 */
[----:B------:R-:W-:-:S05]  /*62ae0*/  IMAD.MOV.U32 R0, RZ, RZ, R21 ;  /* 0x000000ffff007224 */ /* 0x000fca00078e0015 */
[----:B------:R-:W-:-:S15]  /*62af0*/  STL [R1+0x39e8], R0 ;  /* 0x0039e80001007387 */ /* 0x000fde0000100800 */
[----:B------:R-:W-:-:S02]  /*62b00*/  NOP ;  /* 0x0000000000007918 */ /* 0x000fc40000000000 */
[----:B------:R-:W-:Y:S04]  /*62b10*/  STL.64 [R1+0xab0], R4 ;  /* 0x000ab00401007387 */ /* 0x000fe80000100a00 */
[----:B------:R0:W-:Y:S02]  /*62b20*/  STL.64 [R1+0xab8], R6 ;  /* 0x000ab80601007387 */ /* 0x0001e40000100a00 */
[----:B0-----:R-:W-:Y:S01]  /*62b30*/  HMMA.16816.F32 R4, R16, R10, R12 ;  /* 0x0000000a1004723c */ /* 0x001fe2000000180c */
[----:B------:R-:W-:Y:S02]  /*62b40*/  IMAD.MOV.U32 R20, RZ, RZ, R9 ;  /* 0x000000ffff147224 */ /* 0x000fe400078e0009 */
[----:B------:R-:W-:-:S03]  /*62b50*/  IMAD.MOV.U32 R21, RZ, RZ, R8 ;  /* 0x000000ffff157224 */ /* 0x000fc600078e0008 */
[----:B------:R-:W-:Y:S01]  /*62b60*/  IMAD.MOV.U32 R0, RZ, RZ, R11 ;  /* 0x000000ffff007224 */ /* 0x000fe200078e000b */
[----:B------:R-:W-:Y:S04]  /*62b70*/  STL [R1+0x39f0], R20 ;  /* 0x0039f01401007387 */ /* 0x000fe80000100800 */
[----:B------:R-:W-:Y:S04]  /*62b80*/  STL [R1+0x39ec], R21 ;  /* 0x0039ec1501007387 */ /* 0x000fe80000100800 */
[----:B------:R-:W-:Y:S08]  /*62b90*/  STL [R1+0x39f4], R0 ;  /* 0x0039f40001007387 */ /* 0x000ff00000100800 */
[----:B------:R-:W-:Y:S04]  /*62ba0*/  STL.64 [R1+0xaa0], R4 ;  /* 0x000aa00401007387 */ /* 0x000fe80000100a00 */
[----:B------:R3:W-:Y:S02]  /*62bb0*/  STL.64 [R1+0xaa8], R6 ;  /* 0x000aa80601007387 */ /* 0x0007e40000100a00 */
[----:B---3--:R-:W-:-:S15]  /*62bc0*/  HMMA.16816.F32 R4, R16, R28, R24 ;  /* 0x0000001c1004723c */ /* 0x008fde0000001818 */
[----:B------:R-:W-:-:S08]  /*62bd0*/  NOP ;  /* 0x0000000000007918 */ /* 0x000fd00000000000 */
[----:B------:R-:W-:Y:S04]  /*62be0*/  STL.64 [R1+0xa90], R4 ;  /* 0x000a900401007387 */ /* 0x000fe80000100a00 */
[----:B------:R-:W-:Y:S04]  /*62bf0*/  STL.64 [R1+0xa98], R6 ;  /* 0x000a980601007387 */ /* 0x000fe80000100a00 */
[----:B------:R-:W2:Y:S04]  /*62c00*/  LDL.LU R12, [R1+0x500] ;  /* 0x00050000010c7983 */ /* 0x000ea80000300800 */
        /* <DEDUP_REMOVED lines=10> */
[----:B--2---:R-:W-:Y:S04]  /*62cb0*/  STL.64 [R1+0x3a48], R12 ;  /* 0x003a480c01007387 */ /* 0x004fe80000100a00 */
[----:B------:R-:W2:Y:S04]  /*62cc0*/  LDL.LU R8, [R1+0x520] ;  /* 0x0005200001087983 */ /* 0x000ea80000300800 */
[----:B------:R-:W2:Y:S04]  /*62cd0*/  LDL.LU R9, [R1+0x524] ;  /* 0x0005240001097983 */ /* 0x000ea80000300800 */
[----:B------:R-:W3:Y:S04]  /*62ce0*/  LDL.LU R10, [R1+0x528] ;  /* 0x00052800010a7983 */ /* 0x000ee80000300800 */
[----:B------:R-:W3:Y:S04]  /*62cf0*/  LDL.LU R11, [R1+0x52c] ;  /* 0x00052c00010b7983 */ /* 0x000ee80000300800 */
[----:B------:R-:W4:Y:S04]  /*62d00*/  LDL.LU R24, [R1+0x560] ;  /* 0x0005600001187983 */ /* 0x000f280000300800 */
[----:B------:R-:W4:Y:S04]  /*62d10*/  LDL.LU R25, [R1+0x564] ;  /* 0x0005640001197983 */ /* 0x000f280000300800 */
[----:B------:R-:W2:Y:S04]  /*62d20*/  LDL.LU R26, [R1+0x568] ;  /* 0x00056800011a7983 */ /* 0x000ea80000300800 */
[----:B------:R-:W2:Y:S04]  /*62d30*/  LDL.LU R27, [R1+0x56c] ;  /* 0x00056c00011b7983 */ /* 0x000ea80000300800 */
[----:B--2---:R0:W-:Y:S04]  /*62d40*/  STL.64 [R1+0x3a90], R26 ;  /* 0x003a901a01007387 */ /* 0x0041e80000100a00 */
[----:B0-----:R-:W2:Y:S04]  /*62d50*/  LDL R26, [R1] ;  /* 0x00000000011a7983 */ /* 0x001ea80000100800 */
[----:B------:R-:W2:Y:S04]  /*62d60*/  LDL R27, [R1+0x4] ;  /* 0x00000400011b7983 */ /* 0x000ea80000100800 */
[----:B----4-:R0:W-:Y:S04]  /*62d70*/  STL.64 [R1+0x3a88], R24 ;  /* 0x003a881801007387 */ /* 0x0101e80000100a00 */
[----:B0-----:R-:W4:Y:S04]  /*62d80*/  LDL.64 R24, [R1+0x8] ;  /* 0x0000080001187983 */ /* 0x001f280000100a00 */
[----:B--2---:R-:W-:Y:S04]  /*62d90*/  STL.64 [R1+0x3ac8], R26 ;  /* 0x003ac81a01007387 */ /* 0x004fe80000100a00 */
[----:B----4-:R-:W-:Y:S04]  /*62da0*/  STL.64 [R1+0x3ac0], R24 ;  /* 0x003ac01801007387 */ /* 0x010fe80000100a00 */
[----:B---3--:R-:W-:Y:S04]  /*62db0*/  STL.64 [R1+0x3a60], R10 ;  /* 0x003a600a01007387 */ /* 0x008fe80000100a00 */
[----:B------:R0:W-:Y:S04]  /*62dc0*/  STL.64 [R1+0x3a58], R8 ;  /* 0x003a580801007387 */ /* 0x0001e80000100a00 */
[----:B0-----:R-:W2:Y:S04]  /*62dd0*/  LDL.LU R8, [R1+0x540] ;  /* 0x0005400001087983 */ /* 0x001ea80000300800 */
[----:B------:R-:W2:Y:S04]  /*62de0*/  LDL.LU R9, [R1+0x544] ;  /* 0x0005440001097983 */ /* 0x000ea80000300800 */
[----:B------:R-:W3:Y:S04]  /*62df0*/  LDL.LU R10, [R1+0x548] ;  /* 0x00054800010a7983 */ /* 0x000ee80000300800 */
[----:B------:R-:W3:Y:S04]  /*62e00*/  LDL.LU R11, [R1+0x54c] ;  /* 0x00054c00010b7983 */ /* 0x000ee80000300800 */
[----:B------:R-:W4:Y:S04]  /*62e10*/  LDL.64 R4, [R1+0x18] ;  /* 0x0000180001047983 */ /* 0x000f280000100a00 */
[----:B------:R-:W2:Y:S04]  /*62e20*/  LDL.LU R24, [R1+0x590] ;  /* 0x0005900001187983 */ /* 0x000ea80000300800 */
[----:B------:R-:W2:Y:S04]  /*62e30*/  LDL.LU R25, [R1+0x594] ;  /* 0x0005940001197983 */ /* 0x000ea80000300800 */
[----:B------:R-:W3:Y:S04]  /*62e40*/  LDL.LU R26, [R1+0x598] ;  /* 0x00059800011a7983 */ /* 0x000ee80000300800 */
[----:B------:R-:W3:Y:S01]  /*62e50*/  LDL.LU R27, [R1+0x59c] ;  /* 0x00059c00011b7983 */ /* 0x000ee20000300800 */
[----:B------:R-:W-:-:S02]  /*62e60*/  IMAD.MOV.U32 R20, RZ, RZ, R28 ;  /* 0x000000ffff147224 */ /* 0x000fc400078e001c */
[----:B------:R-:W-:Y:S01]  /*62e70*/  IMAD.MOV.U32 R21, RZ, RZ, R29 ;  /* 0x000000ffff157224 */ /* 0x000fe200078e001d */
[----:B---3--:R-:W-:Y:S04]  /*62e80*/  STL.64 [R1+0x3ad8], R26 ;  /* 0x003ad81a01007387 */ /* 0x008fe80000100a00 */
[----:B--2---:R0:W-:Y:S04]  /*62e90*/  STL.64 [R1+0x3ad0], R24 ;  /* 0x003ad01801007387 */ /* 0x0041e80000100a00 */
[----:B0-----:R-:W4:Y:S04]  /*62ea0*/  LDL.LU R24, [R1+0x5a0] ;  /* 0x0005a00001187983 */ /* 0x001f280000300800 */
[----:B------:R-:W4:Y:S04]  /*62eb0*/  LDL.LU R25, [R1+0x5a4] ;  /* 0x0005a40001197983 */ /* 0x000f280000300800 */
[----:B------:R-:W4:Y:S04]  /*62ec0*/  LDL.LU R26, [R1+0x5a8] ;  /* 0x0005a800011a7983 */ /* 0x000f280000300800 */
[----:B------:R-:W4:Y:S04]  /*62ed0*/  LDL.LU R27, [R1+0x5ac] ;  /* 0x0005ac00011b7983 */ /* 0x000f280000300800 */
[----:B------:R-:W2:Y:S04]  /*62ee0*/  LDL.LU.64 R28, [R1+0x10] ;  /* 0x00001000011c7983 */ /* 0x000ea80000300a00 */
[----:B------:R-:W-:Y:S04]  /*62ef0*/  STL.64 [R1+0x3a70], R10 ;  /* 0x003a700a01007387 */ /* 0x000fe80000100a00 */
[----:B------:R0:W-:Y:S04]  /*62f00*/  STL.64 [R1+0x3a68], R8 ;  /* 0x003a680801007387 */ /* 0x0001e80000100a00 */
[----:B0-----:R-:W3:Y:S04]  /*62f10*/  LDL.LU R8, [R1+0x550] ;  /* 0x0005500001087983 */ /* 0x001ee80000300800 */
[----:B------:R-:W3:Y:S04]  /*62f20*/  LDL.LU R9, [R1+0x554] ;  /* 0x0005540001097983 */ /* 0x000ee80000300800 */
[----:B------:R-:W4:Y:S04]  /*62f30*/  LDL.LU R10, [R1+0x558] ;  /* 0x00055800010a7983 */ /* 0x000f280000300800 */
[----:B------:R-:W4:Y:S04]  /*62f40*/  LDL.LU R11, [R1+0x55c] ;  /* 0x00055c00010b7983 */ /* 0x000f280000300800 */
[----:B----4-:R-:W-:Y:S04]  /*62f50*/  STL.64 [R1+0x3aa0], R10 ;  /* 0x003aa00a01007387 */ /* 0x010fe80000100a00 */
[----:B---3--:R0:W-:Y:S04]  /*62f60*/  STL.64 [R1+0x3a98], R8 ;  /* 0x003a980801007387 */ /* 0x0081e80000100a00 */
[----:B0-----:R-:W3:Y:S04]  /*62f70*/  LDL.LU R8, [R1+0x570] ;  /* 0x0005700001087983 */ /* 0x001ee80000300800 */
[----:B------:R-:W3:Y:S04]  /*62f80*/  LDL.LU R9, [R1+0x574] ;  /* 0x0005740001097983 */ /* 0x000ee80000300800 */
[----:B------:R-:W4:Y:S04]  /*62f90*/  LDL.LU R10, [R1+0x578] ;  /* 0x00057800010a7983 */ /* 0x000f280000300800 */
[----:B------:R-:W4:Y:S01]  /*62fa0*/  LDL.LU R11, [R1+0x57c] ;  /* 0x00057c00010b7983 */ /* 0x000f220000300800 */
[----:B------:R-:W-:Y:S03]  /*62fb0*/  HMMA.16816.F32 R24, R16, R4, R24 ;  /* 0x000000041018723c */ /* 0x000fe60000001818 */
[----:B----4-:R-:W-:Y:S04]  /*62fc0*/  STL.64 [R1+0x3ab0], R10 ;  /* 0x003ab00a01007387 */ /* 0x010fe80000100a00 */
[----:B---3--:R0:W-:Y:S04]  /*62fd0*/  STL.64 [R1+0x3aa8], R8 ;  /* 0x003aa80801007387 */ /* 0x0081e80000100a00 */
[----:B0-----:R-:W3:Y:S04]  /*62fe0*/  LDL.LU R8, [R1+0x580] ;  /* 0x0005800001087983 */ /* 0x001ee80000300800 */
[----:B------:R-:W3:Y:S04]  /*62ff0*/  LDL.LU R9, [R1+0x584] ;  /* 0x0005840001097983 */ /* 0x000ee80000300800 */
[----:B------:R-:W3:Y:S04]  /*63000*/  LDL.LU R10, [R1+0x588] ;  /* 0x00058800010a7983 */ /* 0x000ee80000300800 */
[----:B------:R-:W3:Y:S04]  /*63010*/  LDL.LU R11, [R1+0x58c] ;  /* 0x00058c00010b7983 */ /* 0x000ee80000300800 */
[----:B------:R-:W4:Y:S04]  /*63020*/  LDL.LU R12, [R1+0x530] ;  /* 0x00053000010c7983 */ /* 0x000f280000300800 */
[----:B------:R-:W4:Y:S04]  /*63030*/  LDL.LU R13, [R1+0x534] ;  /* 0x00053400010d7983 */ /* 0x000f280000300800 */
[----:B------:R-:W4:Y:S04]  /*63040*/  LDL.LU R14, [R1+0x538] ;  /* 0x00053800010e7983 */ /* 0x000f280000300800 */
[----:B------:R-:W4:Y:S04]  /*63050*/  LDL.LU R15, [R1+0x53c] ;  /* 0x00053c00010f7983 */ /* 0x000f280000300800 */
[----:B------:R-:W4:Y:S04]  /*63060*/  LDL.LU R6, [R1+0x10e4] ;  /* 0x0010e40001067983 */ /* 0x000f280000300800 */
[----:B------:R-:W4:Y:S04]  /*63070*/  LDL.LU R7, [R1+0x10ec] ;  /* 0x0010ec0001077983 */ /* 0x000f280000300800 */
[----:B------:R-:W-:Y:S04]  /*63080*/  STL [R1+0x39fc], R21 ;  /* 0x0039fc1501007387 */ /* 0x000fe80000100800 */
[----:B------:R-:W-:Y:S04]  /*63090*/  STL [R1+0x39f8], R20 ;  /* 0x0039f81401007387 */ /* 0x000fe80000100800 */
[----:B------:R-:W-:Y:S04]  /*630a0*/  STL.64 [R1+0xa80], R24 ;  /* 0x000a801801007387 */ /* 0x000fe80000100a00 */
[----:B------:R0:W-:Y:S04]  /*630b0*/  STL.64 [R1+0xa88], R26 ;  /* 0x000a881a01007387 */ /* 0x0001e80000100a00 */
[----:B0-----:R-:W2:Y:S04]  /*630c0*/  LDL.LU.64 R26, [R1+0x3ad8] ;  /* 0x003ad800011a7983 */ /* 0x001ea80000300a00 */
[----:B------:R-:W2:Y:S01]  /*630d0*/  LDL.LU.64 R24, [R1+0x3ad0] ;  /* 0x003ad00001187983 */ /* 0x000ea20000300a00 */
[----:B------:R-:W-:-:S03]  /*630e0*/  IMAD.MOV.U32 R0, RZ, RZ, R5 ;  /* 0x000000ffff007224 */ /* 0x000fc600078e0005 */
[----:B------:R-:W4:Y:S04]  /*630f0*/  LDL.LU R4, [R1+0x10d4] ;  /* 0x0010d40001047983 */ /* 0x000f280000300800 */
[----:B------:R-:W4:Y:S04]  /*63100*/  LDL.LU R5, [R1+0x10dc] ;  /* 0x0010dc0001057983 */ /* 0x000f280000300800 */
[----:B------:R-:W-:Y:S01]  /*63110*/  STL [R1+0x3a00], R0 ;  /* 0x003a000001007387 */ /* 0x000fe20000100800 */
[----:B--2---:R-:W-:-:S15]  /*63120*/  HMMA.16816.F32 R24, R16, R28, R24 ;  /* 0x0000001c1018723c */ /* 0x004fde0000001818 */
[----:B------:R-:W-:-:S08]  /*63130*/  NOP ;  /* 0x0000000000007918 */ /* 0x000fd00000000000 */
[----:B------:R-:W-:Y:S04]  /*63140*/  STL.64 [R1+0xa70], R24 ;  /* 0x000a701801007387 */ /* 0x000fe80000100a00 */
[----:B------:R0:W-:Y:S04]  /*63150*/  STL.64 [R1+0xa78], R26 ;  /* 0x000a781a01007387 */ /* 0x0001e80000100a00 */
[----:B0-----:R-:W2:Y:S04]  /*63160*/  LDL.LU.64 R26, [R1+0x3ac8] ;  /* 0x003ac800011a7983 */ /* 0x001ea80000300a00 */
[----:B------:R-:W3:Y:S01]  /*63170*/  LDL.LU.64 R24, [R1+0x3ac0] ;  /* 0x003ac00001187983 */ /* 0x000ee20000300a00 */
[----:B------:R-:W-:-:S02]  /*63180*/  IMAD.MOV.U32 R21, RZ, RZ, R28 ;  /* 0x000000ffff157224 */ /* 0x000fc400078e001c */
[----:B------:R-:W-:Y:S02]  /*63190*/  IMAD.MOV.U32 R20, RZ, RZ, R29 ;  /* 0x000000ffff147224 */ /* 0x000fe400078e001d */
[----:B------:R-:W4:Y:S01]  /*631a0*/  LDL.LU.64 R28, [R1+0x3ab8] ;  /* 0x003ab800011c7983 */ /* 0x000f220000300a00 */
[----:B---3--:R-:W-:-:S15]  /*631b0*/  HMMA.16816.F32 R8, R16, R24, R8 ;  /* 0x000000181008723c */ /* 0x008fde0000001808 */
[----:B------:R-:W-:-:S08]  /*631c0*/  NOP ;  /* 0x0000000000007918 */ /* 0x000fd00000000000 */
[----:B------:R-:W-:Y:S04]  /*631d0*/  STL.64 [R1+0xa60], R8 ;  /* 0x000a600801007387 */ /* 0x000fe80000100a00 */
[----:B------:R0:W-:Y:S04]  /*631e0*/  STL.64 [R1+0xa68], R10 ;  /* 0x000a680a01007387 */ /* 0x0001e80000100a00 */
[----:B0-----:R-:W2:Y:S04]  /*631f0*/  LDL.LU.64 R10, [R1+0x3ab0] ;  /* 0x003ab000010a7983 */ /* 0x001ea80000300a00 */
[----:B------:R-:W2:Y:S01]  /*63200*/  LDL.LU.64 R8, [R1+0x3aa8] ;  /* 0x003aa80001087983 */ /* 0x000ea20000300a00 */
[----:B------:R-:W-:-:S02]  /*63210*/  IMAD.MOV.U32 R0, RZ, RZ, R25 ;  /* 0x000000ffff007224 */ /* 0x000fc400078e0019 */
[----:B--2---:R-:W-:Y:S01]  /*63220*/  HMMA.16816.F32 R24, R16, R26, R8 ;  /* 0x0000001a1018723c */ /* 0x004fe20000001808 */
[----:B------:R-:W2:Y:S04]  /*63230*/  LDL.LU.64 R10, [R1+0x3aa0] ;  /* 0x003aa000010a7983 */ /* 0x000ea80000300a00 */
[----:B------:R-:W2:-:S15]  /*63240*/  LDL.LU.64 R8, [R1+0x3a98] ;  /* 0x003a980001087983 */ /* 0x000e9e0000300a00 */
[----:B------:R-:W-:-:S03]  /*63250*/  NOP ;  /* 0x0000000000007918 */ /* 0x000fc60000000000 */
        /* <DEDUP_REMOVED lines=21> */
[----:B------:R-:W2:Y:S04]  /*633b0*/  LDL.LU.64 R8, [R1+0x3a58] ;  /* 0x003a580001087983 */ /* 0x000ea80000300a00 */
[----:B------:R-:W-:Y:S04]  /*633c0*/  STL.64 [R1+0x3788], R26 ;  /* 0x0037881a01007387 */ /* 0x000fe80000100a00 */
[----:B------:R0:W-:Y:S04]  /*633d0*/  STL.64 [R1+0x3780], R24 ;  /* 0x0037801801007387 */ /* 0x0001e80000100a00 */
[----:B0-----:R-:W3:Y:S04]  /*633e0*/  LDL.LU R24, [R1+0x8c0] ;  /* 0x0008c00001187983 */ /* 0x001ee80000300800 */
[----:B------:R-:W3:Y:S04]  /*633f0*/  LDL.LU R25, [R1+0x8c4] ;  /* 0x0008c40001197983 */ /* 0x000ee80000300800 */
[----:B------:R-:W4:Y:S04]  /*63400*/  LDL.LU R26, [R1+0x8c8] ;  /* 0x0008c800011a7983 */ /* 0x000f280000300800 */
[----:B------:R-:W4:Y:S01]  /*63410*/  LDL.LU R27, [R1+0x8cc] ;  /* 0x0008cc00011b7983 */ /* 0x000f220000300800 */
[C---:B------:R-:W-:Y:S06]  /*63420*/  HMMA.16816.F32 R12, R16.reuse, R22, R12 ;  /* 0x00000016100c723c */ /* 0x040fec000000180c */
[C---:B--2---:R-:W-:Y:S01]  /*63430*/  HMMA.16816.F32 R8, R16.reuse, R2, R8 ;  /* 0x000000021008723c */ /* 0x044fe20000001808 */
[----:B----4-:R-:W-:Y:S04]  /*63440*/  STL.64 [R1+0x3a10], R26 ;  /* 0x003a101a01007387 */ /* 0x010fe80000100a00 */
[----:B---3--:R0:W-:Y:S04]  /*63450*/  STL.64 [R1+0x3a08], R24 ;  /* 0x003a081801007387 */ /* 0x0081e80000100a00 */
        /* <DEDUP_REMOVED lines=8> */
[----:B------:R-:W-:Y:S04]  /*634e0*/  STL.64 [R1+0xa00], R8 ;  /* 0x000a000801007387 */ /* 0x000fe80000100a00 */
[----:B------:R0:W-:Y:S04]  /*634f0*/  STL.64 [R1+0xa08], R10 ;  /* 0x000a080a01007387 */ /* 0x0001e80000100a00 */
[----:B0-----:R-:W4:Y:S04]  /*63500*/  LDL.LU.64 R10, [R1+0x3a40] ;  /* 0x003a4000010a7983 */ /* 0x001f280000300a00 */
[----:B------:R-:W3:Y:S02]  /*63510*/  LDL.LU.64 R8, [R1+0x3a38] ;  /* 0x003a380001087983 */ /* 0x000ee40000300a00 */
[----:B---3--:R-:W-:-:S15]  /*63520*/  HMMA.16816.F32 R12, R16, R8, R12 ;  /* 0x00000008100c723c */ /* 0x008fde000000180c */
[----:B------:R-:W-:-:S08]  /*63530*/  NOP ;  /* 0x0000000000007918 */ /* 0x000fd00000000000 */
        /* <DEDUP_REMOVED lines=8> */
[----:B0-----:R-:W3:Y:S04]  /*635c0*/  LDL.LU.64 R14, [R1+0x3a20] ;  /* 0x003a2000010e7983 */ /* 0x001ee80000300a00 */
[----:B------:R-:W2:Y:S04]  /*635d0*/  LDL.LU.64 R12, [R1+0x3a18] ;  /* 0x003a1800010c7983 */ /* 0x000ea80000300a00 */
[----:B------:R0:W-:Y:S04]  /*635e0*/  STL.64 [R1+0x3748], R10 ;  /* 0x0037480a01007387 */ /* 0x0001e80000100a00 */
[----:B0-----:R-:W4:Y:S04]  /*635f0*/  LDL.LU R10, [R1+0x10e8] ;  /* 0x0010e800010a7983 */ /* 0x001f280000300800 */
[----:B------:R-:W3:Y:S04]  /*63600*/  LDL.LU R11, [R1+0x10f0] ;  /* 0x0010f000010b7983 */ /* 0x000ee80000300800 */
[----:B------:R0:W-:Y:S04]  /*63610*/  STL.64 [R1+0x3740], R8 ;  /* 0x0037400801007387 */ /* 0x0001e80000100a00 */
[----:B0-----:R-:W4:Y:S04]  /*63620*/  LDL.LU R8, [R1+0x10d8] ;  /* 0x0010d80001087983 */ /* 0x001f280000300800 */
[----:B------:R-:W3:Y:S01]  /*63630*/  LDL.LU R9, [R1+0x10e0] ;  /* 0x0010e00001097983 */ /* 0x000ee20000300800 */
[----:B--2---:R-:W-:-:S15]  /*63640*/  HMMA.16816.F32 R24, R16, R12, R24 ;  /* 0x0000000c1018723c */ /* 0x004fde0000001818 */
[----:B------:R-:W-:-:S08]  /*63650*/  NOP ;  /* 0x0000000000007918 */ /* 0x000fd00000000000 */
[----:B------:R-:W-:Y:S04]  /*63660*/  STL.64 [R1+0x890], R24 ;  /* 0x0008901801007387 */ /* 0x000fe80000100a00 */
[----:B------:R0:W-:Y:S04]  /*63670*/  STL.64 [R1+0x898], R26 ;  /* 0x0008981a01007387 */ /* 0x0001e80000100a00 */
[----:B0-----:R-:W2:Y:S04]  /*63680*/  LDL.LU.64 R26, [R1+0x3a10] ;  /* 0x003a1000011a7983 */ /* 0x001ea80000300a00 */
[----:B------:R-:W2:Y:S01]  /*63690*/  LDL.LU.64 R24, [R1+0x3a08] ;  /* 0x003a080001187983 */ /* 0x000ea20000300a00 */
[----:B----4-:R-:W-:-:S03]  /*636a0*/  IMAD R4, R4, 0x100, R8 ;  /* 0x0000010004047824 */ /* 0x010fc600078e0208 */
[----:B------:R-:W4:Y:S01]  /*636b0*/  LDL.LU R8, [R1+0x1f0] ;  /* 0x0001f00001087983 */ /* 0x000f220000300800 */
[----:B---3--:R-:W-:Y:S02]  /*636c0*/  IMAD R5, R5, 0x100, R9 ;  /* 0x0000010005057824 */ /* 0x008fe400078e0209 */
[----:B------:R-:W-:Y:S02]  /*636d0*/  IMAD R6, R6, 0x100, R10 ;  /* 0x0000010006067824 */ /* 0x000fe400078e020a */
[----:B------:R-:W-:Y:S01]  /*636e0*/  IMAD R7, R7, 0x100, R11 ;  /* 0x0000010007077824 */ /* 0x000fe200078e020b */
[----:B--2---:R-:W-:-:S15]  /*636f0*/  HMMA.16816.F32 R24, R16, R14, R24 ;  /* 0x0000000e1018723c */ /* 0x004fde0000001818 */
[----:B------:R-:W-:-:S08]  /*63700*/  NOP ;  /* 0x0000000000007918 */ /* 0x000fd00000000000 */
[----:B------:R-:W-:Y:S04]  /*63710*/  STL.64 [R1+0xda0], R24 ;  /* 0x000da01801007387 */ /* 0x000fe80000100a00 */
[----:B------:R-:W-:Y:S04]  /*63720*/  STL.64 [R1+0xda8], R26 ;  /* 0x000da81a01007387 */ /* 0x000fe80000100a00 */
[----:B------:R-:W4:Y:S04]  /*63730*/  LDL.LU R9, [R1+0x1f4] ;  /* 0x0001f40001097983 */ /* 0x000f280000300800 */
[----:B------:R-:W2:Y:S04]  /*63740*/  LDL.LU R10, [R1+0x1f8] ;  /* 0x0001f800010a7983 */ /* 0x000ea80000300800 */
[----:B------:R-:W2:Y:S04]  /*63750*/  LDL.LU R11, [R1+0x1fc] ;  /* 0x0001fc00010b7983 */ /* 0x000ea80000300800 */
[----:B--2---:R-:W-:Y:S04]  /*63760*/  STL.64 [R1+0x3798], R10 ;  /* 0x0037980a01007387 */ /* 0x004fe80000100a00 */
[----:B----4-:R-:W-:Y:S04]  /*63770*/  STL.64 [R1+0x3790], R8 ;  /* 0x0037900801007387 */ /* 0x010fe80000100a00 */
[----:B------:R0:W-:Y:S04]  /*63780*/  STL.64 [R1+0x3728], R14 ;  /* 0x0037280e01007387 */ /* 0x0001e80000100a00 */
[----:B0-----:R-:W2:Y:S04]  /*63790*/  LDL.LU R14, [R1] ;  /* 0x00000000010e7983 */ /* 0x001ea80000300800 */
[----:B------:R-:W2:Y:S04]  /*637a0*/  LDL.LU R15, [R1+0x4] ;  /* 0x00000400010f7983 */ /* 0x000ea80000300800 */
[----:B------:R-:W3:Y:S01]  /*637b0*/  LDL.LU R26, [R1+0x8] ;  /* 0x00000800011a7983 */ /* 0x000ee20000300800 */
[----:B------:R-:W-:-:S02]  /*637c0*/  IMAD.MOV.U32 R27, RZ, RZ, R0 ;  /* 0x000000ffff1b7224 */ /* 0x000fc400078e0000 */
[----:B------:R-:W-:Y:S02]  /*637d0*/  IMAD.MOV.U32 R24, RZ, RZ, R21 ;  /* 0x000000ffff187224 */ /* 0x000fe400078e0015 */
[----:B------:R-:W-:Y:S01]  /*637e0*/  IMAD.MOV.U32 R25, RZ, RZ, R20 ;  /* 0x000000ffff197224 */ /* 0x000fe200078e0014 */
[----:B------:R-:W4:Y:S04]  /*637f0*/  LDL.LU R0, [R1+0x3a00] ;  /* 0x003a000001007983 */ /* 0x000f280000300800 */
[----:B------:R-:W2:Y:S04]  /*63800*/  LDL.LU R21, [R1+0x39fc] ;  /* 0x0039fc0001157983 */ /* 0x000ea80000300800 */
[----:B------:R-:W2:Y:S04]  /*63810*/  LDL.LU R20, [R1+0x39f8] ;  /* 0x0039f80001147983 */ /* 0x000ea80000300800 */
[----:B---3--:R0:W-:Y:S04]  /*63820*/  STL.64 [R1+0x37a0], R26 ;  /* 0x0037a01a01007387 */ /* 0x0081e80000100a00 */
[----:B------:R-:W-:Y:S04]  /*63830*/  STL.64 [R1+0x37b8], R24 ;  /* 0x0037b81801007387 */ /* 0x000fe80000100a00 */
[----:B------:R-:W3:Y:S04]  /*63840*/  LDL.LU R8, [R1+0x230] ;  /* 0x0002300001087983 */ /* 0x000ee80000300800 */
[----:B------:R-:W3:Y:S04]  /*63850*/  LDL.LU R9, [R1+0x234] ;  /* 0x0002340001097983 */ /* 0x000ee80000300800 */
[----:B------:R-:W2:Y:S04]  /*63860*/  LDL.LU R10, [R1+0x238] ;  /* 0x00023800010a7983 */ /* 0x000ea80000300800 */
[----:B------:R-:W2:Y:S04]  /*63870*/  LDL.LU R11, [R1+0x23c] ;  /* 0x00023c00010b7983 */ /* 0x000ea80000300800 */
[----:B0-----:R-:W3:Y:S01]  /*63880*/  LDL.LU R26, [R1+0x18] ;  /* 0x00001800011a7983 */ /* 0x001ee20000300800 */
[----:B----4-:R-:W-:-:S03]  /*63890*/  IMAD.MOV.U32 R27, RZ, RZ, R0 ;  /* 0x000000ffff1b7224 */ /* 0x010fc600078e0000 */
[----:B------:R-:W4:Y:S04]  /*638a0*/  LDL.LU R0, [R1+0x39f4] ;  /* 0x0039f40001007983 */ /* 0x000f280000300800 */
[----:B---3--:R-:W-:Y:S04]  /*638b0*/  STL.64 [R1+0x37d0], R26 ;  /* 0x0037d01a01007387 */ /* 0x008fe80000100a00 */
[----:B--2---:R-:W-:Y:S04]  /*638c0*/  STL.64 [R1+0x37b0], R10 ;  /* 0x0037b00a01007387 */ /* 0x004fe80000100a00 */
[----:B------:R0:W-:Y:S04]  /*638d0*/  STL.64 [R1+0x37a8], R8 ;  /* 0x0037a80801007387 */ /* 0x0001e80000100a00 */
[----:B0-----:R-:W2:Y:S04]  /*638e0*/  LDL.LU R8, [R1+0x250] ;  /* 0x0002500001087983 */ /* 0x001ea80000300800 */
[----:B------:R-:W2:Y:S04]  /*638f0*/  LDL.LU R9, [R1+0x254] ;  /* 0x0002540001097983 */ /* 0x000ea80000300800 */
[----:B------:R-:W3:Y:S04]  /*63900*/  LDL.LU R10, [R1+0x258] ;  /* 0x00025800010a7983 */ /* 0x000ee80000300800 */
[----:B------:R-:W3:Y:S01]  /*63910*/  LDL.LU R11, [R1+0x25c] ;  /* 0x00025c00010b7983 */ /* 0x000ee20000300800 */
[----:B------:R-:W-:-:S02]  /*63920*/  IMAD.MOV.U32 R24, RZ, RZ, R20 ;  /* 0x000000ffff187224 */ /* 0x000fc400078e0014 */
[----:B------:R-:W-:Y:S01]  /*63930*/  IMAD.MOV.U32 R25, RZ, RZ, R21 ;  /* 0x000000ffff197224 */ /* 0x000fe200078e0015 */
[----:B------:R-:W4:Y:S04]  /*63940*/  LDL.LU R20, [R1+0x39f0] ;  /* 0x0039f00001147983 */ /* 0x000f280000300800 */
[----:B------:R-:W4:Y:S04]  /*63950*/  LDL.LU R21, [R1+0x39ec] ;  /* 0x0039ec0001157983 */ /* 0x000f280000300800 */
[----:B------:R-:W-:Y:S04]  /*63960*/  STL.64 [R1+0x37e8], R24 ;  /* 0x0037e81801007387 */ /* 0x000fe80000100a00 */
[----:B---3--:R-:W-:Y:S04]  /*63970*/  STL.64 [R1+0x37c8], R10 ;  /* 0x0037c80a01007387 */ /* 0x008fe80000100a00 */
[----:B--2---:R0:W-:Y:S04]  /*63980*/  STL.64 [R1+0x37c0], R8 ;  /* 0x0037c00801007387 */ /* 0x0041e80000100a00 */
[----:B0-----:R-:W2:Y:S04]  /*63990*/  LDL.LU R8, [R1+0x280] ;  /* 0x0002800001087983 */ /* 0x001ea80000300800 */
[----:B------:R-:W2:Y:S04]  /*639a0*/  LDL.LU R9, [R1+0x284] ;  /* 0x0002840001097983 */ /* 0x000ea80000300800 */
[----:B------:R-:W3:Y:S04]  /*639b0*/  LDL.LU R10, [R1+0x288] ;  /* 0x00028800010a7983 */ /* 0x000ee80000300800 */
[----:B------:R-:W3:Y:S04]  /*639c0*/  LDL.LU R11, [R1+0x28c] ;  /* 0x00028c00010b7983 */ /* 0x000ee80000300800 */
[----:B------:R-:W2:Y:S01]  /*639d0*/  LDL.LU R26, [R1+0x28] ;  /* 0x00002800011a7983 */ /* 0x000ea20000300800 */
[----:B----4-:R-:W-:-:S03]  /*639e0*/  IMAD.MOV.U32 R27, RZ, RZ, R0 ;  /* 0x000000ffff1b7224 */ /* 0x010fc600078e0000 */
[----:B------:R-:W4:Y:S04]  /*639f0*/  LDL.LU R0, [R1+0x39e8] ;  /* 0x0039e80001007983 */ /* 0x000f280000300800 */
[----:B--2---:R-:W-:Y:S04]  /*63a00*/  STL.64 [R1+0x3800], R26 ;  /* 0x0038001a01007387 */ /* 0x004fe80000100a00 */
[----:B---3--:R-:W-:Y:S04]  /*63a10*/  STL.64 [R1+0x37e0], R10 ;  /* 0x0037e00a01007387 */ /* 0x008fe80000100a00 */
        /* <DEDUP_REMOVED lines=17> */
[----:B----4-:R-:W-:-:S02]  /*63b30*/  IMAD.MOV.U32 R27, RZ, RZ, R0 ;  /* 0x000000ffff1b7224 */ /* 0x010fc400078e0000 */
[----:B------:R-:W-:Y:S02]  /*63b40*/  IMAD.MOV.U32 R24, RZ, RZ, R20 ;  /* 0x000000ffff187224 */ /* 0x000fe400078e0014 */
[----:B------:R-:W-:Y:S01]  /*63b50*/  IMAD.MOV.U32 R25, RZ, RZ, R21 ;  /* 0x000000ffff197224 */ /* 0x000fe200078e0015 */
[----:B------:R-:W4:Y:S04]  /*63b60*/  LDL.LU R0, [R1+0x39dc] ;  /* 0x0039dc0001007983 */ /* 0x000f280000300800 */
[----:B------:R-:W4:Y:S04]  /*63b70*/  LDL.LU R20, [R1+0x39d8] ;  /* 0x0039d80001147983 */ /* 0x000f280000300800 */
[----:B------:R-:W4:Y:S04]  /*63b80*/  LDL.LU R21, [R1+0x39d4] ;  /* 0x0039d40001157983 */ /* 0x000f280000300800 */
[----:B--2---:R-:W-:Y:S04]  /*63b90*/  STL.64 [R1+0x3830], R26 ;  /* 0x0038301a01007387 */ /* 0x004fe80000100a00 */
[----:B------:R-:W-:Y:S04]  /*63ba0*/  STL.64 [R1+0x3848], R24 ;  /* 0x0038481801007387 */ /* 0x000fe80000100a00 */
[----:B---3--:R-:W-:Y:S04]  /*63bb0*/  STL.64 [R1+0x3810], R10 ;  /* 0x0038100a01007387 */ /* 0x008fe80000100a00 */
[----:B------:R0:W-:Y:S04]  /*63bc0*/  STL.64 [R1+0x3808], R8 ;  /* 0x0038080801007387 */ /* 0x0001e80000100a00 */
        /* <DEDUP_REMOVED lines=99> */
[----:B------:R-:W4:Y:S01]  /*64200*/  LDL.LU R0, [R1+0x3994] ;  /* 0x0039940001007983 */ /* 0x000f220000300800 */
[----:B------:R-:W-:Y:S02]  /*64210*/  IMAD.MOV.U32 R24, RZ, RZ, R20 ;  /* 0x000000ffff187224 */ /* 0x000fe400078e0014 */
[----:B------:R-:W-:Y:S01]  /*64220*/  IMAD.MOV.U32 R25, RZ, RZ, R21 ;  /* 0x000000ffff197224 */ /* 0x000fe200078e0015 */
[----:B--2---:R-:W-:Y:S04]  /*64230*/  STL.64 [R1+0x3950], R26 ;  /* 0x0039501a01007387 */ /* 0x004fe80000100a00 */
[----:B---3--:R-:W-:Y:S04]  /*64240*/  STL.64 [R1+0x38e8], R10 ;  /* 0x0038e80a01007387 */ /* 0x008fe80000100a00 */
[----:B------:R0:W-:Y:S04]  /*64250*/  STL.64 [R1+0x38e0], R8 ;  /* 0x0038e00801007387 */ /* 0x0001e80000100a00 */
[----:B0-----:R-:W2:Y:S04]  /*64260*/  LDL.LU R8, [R1+0x410] ;  /* 0x0004100001087983 */ /* 0x001ea80000300800 */
[----:B------:R-:W2:Y:S04]  /*64270*/  LDL.LU R9, [R1+0x414] ;  /* 0x0004140001097983 */ /* 0x000ea80000300800 */
[----:B------:R-:W3:Y:S04]  /*64280*/  LDL.LU R10, [R1+0x418] ;  /* 0x00041800010a7983 */ /* 0x000ee80000300800 */
[----:B------:R-:W3:Y:S04]  /*64290*/  LDL.LU R11, [R1+0x41c] ;  /* 0x00041c00010b7983 */ /* 0x000ee80000300800 */
[----:B------:R-:W2:Y:S04]  /*642a0*/  LDL.LU R20, [R1+0x3990] ;  /* 0x0039900001147983 */ /* 0x000ea80000300800 */
[----:B------:R-:W2:Y:S04]  /*642b0*/  LDL.LU R21, [R1+0x398c] ;  /* 0x00398c0001157983 */ /* 0x000ea80000300800 */
[----:B------:R-:W3:Y:S01]  /*642c0*/  LDL R26, [R1+0xa0] ;  /* 0x0000a000011a7983 */ /* 0x000ee20000100800 */
[----:B----4-:R-:W-:-:S03]  /*642d0*/  IMAD.MOV.U32 R27, RZ, RZ, R0 ;  /* 0x000000ffff1b7224 */ /* 0x010fc600078e0000 */
[----:B------:R-:W4:Y:S04]  /*642e0*/  LDL.LU R0, [R1+0x3988] ;  /* 0x0039880001007983 */ /* 0x000f280000300800 */
[----:B---3--:R-:W-:Y:S04]  /*642f0*/  STL.64 [R1+0x3980], R26 ;  /* 0x0039801a01007387 */ /* 0x008fe80000100a00 */
[----:B------:R-:W-:Y:S04]  /*64300*/  STL.64 [R1+0x3978], R24 ;  /* 0x0039781801007387 */ /* 0x000fe80000100a00 */
[----:B------:R-:W-:Y:S04]  /*64310*/  STL.64 [R1+0x3900], R10 ;  /* 0x0039000a01007387 */ /* 0x000fe80000100a00 */
[----:B--2---:R0:W-:Y:S04]  /*64320*/  STL.64 [R1+0x38f8], R8 ;  /* 0x0038f80801007387 */ /* 0x0041e80000100a00 */
[----:B0-----:R-:W2:Y:S04]  /*64330*/  LDL.LU R8, [R1+0x430] ;  /* 0x0004300001087983 */ /* 0x001ea80000300800 */
[----:B------:R-:W2:Y:S04]  /*64340*/  LDL.LU R9, [R1+0x434] ;  /* 0x0004340001097983 */ /* 0x000ea80000300800 */
[----:B------:R-:W3:Y:S04]  /*64350*/  LDL.LU R10, [R1+0x438] ;  /* 0x00043800010a7983 */ /* 0x000ee80000300800 */
[----:B------:R-:W3:Y:S04]  /*64360*/  LDL.LU R11, [R1+0x43c] ;  /* 0x00043c00010b7983 */ /* 0x000ee80000300800 */
[----:B------:R-:W4:Y:S04]  /*64370*/  LDL.LU R24, [R1+0x8b0] ;  /* 0x0008b00001187983 */ /* 0x000f280000300800 */
[----:B------:R-:W4:Y:S04]  /*64380*/  LDL.LU R25, [R1+0x8b4] ;  /* 0x0008b40001197983 */ /* 0x000f280000300800 */
        /* <DEDUP_REMOVED lines=20> */
[----:B----4-:R-:W-:Y:S03]  /*644d0*/  HMMA.16816.F32 R24, R16, R20, R24 ;  /* 0x000000141018723c */ /* 0x010fe60000001818 */
        /* <DEDUP_REMOVED lines=12> */
[----:B------:R-:W-:Y:S04]  /*645a0*/  STL.64 [R1+0x3720], R12 ;  /* 0x0037200c01007387 */ /* 0x000fe80000100a00 */
[----:B------:R-:W-:Y:S04]  /*645b0*/  STL.64 [R1+0xd90], R24 ;  /* 0x000d901801007387 */ /* 0x000fe80000100a00 */
[----:B------:R0:W-:Y:S04]  /*645c0*/  STL.64 [R1+0xd98], R26 ;  /* 0x000d981a01007387 */ /* 0x0001e80000100a00 */
[----:B0-----:R-:W2:Y:S04]  /*645d0*/  LDL.LU.64 R26, [R1+0x3980] ;  /* 0x00398000011a7983 */ /* 0x001ea80000300a00 */
[----:B------:R-:W3:Y:S04]  /*645e0*/  LDL.LU.64 R24, [R1+0x3978] ;  /* 0x0039780001187983 */ /* 0x000ee80000300a00 */
[----:B------:R-:W-:Y:S01]  /*645f0*/  STL [R1+0x36f8], R21 ;  /* 0x0036f81501007387 */ /* 0x000fe20000100800 */
[----:B------:R-:W-:-:S02]  /*64600*/  F2FP.F16.E5M2.UNPACK_B R4, R4 ;  /* 0x00000004ff04723e */ /* 0x000fc400020004ff */
[----:B------:R-:W-:Y:S02]  /*64610*/  F2FP.F16.E5M2.UNPACK_B R5, R5 ;  /* 0x00000005ff05723e */ /* 0x000fe400020004ff */
[----:B------:R-:W-:Y:S01]  /*64620*/  F2FP.F16.E5M2.UNPACK_B R6, R6 ;  /* 0x00000006ff06723e */ /* 0x000fe200020004ff */
[----:B--2---:R-:W-:Y:S01]  /*64630*/  HMMA.16816.F32 R16, R16, R26, R8 ;  /* 0x0000001a1010723c */ /* 0x004fe20000001808 */
[----:B------:R-:W3:Y:S04]  /*64640*/  LDL.LU.64 R10, [R1+0x3970] ;  /* 0x00397000010a7983 */ /* 0x000ee80000300a00 */
[----:B------:R-:W3:Y:S01]  /*64650*/  LDL.LU.64 R8, [R1+0x3968] ;  /* 0x0039680001087983 */ /* 0x000ee20000300a00 */
[----:B------:R-:W-:-:S15]  /*64660*/  F2FP.F16.E5M2.UNPACK_B R7, R7 ;  /* 0x00000007ff07723e */ /* 0x000fde00020004ff */
[----:B------:R-:W-:-:S02]  /*64670*/  NOP ;  /* 0x0000000000007918 */ /* 0x000fc40000000000 */
[----:B------:R0:W-:Y:S04]  /*64680*/  STL.64 [R1+0x9e0], R16 ;  /* 0x0009e01001007387 */ /* 0x0001e80000100a00 */
[----:B------:R1:W-:Y:S04]  /*64690*/  STL.64 [R1+0x9e8], R18 ;  /* 0x0009e81201007387 */ /* 0x0003e80000100a00 */
[----:B0-----:R-:W2:Y:S04]  /*646a0*/  LDL.LU R16, [R1+0x210] ;  /* 0x0002100001107983 */ /* 0x001ea80000300800 */
[----:B------:R-:W2:Y:S04]  /*646b0*/  LDL.LU R17, [R1+0x214] ;  /* 0x0002140001117983 */ /* 0x000ea80000300800 */
[----:B-1----:R-:W2:Y:S01]  /*646c0*/  LDL.LU R18, [R1+0x218] ;  /* 0x0002180001127983 */ /* 0x002ea20000300800 */
        /* <DEDUP_REMOVED lines=41> */
[----:B0-----:R-:W3:Y:S01]  /*64960*/  LDL.LU.64 R24, [R1+0x38d8] ;  /* 0x0038d80001187983 */ /* 0x001ee20000300a00 */
[----:B------:R-:W-:Y:S01]  /*64970*/  IMAD.MOV.U32 R19, RZ, RZ, R0 ;  /* 0x000000ffff137224 */ /* 0x000fe200078e0000 */
[----:B---3--:R-:W-:Y:S02]  /*64980*/  HMMA.16816.F32 R24, R4, R24, R8 ;  /* 0x000000180418723c */ /* 0x008fe40000001808 */
[----:B------:R-:W3:Y:S04]  /*64990*/  LDL.LU.64 R10, [R1+0x38d0] ;  /* 0x0038d000010a7983 */ /* 0x000ee80000300a00 */
[----:B------:R-:W3:-:S15]  /*649a0*/  LDL.LU.64 R8, [R1+0x38c8] ;  /* 0x0038c80001087983 */ /* 0x000ede0000300a00 */
[----:B------:R-:W-:-:S02]  /*649b0*/  NOP ;  /* 0x0000000000007918 */ /* 0x000fc40000000000 */
[----:B------:R-:W-:Y:S04]  /*649c0*/  STL.64 [R1+0x960], R24 ;  /* 0x0009601801007387 */ /* 0x000fe80000100a00 */
[----:B------:R0:W-:Y:S01]  /*649d0*/  STL [R1+0x968], R26 ;  /* 0x0009681a01007387 */ /* 0x0001e20000100800 */
[----:B------:R-:W-:-:S03]  /*649e0*/  IMAD.MOV.U32 R0, RZ, RZ, R27 ;  /* 0x000000ffff007224 */ /* 0x000fc600078e001b */
[----:B0-----:R-:W3:Y:S04]  /*649f0*/  LDL.LU.64 R26, [R1+0x38c0] ;  /* 0x0038c000011a7983 */ /* 0x001ee80000300a00 */
[----:B------:R-:W-:Y:S01]  /*64a00*/  STL [R1+0x3058], R0 ;  /* 0x0030580001007387 */ /* 0x000fe20000100800 */
[----:B---3--:R-:W-:Y:S03]  /*64a10*/  HMMA.16816.F32 R24, R4, R26, R8 ;  /* 0x0000001a0418723c */ /* 0x008fe60000001808 */
[----:B------:R-:W3:Y:S04]  /*64a20*/  LDL.LU.64 R10, [R1+0x38b8] ;  /* 0x0038b800010a7983 */ /* 0x000ee80000300a00 */
[----:B------:R-:W3:-:S15]  /*64a30*/  LDL.LU.64 R8, [R1+0x38b0] ;  /* 0x0038b00001087983 */ /* 0x000ede0000300a00 */
[----:B------:R-:W-:-:S01]  /*64a40*/  NOP ;  /* 0x0000000000007918 */ /* 0x000fc20000000000 */
        /* <DEDUP_REMOVED lines=80> */
[C---:B---3--:R-:W-:Y:S02]  /*64f50*/  HMMA.16816.F32 R24, R4.reuse, R26, R8 ;  /* 0x0000001a0418723c */ /* 0x048fe40000001808 */
[----:B------:R-:W3:Y:S04]  /*64f60*/  LDL.LU.64 R10, [R1+0x3798] ;  /* 0x00379800010a7983 */ /* 0x000ee80000300a00 */
[----:B------:R-:W3:Y:S01]  /*64f70*/  LDL.LU.64 R8, [R1+0x3790] ;  /* 0x0037900001087983 */ /* 0x000ee20000300a00 */
[----:B--2---:R-:W-:-:S15]  /*64f80*/  HMMA.16816.F32 R16, R4, R14, R16 ;  /* 0x0000000e0410723c */ /* 0x004fde0000001810 */
[----:B------:R-:W-:-:S01]  /*64f90*/  NOP ;  /* 0x0000000000007918 */ /* 0x000fc20000000000 */
[----:B------:R-:W-:Y:S04]  /*64fa0*/  STL.64 [R1+0x230], R24 ;  /* 0x0002301801007387 */ /* 0x000fe80000100a00 */
[----:B------:R0:W-:Y:S04]  /*64fb0*/  STL.64 [R1+0x238], R26 ;  /* 0x0002381a01007387 */ /* 0x0001e80000100a00 */
[----:B0-----:R-:W2:Y:S04]  /*64fc0*/  LDL.LU.64 R26, [R1+0x3788] ;  /* 0x00378800011a7983 */ /* 0x001ea80000300a00 */
[----:B------:R-:W4:Y:S04]  /*64fd0*/  LDL.LU.64 R24, [R1+0x3780] ;  /* 0x0037800001187983 */ /* 0x000f280000300a00 */
[----:B------:R-:W4:Y:S04]  /*64fe0*/  LDL R0, [R1+0xe0c] ;  /* 0x000e0c0001007983 */ /* 0x000f280000100800 */
[----:B------:R-:W2:Y:S04]  /*64ff0*/  LDL.LU R12, [R1+0x120] ;  /* 0x00012000010c7983 */ /* 0x000ea80000300800 */
[----:B------:R-:W-:Y:S04]  /*65000*/  STL.64 [R1+0x210], R16 ;  /* 0x0002101001007387 */ /* 0x000fe80000100a00 */
[----:B------:R-:W-:Y:S01]  /*65010*/  STL.64 [R1+0x218], R18 ;  /* 0x0002181201007387 */ /* 0x000fe20000100a00 */
[----:B---3--:R-:W-:-:S15]  /*65020*/  HMMA.16816.F32 R8, R4, R28, R8 ;  /* 0x0000001c0408723c */ /* 0x008fde0000001808 */
[----:B------:R-:W-:-:S08]  /*65030*/  NOP ;  /* 0x0000000000007918 */ /* 0x000fd00000000000 */
[----:B------:R-:W-:Y:S04]  /*65040*/  STL.64 [R1+0x1f0], R8 ;  /* 0x0001f00801007387 */ /* 0x000fe80000100a00 */
[----:B------:R-:W-:Y:S04]  /*65050*/  STL.64 [R1+0x1f8], R10 ;  /* 0x0001f80a01007387 */ /* 0x000fe80000100a00 */
        /* <DEDUP_REMOVED lines=32> */
[----:B------:R-:W4:Y:S04]  /*65260*/  LDL.LU R16, [R1+0x10f4] ;  /* 0x0010f40001107983 */ /* 0x000f280000300800 */
[----:B------:R-:W4:Y:S04]  /*65270*/  LDL.LU R17, [R1+0x10fc] ;  /* 0x0010fc0001117983 */ /* 0x000f280000300800 */
[----:B------:R-:W2:Y:S04]  /*65280*/  LDL.LU R18, [R1+0x1104] ;  /* 0x0011040001127983 */ /* 0x000ea80000300800 */
[----:B------:R-:W2:Y:S04]  /*65290*/  LDL.LU R19, [R1+0x110c] ;  /* 0x00110c0001137983 */ /* 0x000ea80000300800 */
[----:B--2---:R-:W-:Y:S04]  /*652a0*/  STL.64 [R1+0x3708], R18 ;  /* 0x0037081201007387 */ /* 0x004fe80000100a00 */
[----:B----4-:R0:W-:Y:S04]  /*652b0*/  STL.64 [R1+0x3700], R16 ;  /* 0x0037001001007387 */ /* 0x0101e80000100a00 */
[----:B0-----:R-:W2:Y:S04]  /*652c0*/  LDL.LU R16, [R1+0xd0] ;  /* 0x0000d00001107983 */ /* 0x001ea80000300800 */
[----:B------:R-:W2:Y:S04]  /*652d0*/  LDL.LU R17, [R1+0xd4] ;  /* 0x0000d40001117983 */ /* 0x000ea80000300800 */
[----:B------:R-:W4:Y:S04]  /*652e0*/  LDL.LU R18, [R1+0xd8] ;  /* 0x0000d80001127983 */ /* 0x000f280000300800 */
[----:B------:R-:W4:Y:S01]  /*652f0*/  LDL.LU R19, [R1+0xdc] ;  /* 0x0000dc0001137983 */ /* 0x000f220000300800 */
[C---:B------:R-:W-:Y:S03]  /*65300*/  HMMA.16816.F32 R8, R4.reuse, R26, R8 ;  /* 0x0000001a0408723c */ /* 0x040fe60000001808 */
[----:B----4-:R-:W-:Y:S04]  /*65310*/  STL.64 [R1+0x3718], R18 ;  /* 0x0037181201007387 */ /* 0x010fe80000100a00 */
[----:B--2---:R0:W-:Y:S04]  /*65320*/  STL.64 [R1+0x3710], R16 ;  /* 0x0037101001007387 */ /* 0x0041e80000100a00 */
[----:B0-----:R-:W2:Y:S04]  /*65330*/  LDL.LU R16, [R1+0x100] ;  /* 0x0001000001107983 */ /* 0x001ea80000300800 */
[----:B------:R-:W2:Y:S04]  /*65340*/  LDL.LU R17, [R1+0x104] ;  /* 0x0001040001117983 */ /* 0x000ea80000300800 */
[----:B------:R-:W2:Y:S04]  /*65350*/  LDL.LU R18, [R1+0x108] ;  /* 0x0001080001127983 */ /* 0x000ea80000300800 */
[----:B------:R-:W2:Y:S04]  /*65360*/  LDL.LU R19, [R1+0x10c] ;  /* 0x00010c0001137983 */ /* 0x000ea80000300800 */
[----:B------:R-:W4:Y:S04]  /*65370*/  LDL R28, [R1+0xe18] ;  /* 0x000e1800011c7983 */ /* 0x000f280000100800 */
[----:B------:R-:W4:Y:S04]  /*65380*/  LDL R29, [R1+0xe1c] ;  /* 0x000e1c00011d7983 */ /* 0x000f280000100800 */
[----:B------:R-:W-:Y:S04]  /*65390*/  STL.64 [R1+0x1d0], R8 ;  /* 0x0001d00801007387 */ /* 0x000fe80000100a00 */
[----:B------:R0:W-:Y:S04]  /*653a0*/  STL.64 [R1+0x1d8], R10 ;  /* 0x0001d80a01007387 */ /* 0x0001e80000100a00 */
[----:B0-----:R-:W3:Y:S04]  /*653b0*/  LDL.LU.64 R10, [R1+0x3778] ;  /* 0x00377800010a7983 */ /* 0x001ee80000300a00 */
[----:B------:R-:W3:Y:S02]  /*653c0*/  LDL.LU.64 R8, [R1+0x3770] ;  /* 0x0037700001087983 */ /* 0x000ee40000300a00 */
[----:B---3--:R-:W-:Y:S02]  /*653d0*/  HMMA.16816.F32 R24, R4, R24, R8 ;  /* 0x000000180418723c */ /* 0x008fe40000001808 */
[----:B------:R-:W3:Y:S04]  /*653e0*/  LDL.LU.64 R10, [R1+0x3768] ;  /* 0x00376800010a7983 */ /* 0x000ee80000300a00 */
[----:B------:R-:W3:-:S15]  /*653f0*/  LDL.LU.64 R8, [R1+0x3760] ;  /* 0x0037600001087983 */ /* 0x000ede0000300a00 */
[----:B------:R-:W-:-:S02]  /*65400*/  NOP ;  /* 0x0000000000007918 */ /* 0x000fc40000000000 */
[----:B------:R0:W-:Y:S04]  /*65410*/  STL.64 [R1+0x1b0], R24 ;  /* 0x0001b01801007387 */ /* 0x0001e80000100a00 */
[----:B------:R1:W-:Y:S04]  /*65420*/  STL.64 [R1+0x1b8], R26 ;  /* 0x0001b81a01007387 */ /* 0x0003e80000100a00 */
[----:B0-----:R-:W2:Y:S04]  /*65430*/  LDL.LU R24, [R1+0x160] ;  /* 0x0001600001187983 */ /* 0x001ea80000300800 */
[----:B------:R-:W2:Y:S04]  /*65440*/  LDL.LU R25, [R1+0x164] ;  /* 0x0001640001197983 */ /* 0x000ea80000300800 */
[----:B-1----:R-:W4:Y:S04]  /*65450*/  LDL.LU R26, [R1+0x168] ;  /* 0x00016800011a7983 */ /* 0x002f280000300800 */
[----:B------:R-:W4:Y:S01]  /*65460*/  LDL.LU R27, [R1+0x16c] ;  /* 0x00016c00011b7983 */ /* 0x000f220000300800 */
[C---:B------:R-:W-:Y:S06]  /*65470*/  HMMA.16816.F32 R12, R4.reuse, R22, R12 ;  /* 0x00000016040c723c */ /* 0x040fec000000180c */
[C---:B---3--:R-:W-:Y:S01]  /*65480*/  HMMA.16816.F32 R8, R4.reuse, R2, R8 ;  /* 0x000000020408723c */ /* 0x048fe20000001808 */
[----:B----4-:R-:W-:Y:S04]  /*65490*/  STL.64 [R1+0x36f0], R26 ;  /* 0x0036f01a01007387 */ /* 0x010fe80000100a00 */
        /* <DEDUP_REMOVED lines=9> */
[----:B------:R-:W4:Y:S04]  /*65530*/  LDL R22, [R1+0xdfc] ;  /* 0x000dfc0001167983 */ /* 0x000f280000100800 */
[----:B------:R-:W4:Y:S04]  /*65540*/  LDL R23, [R1+0xe08] ;  /* 0x000e080001177983 */ /* 0x000f280000100800 */
[----:B------:R-:W-:Y:S04]  /*65550*/  STL.64 [R1+0x1a0], R8 ;  /* 0x0001a00801007387 */ /* 0x000fe80000100a00 */
[----:B------:R0:W-:Y:S04]  /*65560*/  STL.64 [R1+0x1a8], R10 ;  /* 0x0001a80a01007387 */ /* 0x0001e80000100a00 */
[----:B0-----:R-:W2:Y:S04]  /*65570*/  LDL.LU.64 R10, [R1+0x3748] ;  /* 0x00374800010a7983 */ /* 0x001ea80000300a00 */
[----:B------:R-:W3:Y:S04]  /*65580*/  LDL.LU.64 R8, [R1+0x3740] ;  /* 0x0037400001087983 */ /* 0x000ee80000300a00 */
[----:B------:R-:W4:Y:S04]  /*65590*/  LDL.LU R2, [R1+0x1110] ;  /* 0x0011100001027983 */ /* 0x000f280000300800 */
[----:B------:R-:W4:Y:S01]  /*655a0*/  LDL R3, [R1+0xdf8] ;  /* 0x000df80001037983 */ /* 0x000f220000100800 */
[----:B---3--:R-:W-:-:S15]  /*655b0*/  HMMA.16816.F32 R12, R4, R8, R12 ;  /* 0x00000008040c723c */ /* 0x008fde000000180c */
[----:B------:R-:W-:-:S08]  /*655c0*/  NOP ;  /* 0x0000000000007918 */ /* 0x000fd00000000000 */
[----:B------:R-:W-:Y:S04]  /*655d0*/  STL.64 [R1+0x140], R12 ;  /* 0x0001400c01007387 */ /* 0x000fe80000100a00 */
[----:B------:R0:W-:Y:S04]  /*655e0*/  STL.64 [R1+0x148], R14 ;  /* 0x0001480e01007387 */ /* 0x0001e80000100a00 */
[----:B0-----:R-:W2:Y:S04]  /*655f0*/  LDL.LU.64 R14, [R1+0x3738] ;  /* 0x00373800010e7983 */ /* 0x001ea80000300a00 */
[----:B------:R-:W2:Y:S04]  /*65600*/  LDL.LU.64 R12, [R1+0x3730] ;  /* 0x00373000010c7983 */ /* 0x000ea80000300a00 */
[----:B------:R-:W3:Y:S04]  /*65610*/  LDL.LU R8, [R1+0xa0] ;  /* 0x0000a00001087983 */ /* 0x000ee80000300800 */
[----:B------:R-:W3:Y:S01]  /*65620*/  LDL.LU R9, [R1+0xa4] ;  /* 0x0000a40001097983 */ /* 0x000ee20000300800 */
[----:B--2---:R-:W-:-:S15]  /*65630*/  HMMA.16816.F32 R12, R4, R10, R12 ;  /* 0x0000000a040c723c */ /* 0x004fde000000180c */
[----:B------:R-:W-:-:S08]  /*65640*/  NOP ;  /* 0x0000000000007918 */ /* 0x000fd00000000000 */
[----:B------:R-:W-:Y:S04]  /*65650*/  STL.64 [R1+0x120], R12 ;  /* 0x0001200c01007387 */ /* 0x000fe80000100a00 */
[----:B------:R0:W-:Y:S04]  /*65660*/  STL.64 [R1+0x128], R14 ;  /* 0x0001280e01007387 */ /* 0x0001e80000100a00 */
[----:B0-----:R-:W2:Y:S04]  /*65670*/  LDL.LU.64 R14, [R1+0x3728] ;  /* 0x00372800010e7983 */ /* 0x001ea80000300a00 */
[----:B------:R-:W4:Y:S04]  /*65680*/  LDL.LU.64 R12, [R1+0x3720] ;  /* 0x00372000010c7983 */ /* 0x000f280000300a00 */
[----:B------:R-:W3:Y:S04]  /*65690*/  LDL.LU R10, [R1+0x1100] ;  /* 0x00110000010a7983 */ /* 0x000ee80000300800 */
[----:B------:R-:W3:Y:S01]  /*656a0*/  LDL.LU R11, [R1+0x1108] ;  /* 0x00110800010b7983 */ /* 0x000ee20000300800 */
[----:B----4-:R-:W-:-:S15]  /*656b0*/  HMMA.16816.F32 R16, R4, R12, R16 ;  /* 0x0000000c0410723c */ /* 0x010fde0000001810 */
[----:B------:R-:W-:-:S08]  /*656c0*/  NOP ;  /* 0x0000000000007918 */ /* 0x000fd00000000000 */
[----:B------:R-:W-:Y:S04]  /*656d0*/  STL.64 [R1+0x100], R16 ;  /* 0x0001001001007387 */ /* 0x000fe80000100a00 */
[----:B------:R0:W-:Y:S04]  /*656e0*/  STL.64 [R1+0x108], R18 ;  /* 0x0001081201007387 */ /* 0x0001e80000100a00 */
[----:B0-----:R-:W2:Y:S04]  /*656f0*/  LDL.LU.64 R18, [R1+0x3718] ;  /* 0x0037180001127983 */ /* 0x001ea80000300a00 */
[----:B------:R-:W2:Y:S02]  /*65700*/  LDL.LU.64 R16, [R1+0x3710] ;  /* 0x0037100001107983 */ /* 0x000ea40000300a00 */
[----:B--2---:R-:W-:Y:S02]  /*65710*/  HMMA.16816.F32 R12, R4, R14, R16 ;  /* 0x0000000e040c723c */ /* 0x004fe40000001810 */
[----:B------:R-:W2:Y:S04]  /*65720*/  LDL.LU.64 R18, [R1+0x3708] ;  /* 0x0037080001127983 */ /* 0x000ea80000300a00 */
[----:B------:R-:W4:-:S15]  /*65730*/  LDL.LU.64 R16, [R1+0x3700] ;  /* 0x0037000001107983 */ /* 0x000f1e0000300a00 */
[----:B------:R-:W-:-:S02]  /*65740*/  NOP ;  /* 0x0000000000007918 */ /* 0x000fc40000000000 */
[----:B------:R0:W-:Y:S04]  /*65750*/  STL.64 [R1+0xe0], R12 ;  /* 0x0000e00c01007387 */ /* 0x0001e80000100a00 */
[----:B------:R1:W-:Y:S04]  /*65760*/  STL.64 [R1+0xe8], R14 ;  /* 0x0000e80e01007387 */ /* 0x0003e80000100a00 */
[----:B0-----:R-:W2:Y:S04]  /*65770*/  LDL.LU R12, [R1+0xf0] ;  /* 0x0000f000010c7983 */ /* 0x001ea80000300800 */
[----:B------:R-:W2:Y:S04]  /*65780*/  LDL.LU R13, [R1+0xf4] ;  /* 0x0000f400010d7983 */ /* 0x000ea80000300800 */
[----:B-1----:R-:W2:Y:S04]  /*65790*/  LDL.LU R14, [R1+0xf8] ;  /* 0x0000f800010e7983 */ /* 0x002ea80000300800 */
[----:B------:R-:W2:Y:S01]  /*657a0*/  LDL.LU R15, [R1+0xfc] ;  /* 0x0000fc00010f7983 */ /* 0x000ea20000300800 */
[----:B----4-:R-:W-:-:S03]  /*657b0*/  IMAD R16, R16, 0x100, R21 ;  /* 0x0000010010107824 */ /* 0x010fc600078e0215 */
[----:B------:R-:W4:Y:S01]  /*657c0*/  LDL.LU R21, [R1+0x36f8] ;  /* 0x0036f80001157983 */ /* 0x000f220000300800 */
[----:B---3--:R-:W-:Y:S01]  /*657d0*/  IMAD R17, R17, 0x100, R10 ;  /* 0x0000010011117824 */ /* 0x008fe200078e020a */
[----:B----4-:R-:W-:-:S15]  /*657e0*/  HMMA.16816.F32 R24, R4, R20, R24 ;  /* 0x000000140418723c */ /* 0x010fde0000001818 */
[----:B------:R-:W-:-:S08]  /*657f0*/  NOP ;  /* 0x0000000000007918 */ /* 0x000fd00000000000 */
[----:B------:R-:W-:Y:S04]  /*65800*/  STL.64 [R1+0xd0], R24 ;  /* 0x0000d01801007387 */ /* 0x000fe80000100a00 */
[----:B------:R0:W-:Y:S04]  /*65810*/  STL.64 [R1+0xd8], R26 ;  /* 0x0000d81a01007387 */ /* 0x0001e80000100a00 */
[----:B0-----:R-:W3:Y:S04]  /*65820*/  LDL.LU.64 R26, [R1+0x36f0] ;  /* 0x0036f000011a7983 */ /* 0x001ee80000300a00 */
[----:B------:R-:W3:Y:S01]  /*65830*/  LDL.LU.64 R24, [R1+0x36e8] ;  /* 0x0036e80001187983 */ /* 0x000ee20000300a00 */
[----:B--2---:R-:W-:-:S02]  /*65840*/  IMAD R18, R18, 0x100, R11 ;  /* 0x0000010012127824 */ /* 0x004fc400078e020b */
[----:B------:R-:W-:Y:S01]  /*65850*/  HMMA.16816.F32 R8, R4, R8, R12 ;  /* 0x000000080408723c */ /* 0x000fe2000000180c */
[----:B------:R-:W-:Y:S01]  /*65860*/  IMAD R19, R19, 0x100, R2 ;  /* 0x0000010013137824 */ /* 0x000fe200078e0202 */
[----:B------:R-:W-:Y:S02]  /*65870*/  F2FP.F16.E5M2.UNPACK_B R2, R3 ;  /* 0x00000003ff02723e */ /* 0x000fe400020004ff */
[----:B------:R-:W-:Y:S02]  /*65880*/  F2FP.F16.E5M2.UNPACK_B R16, R16 ;  /* 0x00000010ff10723e */ /* 0x000fe400020004ff */
[----:B------:R-:W-:Y:S02]  /*65890*/  F2FP.F16.E5M2.UNPACK_B R17, R17 ;  /* 0x00000011ff11723e */ /* 0x000fe400020004ff */
[----:B------:R-:W-:Y:S02]  /*658a0*/  F2FP.F16.E5M2.UNPACK_B R18, R18 ;  /* 0x00000012ff12723e */ /* 0x000fe400020004ff */
[----:B------:R-:W-:-:S02]  /*658b0*/  F2FP.F16.E5M2.UNPACK_B R19, R19 ;  /* 0x00000013ff13723e */ /* 0x000fc400020004ff */
[----:B------:R-:W-:Y:S02]  /*658c0*/  F2FP.F16.E5M2.UNPACK_B R3, R22 ;  /* 0x00000016ff03723e */ /* 0x000fe400020004ff */
[----:B------:R-:W-:Y:S01]  /*658d0*/  F2FP.F16.E5M2.UNPACK_B R4, R23 ;  /* 0x00000017ff04723e */ /* 0x000fe200020004ff */
[----:B------:R-:W-:Y:S08]  /*658e0*/  STL [R1+0xa8], R2 ;  /* 0x0000a80201007387 */ /* 0x000ff00000100800 */
[----:B------:R0:W-:Y:S04]  /*658f0*/  STL.64 [R1+0xc0], R8 ;  /* 0x0000c00801007387 */ /* 0x0001e80000100a00 */
[----:B------:R-:W-:Y:S04]  /*65900*/  STL.64 [R1+0xc8], R10 ;  /* 0x0000c80a01007387 */ /* 0x000fe80000100a00 */
[----:B------:R-:W-:Y:S01]  /*65910*/  STL [R1+0x98], R4 ;  /* 0x0000980401007387 */ /* 0x000fe20000100800 */
[----:B------:R-:W-:-:S03]  /*65920*/  F2FP.F16.E5M2.UNPACK_B R0, R0 ;  /* 0x00000000ff00723e */ /* 0x000fc600020004ff */
[----:B------:R-:W-:Y:S04]  /*65930*/  STL [R1+0xac], R3 ;  /* 0x0000ac0301007387 */ /* 0x000fe80000100800 */
[----:B------:R1:W-:Y:S01]  /*65940*/  STL [R1+0x9c], R0 ;  /* 0x00009c0001007387 */ /* 0x0003e20000100800 */
[----:B0-----:R-:W-:Y:S01]  /*65950*/  F2FP.F16.E5M2.UNPACK_B R8, R28 ;  /* 0x0000001cff08723e */ /* 0x001fe200020004ff */
[----:B-1----:R-:W-:-:S05]  /*65960*/  IMAD.MOV.U32 R0, RZ, RZ, R3 ;  /* 0x000000ffff007224 */ /* 0x002fca00078e0003 */
[----:B------:R0:W-:Y:S02]  /*65970*/  STL [R1+0x3540], R0 ;  /* 0x0035400001007387 */ /* 0x0001e40000100800 */
[----:B0-----:R-:W-:Y:S01]  /*65980*/  F2FP.F16.E5M2.UNPACK_B R0, R29 ;  /* 0x0000001dff00723e */ /* 0x001fe200020004ff */
[----:B---3--:R-:W-:-:S15]  /*65990*/  HMMA.16816.F32 R4, R16, R2, R24 ;  /* 0x000000021004723c */ /* 0x008fde0000001818 */
[----:B------:R-:W-:-:S08]  /*659a0*/  NOP ;  /* 0x0000000000007918 */ /* 0x000fd00000000000 */
[----:B------:R0:W-:Y:S04]  /*659b0*/  STL.64 [R1+0xf0], R4 ;  /* 0x0000f00401007387 */ /* 0x0001e80000100a00 */
[----:B------:R-:W-:Y:S04]  /*659c0*/  STL.64 [R1+0xf8], R6 ;  /* 0x0000f80601007387 */ /* 0x000fe80000100a00 */
[----:B------:R-:W2:Y:S04]  /*659d0*/  LDL.LU R12, [R1+0x2c0] ;  /* 0x0002c000010c7983 */ /* 0x000ea80000300800 */
[----:B------:R-:W2:Y:S04]  /*659e0*/  LDL.LU R13, [R1+0x2c4] ;  /* 0x0002c400010d7983 */ /* 0x000ea80000300800 */
[----:B------:R-:W-:Y:S04]  /*659f0*/  STL [R1+0x90], R8 ;  /* 0x0000900801007387 */ /* 0x000fe80000100800 */
[----:B------:R-:W3:Y:S04]  /*65a00*/  LDL.LU R14, [R1+0x2c8] ;  /* 0x0002c800010e7983 */ /* 0x000ee80000300800 */
[----:B------:R-:W-:Y:S04]  /*65a10*/  STL [R1+0x94], R0 ;  /* 0x0000940001007387 */ /* 0x000fe80000100800 */
[----:B------:R-:W3:Y:S04]  /*65a20*/  LDL.LU R15, [R1+0x2cc] ;  /* 0x0002cc00010f7983 */ /* 0x000ee80000300800 */
[----:B------:R-:W4:Y:S04]  /*65a30*/  LDL R2, [R1+0xe48] ;  /* 0x000e480001027983 */ /* 0x000f280000100800 */
[----:B------:R-:W4:Y:S04]  /*65a40*/  LDL R3, [R1+0xe4c] ;  /* 0x000e4c0001037983 */ /* 0x000f280000100800 */
[----:B0-----:R-:W4:Y:S04]  /*65a50*/  LDL R4, [R1+0xe38] ;  /* 0x000e380001047983 */ /* 0x001f280000100800 */
[----:B------:R-:W4:Y:S04]  /*65a60*/  LDL R5, [R1+0xe3c] ;  /* 0x000e3c0001057983 */ /* 0x000f280000100800 */
        /* <DEDUP_REMOVED lines=9> */
[----:B------:R0:W-:Y:S04]  /*65b00*/  STL.64 [R1+0x36d8], R4 ;  /* 0x0036d80401007387 */ /* 0x0001e80000100a00 */
[----:B0-----:R-:W4:Y:S04]  /*65b10*/  LDL.LU R4, [R1+0x110] ;  /* 0x0001100001047983 */ /* 0x001f280000300800 */
        /* <DEDUP_REMOVED lines=9> */
[----:B---3--:R0:W-:Y:S04]  /*65bb0*/  STL.64 [R1+0x36c0], R14 ;  /* 0x0036c00e01007387 */ /* 0x0081e80000100a00 */
[----:B--2---:R1:W-:Y:S04]  /*65bc0*/  STL.64 [R1+0x36b8], R12 ;  /* 0x0036b80c01007387 */ /* 0x0043e80000100a00 */
[----:B------:R-:W2:Y:S04]  /*65bd0*/  LDL R20, [R1+0xe58] ;  /* 0x000e580001147983 */ /* 0x000ea80000100800 */
[----:B------:R-:W3:Y:S01]  /*65be0*/  LDL R21, [R1+0xe5c] ;  /* 0x000e5c0001157983 */ /* 0x000ee20000100800 */
[----:B0-----:R-:W-:-:S03]  /*65bf0*/  IMAD.MOV.U32 R14, RZ, RZ, R8 ;  /* 0x000000ffff0e7224 */ /* 0x001fc600078e0008 */
[----:B-1----:R-:W4:Y:S04]  /*65c00*/  LDL.64 R12, [R1+0x98] ;  /* 0x00009800010c7983 */ /* 0x002f280000100a00 */
[----:B------:R-:W2:Y:S04]  /*65c10*/  LDL.LU R8, [R1+0x1c0] ;  /* 0x0001c00001087983 */ /* 0x000ea80000300800 */
        /* <DEDUP_REMOVED lines=9> */
[----:B------:R-:W2:Y:S01]  /*65cb0*/  LDL.LU R11, [R1+0x13c] ;  /* 0x00013c00010b7983 */ /* 0x000ea20000300800 */
[C---:B----4-:R-:W-:Y:S06]  /*65cc0*/  HMMA.16816.F32 R4, R16.reuse, R12, R4 ;  /* 0x0000000c1004723c */ /* 0x050fec0000001804 */
[----:B------:R-:W-:Y:S01]  /*65cd0*/  IMAD.MOV.U32 R0, RZ, RZ, R13 ;  /* 0x000000ffff007224 */ /* 0x000fe200078e000d */
[----:B------:R-:W3:Y:S04]  /*65ce0*/  LDL R22, [R1+0xe68] ;  /* 0x000e680001167983 */ /* 0x000ee80000100800 */
[----:B------:R-:W4:Y:S04]  /*65cf0*/  LDL R23, [R1+0xe6c] ;  /* 0x000e6c0001177983 */ /* 0x000f280000100800 */
[----:B------:R-:W3:Y:S04]  /*65d00*/  LDL R28, [R1+0xe78] ;  /* 0x000e7800011c7983 */ /* 0x000ee80000100800 */
[----:B------:R-:W4:Y:S04]  /*65d10*/  LDL R29, [R1+0xe7c] ;  /* 0x000e7c00011d7983 */ /* 0x000f280000100800 */
[----:B------:R-:W4:Y:S04]  /*65d20*/  LDL.LU R24, [R1+0x1e0] ;  /* 0x0001e00001187983 */ /* 0x000f280000300800 */
[----:B------:R-:W4:Y:S04]  /*65d30*/  LDL.LU R25, [R1+0x1e4] ;  /* 0x0001e40001197983 */ /* 0x000f280000300800 */
[----:B------:R-:W4:Y:S04]  /*65d40*/  LDL.LU R26, [R1+0x1e8] ;  /* 0x0001e800011a7983 */ /* 0x000f280000300800 */
[----:B------:R-:W4:Y:S04]  /*65d50*/  LDL.LU R27, [R1+0x1ec] ;  /* 0x0001ec00011b7983 */ /* 0x000f280000300800 */
[----:B------:R-:W-:Y:S04]  /*65d60*/  STL.64 [R1+0x110], R4 ;  /* 0x0001100401007387 */ /* 0x000fe80000100a00 */
[----:B------:R0:W-:Y:S04]  /*65d70*/  STL.64 [R1+0x118], R6 ;  /* 0x0001180601007387 */ /* 0x0001e80000100a00 */
[----:B0-----:R-:W3:Y:S04]  /*65d80*/  LDL.LU.64 R6, [R1+0x36e0] ;  /* 0x0036e00001067983 */ /* 0x001ee80000300a00 */
[----:B------:R-:W4:Y:S04]  /*65d90*/  LDL.LU.64 R4, [R1+0x36d8] ;  /* 0x0036d80001047983 */ /* 0x000f280000300a00 */
[----:B------:R-:W-:Y:S01]  /*65da0*/  STL [R1+0x3544], R0 ;  /* 0x0035440001007387 */ /* 0x000fe20000100800 */
[----:B--2---:R-:W-:Y:S03]  /*65db0*/  HMMA.16816.F32 R12, R16, R14, R8 ;  /* 0x0000000e100c723c */ /* 0x004fe60000001808 */
[----:B------:R-:W2:Y:S04]  /*65dc0*/  LDL.LU.64 R10, [R1+0x36d0] ;  /* 0x0036d000010a7983 */ /* 0x000ea80000300a00 */
[----:B------:R-:W2:-:S15]  /*65dd0*/  LDL.LU.64 R8, [R1+0x36c8] ;  /* 0x0036c80001087983 */ /* 0x000e9e0000300a00 */
[----:B------:R-:W-:-:S01]  /*65de0*/  NOP ;  /* 0x0000000000007918 */ /* 0x000fc20000000000 */
[----:B------:R-:W-:Y:S04]  /*65df0*/  STL.64 [R1+0x130], R12 ;  /* 0x0001300c01007387 */ /* 0x000fe80000100a00 */
[----:B------:R0:W-:Y:S04]  /*65e00*/  STL.64 [R1+0x138], R14 ;  /* 0x0001380e01007387 */ /* 0x0001e80000100a00 */
[----:B0-----:R-:W4:Y:S04]  /*65e10*/  LDL.LU.64 R14, [R1+0x36c0] ;  /* 0x0036c000010e7983 */ /* 0x001f280000300a00 */
[----:B------:R-:W4:Y:S01]  /*65e20*/  LDL.LU.64 R12, [R1+0x36b8] ;  /* 0x0036b800010c7983 */ /* 0x000f220000300a00 */
[----:B---3--:R-:W-:-:S02]  /*65e30*/  F2FP.F16.E5M2.UNPACK_B R6, R6 ;  /* 0x00000006ff06723e */ /* 0x008fc400020004ff */
[----:B------:R-:W-:-:S03]  /*65e40*/  F2FP.F16.E5M2.UNPACK_B R7, R7 ;  /* 0x00000007ff07723e */ /* 0x000fc600020004ff */
        /* <DEDUP_REMOVED lines=8> */
[----:B------:R-:W-:-:S02]  /*65ed0*/  F2FP.F16.E5M2.UNPACK_B R4, R4 ;  /* 0x00000004ff04723e */ /* 0x000fc400020004ff */
[----:B------:R-:W-:Y:S01]  /*65ee0*/  F2FP.F16.E5M2.UNPACK_B R5, R5 ;  /* 0x00000005ff05723e */ /* 0x000fe200020004ff */
[----:B------:R-:W-:Y:S02]  /*65ef0*/  IMAD.MOV.U32 R0, RZ, RZ, R7 ;  /* 0x000000ffff007224 */ /* 0x000fe400078e0007 */
[----:B------:R-:W-:Y:S04]  /*65f00*/  STL [R1+0x80], R4 ;  /* 0x0000800401007387 */ /* 0x000fe80000100800 */
[----:B------:R-:W-:Y:S04]  /*65f10*/  STL [R1+0x3548], R0 ;  /* 0x0035480001007387 */ /* 0x000fe80000100800 */
[----:B------:R-:W-:Y:S01]  /*65f20*/  STL [R1+0x84], R5 ;  /* 0x0000840501007387 */ /* 0x000fe20000100800 */
[----:B---3--:R-:W-:-:S15]  /*65f30*/  HMMA.16816.F32 R12, R16, R4, R12 ;  /* 0x00000004100c723c */ /* 0x008fde000000180c */
[----:B------:R-:W-:-:S08]  /*65f40*/  NOP ;  /* 0x0000000000007918 */ /* 0x000fd00000000000 */
[----:B------:R-:W-:Y:S04]  /*65f50*/  STL.64 [R1+0x170], R12 ;  /* 0x0001700c01007387 */ /* 0x000fe80000100a00 */
[----:B------:R0:W-:Y:S04]  /*65f60*/  STL.64 [R1+0x178], R14 ;  /* 0x0001780e01007387 */ /* 0x0001e80000100a00 */
[----:B0-----:R-:W3:Y:S04]  /*65f70*/  LDL.LU.64 R14, [R1+0x36a0] ;  /* 0x0036a000010e7983 */ /* 0x001ee80000300a00 */
[----:B------:R-:W3:Y:S01]  /*65f80*/  LDL.LU.64 R12, [R1+0x3698] ;  /* 0x00369800010c7983 */ /* 0x000ee20000300a00 */
[----:B------:R-:W-:-:S02]  /*65f90*/  F2FP.F16.E5M2.UNPACK_B R2, R2 ;  /* 0x00000002ff02723e */ /* 0x000fc400020004ff */
[----:B------:R-:W-:Y:S01]  /*65fa0*/  F2FP.F16.E5M2.UNPACK_B R3, R3 ;  /* 0x00000003ff03723e */ /* 0x000fe200020004ff */
[----:B------:R-:W-:Y:S01]  /*65fb0*/  IMAD.MOV.U32 R0, RZ, RZ, R5 ;  /* 0x000000ffff007224 */ /* 0x000fe200078e0005 */
[----:B------:R-:W-:Y:S02]  /*65fc0*/  F2FP.F16.E5M2.UNPACK_B R4, R20 ;  /* 0x00000014ff04723e */ /* 0x000fe400020004ff */
[----:B------:R-:W-:-:S07]  /*65fd0*/  F2FP.F16.E5M2.UNPACK_B R5, R21 ;  /* 0x00000015ff05723e */ /* 0x000fce00020004ff */
[----:B--2---:R-:W-:Y:S01]  /*65fe0*/  HMMA.16816.F32 R8, R16, R4, R8 ;  /* 0x000000041008723c */ /* 0x004fe20000001808 */
[----:B------:R-:W-:Y:S04]  /*65ff0*/  STL [R1+0x78], R2 ;  /* 0x0000780201007387 */ /* 0x000fe80000100800 */
[----:B------:R0:W-:Y:S04]  /*66000*/  STL [R1+0x354c], R0 ;  /* 0x00354c0001007387 */ /* 0x0001e80000100800 */
[----:B------:R1:W-:Y:S04]  /*66010*/  STL [R1+0x7c], R3 ;  /* 0x00007c0301007387 */ /* 0x0003e80000100800 */
[----:B------:R-:W-:Y:S01]  /*66020*/  STL [R1+0x70], R4 ;  /* 0x0000700401007387 */ /* 0x000fe20000100800 */
[----:B0-----:R-:W-:Y:S01]  /*66030*/  IMAD.MOV.U32 R0, RZ, RZ, R3 ;  /* 0x000000ffff007224 */ /* 0x001fe200078e0003 */
[----:B------:R-:W-:-:S02]  /*66040*/  F2FP.F16.E5M2.UNPACK_B R6, R28 ;  /* 0x0000001cff06723e */ /* 0x000fc400020004ff */
[----:B------:R-:W-:Y:S01]  /*66050*/  F2FP.F16.E5M2.UNPACK_B R7, R29 ;  /* 0x0000001dff07723e */ /* 0x000fe200020004ff */
[----:B---3--:R-:W-:Y:S07]  /*66060*/  HMMA.16816.F32 R12, R16, R2, R12 ;  /* 0x00000002100c723c */ /* 0x008fee000000180c */
[----:B------:R-:W-:Y:S02]  /*66070*/  F2FP.F16.E5M2.UNPACK_B R2, R22 ;  /* 0x00000016ff02723e */ /* 0x000fe400020004ff */
[----:B-1----:R-:W-:-:S14]  /*66080*/  F2FP.F16.E5M2.UNPACK_B R3, R23 ;  /* 0x00000017ff03723e */ /* 0x002fdc00020004ff */
[----:B------:R-:W-:Y:S04]  /*66090*/  STL.64 [R1+0x190], R12 ;  /* 0x0001900c01007387 */ /* 0x000fe80000100a00 */
[----:B------:R-:W-:Y:S04]  /*660a0*/  STL.64 [R1+0x198], R14 ;  /* 0x0001980e01007387 */ /* 0x000fe80000100a00 */
[----:B------:R-:W-:Y:S04]  /*660b0*/  STL [R1+0x3550], R0 ;  /* 0x0035500001007387 */ /* 0x000fe80000100800 */
[----:B------:R-:W-:Y:S04]  /*660c0*/  STL [R1+0x74], R5 ;  /* 0x0000740501007387 */ /* 0x000fe80000100800 */
[----:B------:R-:W-:Y:S04]  /*660d0*/  STL [R1+0x68], R2 ;  /* 0x0000680201007387 */ /* 0x000fe80000100800 */
[----:B------:R-:W-:Y:S04]  /*660e0*/  STL.64 [R1+0x1c0], R8 ;  /* 0x0001c00801007387 */ /* 0x000fe80000100a00 */
[----:B------:R0:W-:Y:S02]  /*660f0*/  STL.64 [R1+0x1c8], R10 ;  /* 0x0001c80a01007387 */ /* 0x0001e40000100a00 */
[----:B0-----:R-:W-:Y:S01]  /*66100*/  HMMA.16816.F32 R8, R16, R2, R24 ;  /* 0x000000021008723c */ /* 0x001fe20000001818 */
[----:B------:R-:W-:-:S05]  /*66110*/  IMAD.MOV.U32 R0, RZ, RZ, R5 ;  /* 0x000000ffff007224 */ /* 0x000fca00078e0005 */
[----:B------:R-:W-:Y:S04]  /*66120*/  STL [R1+0x3554], R0 ;  /* 0x0035540001007387 */ /* 0x000fe80000100800 */
[----:B------:R-:W-:Y:S04]  /*66130*/  STL [R1+0x6c], R3 ;  /* 0x00006c0301007387 */ /* 0x000fe80000100800 */
[----:B------:R-:W-:Y:S09]  /*66140*/  STL [R1+0x60], R6 ;  /* 0x0000600601007387 */ /* 0x000ff20000100800 */
[----:B------:R0:W-:Y:S04]  /*66150*/  STL.64 [R1+0x1e0], R8 ;  /* 0x0001e00801007387 */ /* 0x0001e80000100a00 */
[----:B------:R1:W-:Y:S04]  /*66160*/  STL.64 [R1+0x1e8], R10 ;  /* 0x0001e80a01007387 */ /* 0x0003e80000100a00 */
[----:B0-----:R-:W2:Y:S04]  /*66170*/  LDL.LU R8, [R1+0x490] ;  /* 0x0004900001087983 */ /* 0x001ea80000300800 */
[----:B------:R-:W-:Y:S04]  /*66180*/  STL [R1+0x64], R7 ;  /* 0x0000640701007387 */ /* 0x000fe80000100800 */
[----:B------:R-:W2:Y:S04]  /*66190*/  LDL.LU R9, [R1+0x494] ;  /* 0x0004940001097983 */ /* 0x000ea80000300800 */
[----:B-1----:R-:W3:Y:S04]  /*661a0*/  LDL.LU R10, [R1+0x498] ;  /* 0x00049800010a7983 */ /* 0x002ee80000300800 */
[----:B------:R-:W3:Y:S01]  /*661b0*/  LDL.LU R11, [R1+0x49c] ;  /* 0x00049c00010b7983 */ /* 0x000ee20000300800 */
[----:B------:R-:W-:-:S03]  /*661c0*/  IMAD.MOV.U32 R0, RZ, RZ, R3 ;  /* 0x000000ffff007224 */ /* 0x000fc600078e0003 */
[----:B------:R-:W4:Y:S04]  /*661d0*/  LDL R20, [R1+0xe98] ;  /* 0x000e980001147983 */ /* 0x000f280000100800 */
[----:B------:R-:W4:Y:S04]  /*661e0*/  LDL R21, [R1+0xe9c] ;  /* 0x000e9c0001157983 */ /* 0x000f280000100800 */
[----:B------:R-:W4:Y:S04]  /*661f0*/  LDL R14, [R1+0xea8] ;  /* 0x000ea800010e7983 */ /* 0x000f280000100800 */
[----:B------:R-:W4:Y:S04]  /*66200*/  LDL R15, [R1+0xeac] ;  /* 0x000eac00010f7983 */ /* 0x000f280000100800 */
        /* <DEDUP_REMOVED lines=28> */
[----:B------:R-:W3:Y:S04]  /*663d0*/  LDL R12, [R1+0xec8] ;  /* 0x000ec800010c7983 */ /* 0x000ee80000100800 */
[----:B------:R-:W3:Y:S04]  /*663e0*/  LDL R13, [R1+0xecc] ;  /* 0x000ecc00010d7983 */ /* 0x000ee80000100800 */
[----:B------:R-:W3:Y:S04]  /*663f0*/  LDL R22, [R1+0xed8] ;  /* 0x000ed80001167983 */ /* 0x000ee80000100800 */
[----:B------:R-:W3:Y:S04]  /*66400*/  LDL R23, [R1+0xedc] ;  /* 0x000edc0001177983 */ /* 0x000ee80000100800 */
[----:B------:R-:W3:Y:S04]  /*66410*/  LDL.LU R24, [R1+0x4d0] ;  /* 0x0004d00001187983 */ /* 0x000ee80000300800 */
[----:B------:R-:W3:Y:S04]  /*66420*/  LDL.LU R25, [R1+0x4d4] ;  /* 0x0004d40001197983 */ /* 0x000ee80000300800 */
[----:B------:R-:W3:Y:S04]  /*66430*/  LDL.LU R26, [R1+0x4d8] ;  /* 0x0004d800011a7983 */ /* 0x000ee80000300800 */
[----:B------:R-:W3:Y:S04]  /*66440*/  LDL.LU R27, [R1+0x4dc] ;  /* 0x0004dc00011b7983 */ /* 0x000ee80000300800 */
[----:B------:R-:W3:Y:S04]  /*66450*/  LDL R28, [R1+0xee8] ;  /* 0x000ee800011c7983 */ /* 0x000ee80000100800 */
[----:B------:R-:W3:Y:S04]  /*66460*/  LDL R29, [R1+0xeec] ;  /* 0x000eec00011d7983 */ /* 0x000ee80000100800 */
[----:B------:R-:W-:Y:S01]  /*66470*/  STL [R1+0x3558], R0 ;  /* 0x0035580001007387 */ /* 0x000fe20000100800 */
[----:B--2---:R-:W-:-:S15]  /*66480*/  HMMA.16816.F32 R8, R16, R6, R8 ;  /* 0x000000061008723c */ /* 0x004fde0000001808 */
[----:B------:R-:W-:-:S08]  /*66490*/  NOP ;  /* 0x0000000000007918 */ /* 0x000fd00000000000 */
[----:B------:R-:W-:Y:S04]  /*664a0*/  STL.64 [R1+0x200], R8 ;  /* 0x0002000801007387 */ /* 0x000fe80000100a00 */
[----:B------:R0:W-:Y:S04]  /*664b0*/  STL.64 [R1+0x208], R10 ;  /* 0x0002080a01007387 */ /* 0x0001e80000100a00 */
[----:B0-----:R-:W2:Y:S04]  /*664c0*/  LDL.LU.64 R10, [R1+0x3690] ;  /* 0x00369000010a7983 */ /* 0x001ea80000300a00 */
[----:B------:R-:W2:Y:S01]  /*664d0*/  LDL.LU.64 R8, [R1+0x3688] ;  /* 0x0036880001087983 */ /* 0x000ea20000300a00 */
[----:B----4-:R-:W-:-:S02]  /*664e0*/  F2FP.F16.E5M2.UNPACK_B R4, R4 ;  /* 0x00000004ff04723e */ /* 0x010fc400020004ff */
[----:B------:R-:W-:-:S03]  /*664f0*/  F2FP.F16.E5M2.UNPACK_B R5, R5 ;  /* 0x00000005ff05723e */ /* 0x000fc600020004ff */
[----:B------:R-:W-:Y:S04]  /*66500*/  STL [R1+0x58], R4 ;  /* 0x0000580401007387 */ /* 0x000fe80000100800 */
        /* <DEDUP_REMOVED lines=8> */
[----:B------:R-:W-:Y:S01]  /*66590*/  F2FP.F16.E5M2.UNPACK_B R7, R21 ;  /* 0x00000015ff07723e */ /* 0x000fe200020004ff */
[----:B------:R-:W-:Y:S02]  /*665a0*/  IMAD.MOV.U32 R0, RZ, RZ, R5 ;  /* 0x000000ffff007224 */ /* 0x000fe400078e0005 */
[----:B------:R-:W-:Y:S04]  /*665b0*/  STL [R1+0x50], R6 ;  /* 0x0000500601007387 */ /* 0x000fe80000100800 */
        /* <DEDUP_REMOVED lines=22> */
[----:B------:R-:W-:Y:S01]  /*66720*/  IMAD.MOV.U32 R0, RZ, RZ, R5 ;  /* 0x000000ffff007224 */ /* 0x000fe200078e0005 */
[----:B---3--:R-:W-:Y:S02]  /*66730*/  F2FP.F16.E5M2.UNPACK_B R4, R12 ;  /* 0x0000000cff04723e */ /* 0x008fe400020004ff */
[----:B------:R-:W-:Y:S01]  /*66740*/  F2FP.F16.E5M2.UNPACK_B R5, R13 ;  /* 0x0000000dff05723e */ /* 0x000fe200020004ff */
[----:B------:R-:W-:Y:S04]  /*66750*/  STL [R1+0x40], R2 ;  /* 0x0000400201007387 */ /* 0x000fe80000100800 */
[----:B------:R0:W-:Y:S04]  /*66760*/  STL [R1+0x3564], R0 ;  /* 0x0035640001007387 */ /* 0x0001e80000100800 */
[----:B------:R-:W-:Y:S04]  /*66770*/  STL [R1+0x44], R3 ;  /* 0x0000440301007387 */ /* 0x000fe80000100800 */
[----:B------:R-:W-:Y:S01]  /*66780*/  STL [R1+0x38], R4 ;  /* 0x0000380401007387 */ /* 0x000fe20000100800 */
[----:B0-----:R-:W-:Y:S01]  /*66790*/  IMAD.MOV.U32 R0, RZ, RZ, R3 ;  /* 0x000000ffff007224 */ /* 0x001fe200078e0003 */
[----:B--2---:R-:W-:-:S15]  /*667a0*/  HMMA.16816.F32 R8, R16, R2, R8 ;  /* 0x000000021008723c */ /* 0x004fde0000001808 */
[----:B------:R-:W-:-:S08]  /*667b0*/  NOP ;  /* 0x0000000000007918 */ /* 0x000fd00000000000 */
[----:B------:R-:W-:Y:S04]  /*667c0*/  STL.64 [R1+0x280], R8 ;  /* 0x0002800801007387 */ /* 0x000fe80000100a00 */
[----:B------:R0:W-:Y:S02]  /*667d0*/  STL.64 [R1+0x288], R10 ;  /* 0x0002880a01007387 */ /* 0x0001e40000100a00 */
[----:B0-----:R-:W-:Y:S01]  /*667e0*/  HMMA.16816.F32 R8, R16, R4, R24 ;  /* 0x000000041008723c */ /* 0x001fe20000001818 */
[----:B------:R-:W-:Y:S01]  /*667f0*/  F2FP.F16.E5M2.UNPACK_B R3, R22 ;  /* 0x00000016ff03723e */ /* 0x000fe200020004ff */
[----:B------:R0:W-:Y:S04]  /*66800*/  STL [R1+0x3568], R0 ;  /* 0x0035680001007387 */ /* 0x0001e80000100800 */
[----:B------:R-:W-:Y:S01]  /*66810*/  STL [R1+0x3c], R5 ;  /* 0x00003c0501007387 */ /* 0x000fe20000100800 */
[----:B------:R-:W-:-:S03]  /*66820*/  F2FP.F16.E5M2.UNPACK_B R2, R23 ;  /* 0x00000017ff02723e */ /* 0x000fc600020004ff */
[----:B------:R-:W-:Y:S01]  /*66830*/  STL [R1+0x30], R3 ;  /* 0x0000300301007387 */ /* 0x000fe20000100800 */
[----:B------:R-:W-:Y:S01]  /*66840*/  F2FP.F16.E5M2.UNPACK_B R4, R28 ;  /* 0x0000001cff04723e */ /* 0x000fe200020004ff */
[----:B0-----:R-:W-:-:S11]  /*66850*/  IMAD.MOV.U32 R0, RZ, RZ, R5 ;  /* 0x000000ffff007224 */ /* 0x001fd600078e0005 */
[----:B------:R-:W-:Y:S04]  /*66860*/  STL.64 [R1+0x2a0], R8 ;  /* 0x0002a00801007387 */ /* 0x000fe80000100a00 */
[----:B------:R-:W-:Y:S04]  /*66870*/  STL.64 [R1+0x2a8], R10 ;  /* 0x0002a80a01007387 */ /* 0x000fe80000100a00 */
[----:B------:R0:W-:Y:S04]  /*66880*/  STL [R1+0x356c], R0 ;  /* 0x00356c0001007387 */ /* 0x0001e80000100800 */
[----:B------:R-:W-:Y:S04]  /*66890*/  STL [R1+0x34], R2 ;  /* 0x0000340201007387 */ /* 0x000fe80000100800 */
[----:B------:R-:W2:Y:S04]  /*668a0*/  LDL.LU R12, [R1+0x3c0] ;  /* 0x0003c000010c7983 */ /* 0x000ea80000300800 */
[----:B------:R-:W-:Y:S01]  /*668b0*/  STL [R1+0x28], R4 ;  /* 0x0000280401007387 */ /* 0x000fe20000100800 */
[----:B0-----:R-:W-:-:S05]  /*668c0*/  F2FP.F16.E5M2.UNPACK_B R0, R29 ;  /* 0x0000001dff00723e */ /* 0x001fca00020004ff */
[----:B------:R-:W-:Y:S04]  /*668d0*/  STL [R1+0x2c], R0 ;  /* 0x00002c0001007387 */ /* 0x000fe80000100800 */
[----:B------:R-:W2:Y:S04]  /*668e0*/  LDL.LU R13, [R1+0x3c4] ;  /* 0x0003c400010d7983 */ /* 0x000ea80000300800 */
        /* <DEDUP_REMOVED lines=9> */
[----:B--2---:R-:W-:Y:S04]  /*66980*/  STL.64 [R1+0x35e0], R20 ;  /* 0x0035e01401007387 */ /* 0x004fe80000100a00 */
[----:B0-----:R-:W2:Y:S04]  /*66990*/  LDL.LU R12, [R1+0x380] ;  /* 0x00038000010c7983 */ /* 0x001ea80000300800 */
[----:B------:R-:W2:Y:S04]  /*669a0*/  LDL.LU R13, [R1+0x384] ;  /* 0x00038400010d7983 */ /* 0x000ea80000300800 */
[----:B--2---:R-:W-:Y:S04]  /*669b0*/  STL.64 [R1+0x35f0], R12 ;  /* 0x0035f00c01007387 */ /* 0x004fe80000100a00 */
[----:B------:R-:W2:Y:S04]  /*669c0*/  LDL.LU R14, [R1+0x388] ;  /* 0x00038800010e7983 */ /* 0x000ea80000300800 */
[----:B------:R-:W2:Y:S04]  /*669d0*/  LDL.LU R15, [R1+0x38c] ;  /* 0x00038c00010f7983 */ /* 0x000ea80000300800 */
[----:B------:R-:W3:Y:S04]  /*669e0*/  LDL R6, [R1+0xf18] ;  /* 0x000f180001067983 */ /* 0x000ee80000100800 */
[----:B------:R-:W3:Y:S04]  /*669f0*/  LDL R7, [R1+0xf1c] ;  /* 0x000f1c0001077983 */ /* 0x000ee80000100800 */
[----:B------:R-:W4:Y:S04]  /*66a00*/  LDL R4, [R1+0xf28] ;  /* 0x000f280001047983 */ /* 0x000f280000100800 */
[----:B------:R-:W4:Y:S04]  /*66a10*/  LDL R5, [R1+0xf2c] ;  /* 0x000f2c0001057983 */ /* 0x000f280000100800 */
[----:B---3--:R0:W-:Y:S04]  /*66a20*/  STL.64 [R1+0x3610], R6 ;  /* 0x0036100601007387 */ /* 0x0081e80000100a00 */
[----:B0-----:R-:W3:Y:S04]  /*66a30*/  LDL.64 R6, [R1+0x28] ;  /* 0x0000280001067983 */ /* 0x001ee80000100a00 */
[----:B----4-:R0:W-:Y:S04]  /*66a40*/  STL.64 [R1+0x3608], R4 ;  /* 0x0036080401007387 */ /* 0x0101e80000100a00 */
[----:B------:R-:W4:Y:S04]  /*66a50*/  LDL.LU R20, [R1+0x360] ;  /* 0x0003600001147983 */ /* 0x000f280000300800 */
[----:B------:R-:W4:Y:S04]  /*66a60*/  LDL.LU R21, [R1+0x364] ;  /* 0x0003640001157983 */ /* 0x000f280000300800 */
[----:B------:R-:W4:Y:S04]  /*66a70*/  LDL.LU R22, [R1+0x368] ;  /* 0x0003680001167983 */ /* 0x000f280000300800 */
[----:B------:R-:W4:Y:S04]  /*66a80*/  LDL.LU R23, [R1+0x36c] ;  /* 0x00036c0001177983 */ /* 0x000f280000300800 */
[----:B0-----:R-:W2:Y:S04]  /*66a90*/  LDL R5, [R1+0xef8] ;  /* 0x000ef80001057983 */ /* 0x001ea80000100800 */
[----:B---3--:R-:W-:Y:S04]  /*66aa0*/  STL.64 [R1+0x3640], R6 ;  /* 0x0036400601007387 */ /* 0x008fe80000100a00 */
[----:B--2---:R-:W-:Y:S04]  /*66ab0*/  STL [R1+0x3638], R5 ;  /* 0x0036380501007387 */ /* 0x004fe80000100800 */
[----:B------:R-:W2:Y:S04]  /*66ac0*/  LDL R12, [R1+0xf08] ;  /* 0x000f0800010c7983 */ /* 0x000ea80000100800 */
[----:B------:R-:W2:Y:S04]  /*66ad0*/  LDL R13, [R1+0xf0c] ;  /* 0x000f0c00010d7983 */ /* 0x000ea80000100800 */
[----:B------:R-:W3:Y:S04]  /*66ae0*/  LDL R0, [R1+0xefc] ;  /* 0x000efc0001007983 */ /* 0x000ee80000100800 */
[----:B------:R-:W-:Y:S04]  /*66af0*/  STL.64 [R1+0x3630], R14 ;  /* 0x0036300e01007387 */ /* 0x000fe80000100a00 */
[----:B--2---:R0:W-:Y:S04]  /*66b00*/  STL.64 [R1+0x3628], R12 ;  /* 0x0036280c01007387 */ /* 0x0041e80000100a00 */
[----:B0-----:R-:W2:Y:S04]  /*66b10*/  LDL.LU R12, [R1+0x300] ;  /* 0x00030000010c7983 */ /* 0x001ea80000300800 */
[----:B------:R-:W2:Y:S04]  /*66b20*/  LDL.LU R13, [R1+0x304] ;  /* 0x00030400010d7983 */ /* 0x000ea80000300800 */
[----:B------:R-:W4:Y:S04]  /*66b30*/  LDL.LU R14, [R1+0x308] ;  /* 0x00030800010e7983 */ /* 0x000f280000300800 */
[----:B------:R-:W4:Y:S01]  /*66b40*/  LDL.LU R15, [R1+0x30c] ;  /* 0x00030c00010f7983 */ /* 0x000f220000300800 */
[----:B------:R-:W-:-:S02]  /*66b50*/  IMAD.MOV.U32 R6, RZ, RZ, R3 ;  /* 0x000000ffff067224 */ /* 0x000fc400078e0003 */
[----:B------:R-:W-:Y:S01]  /*66b60*/  IMAD.MOV.U32 R7, RZ, RZ, R2 ;  /* 0x000000ffff077224 */ /* 0x000fe200078e0002 */
        /* <DEDUP_REMOVED lines=8> */
[----:B0-----:R-:W4:Y:S04]  /*66bf0*/  LDL.LU R20, [R1+0x340] ;  /* 0x0003400001147983 */ /* 0x001f280000300800 */
        /* <DEDUP_REMOVED lines=8> */
[----:B------:R-:W2:Y:S04]  /*66c80*/  LDL.LU R22, [R1+0x328] ;  /* 0x0003280001167983 */ /* 0x000ea80000300800 */
[----:B------:R-:W2:Y:S04]  /*66c90*/  LDL.LU R23, [R1+0x32c] ;  /* 0x00032c0001177983 */ /* 0x000ea80000300800 */
[----:B------:R-:W3:Y:S04]  /*66ca0*/  LDL R2, [R1+0xf38] ;  /* 0x000f380001027983 */ /* 0x000ee80000100800 */
[----:B------:R-:W4:Y:S04]  /*66cb0*/  LDL R3, [R1+0xf3c] ;  /* 0x000f3c0001037983 */ /* 0x000f280000100800 */
[----:B------:R-:W4:Y:S04]  /*66cc0*/  LDL R28, [R1+0xf48] ;  /* 0x000f4800011c7983 */ /* 0x000f280000100800 */
[----:B------:R-:W4:Y:S04]  /*66cd0*/  LDL R29, [R1+0xf4c] ;  /* 0x000f4c00011d7983 */ /* 0x000f280000100800 */
[----:B------:R-:W4:Y:S04]  /*66ce0*/  LDL R26, [R1+0xf58] ;  /* 0x000f5800011a7983 */ /* 0x000f280000100800 */
[----:B------:R-:W4:Y:S04]  /*66cf0*/  LDL R27, [R1+0xf5c] ;  /* 0x000f5c00011b7983 */ /* 0x000f280000100800 */
[----:B------:R-:W4:Y:S04]  /*66d00*/  LDL R24, [R1+0xf68] ;  /* 0x000f680001187983 */ /* 0x000f280000100800 */
[----:B------:R-:W4:Y:S04]  /*66d10*/  LDL R25, [R1+0xf6c] ;  /* 0x000f6c0001197983 */ /* 0x000f280000100800 */
[----:B------:R-:W4:Y:S04]  /*66d20*/  LDL.LU R8, [R1+0x3e0] ;  /* 0x0003e00001087983 */ /* 0x000f280000300800 */
[----:B------:R-:W4:Y:S04]  /*66d30*/  LDL.LU R9, [R1+0x3e4] ;  /* 0x0003e40001097983 */ /* 0x000f280000300800 */
[----:B------:R-:W4:Y:S04]  /*66d40*/  LDL.LU R10, [R1+0x3e8] ;  /* 0x0003e800010a7983 */ /* 0x000f280000300800 */
[----:B------:R-:W4:Y:S04]  /*66d50*/  LDL.LU R11, [R1+0x3ec] ;  /* 0x0003ec00010b7983 */ /* 0x000f280000300800 */
[----:B------:R-:W2:Y:S04]  /*66d60*/  LDL.LU.64 R14, [R1+0x3650] ;  /* 0x00365000010e7983 */ /* 0x000ea80000300a00 */
[----:B------:R-:W2:Y:S04]  /*66d70*/  LDL.LU.64 R12, [R1+0x3648] ;  /* 0x00364800010c7983 */ /* 0x000ea80000300a00 */
[----:B------:R-:W-:Y:S04]  /*66d80*/  STL.64 [R1+0x2c0], R4 ;  /* 0x0002c00401007387 */ /* 0x000fe80000100a00 */
[----:B------:R0:W-:Y:S04]  /*66d90*/  STL.64 [R1+0x2c8], R6 ;  /* 0x0002c80601007387 */ /* 0x0001e80000100a00 */
[----:B0-----:R-:W2:Y:S04]  /*66da0*/  LDL.LU.64 R6, [R1+0x3640] ;  /* 0x0036400001067983 */ /* 0x001ea80000300a00 */
[----:B------:R-:W3:Y:S01]  /*66db0*/  LDL.LU R5, [R1+0x3638] ;  /* 0x0036380001057983 */ /* 0x000ee20000300800 */
[----:B--2---:R-:W-:Y:S01]  /*66dc0*/  HMMA.16816.F32 R12, R16, R6, R12 ;  /* 0x00000006100c723c */ /* 0x004fe2000000180c */
[----:B---3--:R-:W-:-:S02]  /*66dd0*/  F2FP.F16.E5M2.UNPACK_B R4, R5 ;  /* 0x00000005ff04723e */ /* 0x008fc400020004ff */
[----:B------:R-:W-:-:S03]  /*66de0*/  F2FP.F16.E5M2.UNPACK_B R5, R0 ;  /* 0x00000000ff05723e */ /* 0x000fc600020004ff */
[----:B------:R-:W-:-:S15]  /*66df0*/  IMAD.MOV.U32 R0, RZ, RZ, R7 ;  /* 0x000000ffff007224 */ /* 0x000fde00078e0007 */
[----:B------:R-:W-:-:S02]  /*66e00*/  NOP ;  /* 0x0000000000007918 */ /* 0x000fc40000000000 */
[----:B------:R-:W-:Y:S04]  /*66e10*/  STL.64 [R1+0x2e0], R12 ;  /* 0x0002e00c01007387 */ /* 0x000fe80000100a00 */
[----:B------:R0:W-:Y:S04]  /*66e20*/  STL.64 [R1+0x2e8], R14 ;  /* 0x0002e80e01007387 */ /* 0x0001e80000100a00 */
[----:B0-----:R-:W2:Y:S04]  /*66e30*/  LDL.LU.64 R14, [R1+0x3630] ;  /* 0x00363000010e7983 */ /* 0x001ea80000300a00 */
[----:B------:R-:W3:Y:S04]  /*66e40*/  LDL.LU.64 R12, [R1+0x3628] ;  /* 0x00362800010c7983 */ /* 0x000ee80000300a00 */
[----:B------:R-:W-:Y:S04]  /*66e50*/  STL [R1+0x20], R4 ;  /* 0x0000200401007387 */ /* 0x000fe80000100800 */
[----:B------:R-:W-:Y:S04]  /*66e60*/  STL [R1+0x3570], R0 ;  /* 0x0035700001007387 */ /* 0x000fe80000100800 */
[----:B------:R0:W-:Y:S02]  /*66e70*/  STL [R1+0x24], R5 ;  /* 0x0000240501007387 */ /* 0x0001e40000100800 */
[----:B0-----:R-:W-:Y:S02]  /*66e80*/  HMMA.16816.F32 R4, R16, R4, R20 ;  /* 0x000000041004723c */ /* 0x001fe40000001814 */
[----:B------:R-:W4:Y:S04]  /*66e90*/  LDL.LU.64 R22, [R1+0x3620] ;  /* 0x0036200001167983 */ /* 0x000f280000300a00 */
[----:B------:R-:W4:-:S15]  /*66ea0*/  LDL.LU.64 R20, [R1+0x3618] ;  /* 0x0036180001147983 */ /* 0x000f1e0000300a00 */
[----:B------:R-:W-:-:S02]  /*66eb0*/  NOP ;  /* 0x0000000000007918 */ /* 0x000fc40000000000 */
[----:B------:R-:W-:Y:S04]  /*66ec0*/  STL.64 [R1+0x300], R4 ;  /* 0x0003000401007387 */ /* 0x000fe80000100a00 */
[----:B------:R0:W-:Y:S04]  /*66ed0*/  STL.64 [R1+0x308], R6 ;  /* 0x0003080601007387 */ /* 0x0001e80000100a00 */
[----:B0-----:R-:W2:Y:S04]  /*66ee0*/  LDL.LU.64 R6, [R1+0x3610] ;  /* 0x0036100001067983 */ /* 0x001ea80000300a00 */
[----:B------:R-:W2:Y:S01]  /*66ef0*/  LDL.LU.64 R4, [R1+0x3608] ;  /* 0x0036080001047983 */ /* 0x000ea20000300a00 */
[----:B---3--:R-:W-:-:S02]  /*66f00*/  F2FP.F16.E5M2.UNPACK_B R12, R12 ;  /* 0x0000000cff0c723e */ /* 0x008fc400020004ff */
[----:B------:R-:W-:-:S07]  /*66f10*/  F2FP.F16.E5M2.UNPACK_B R13, R13 ;  /* 0x0000000dff0d723e */ /* 0x000fce00020004ff */
[----:B----4-:R-:W-:Y:S06]  /*66f20*/  HMMA.16816.F32 R20, R16, R12, R20 ;  /* 0x0000000c1014723c */ /* 0x010fec0000001814 */
[----:B------:R-:W-:Y:S04]  /*66f30*/  STL [R1+0x18], R12 ;  /* 0x0000180c01007387 */ /* 0x000fe80000100800 */
[----:B------:R-:W-:-:S13]  /*66f40*/  STL [R1+0x1c], R13 ;  /* 0x00001c0d01007387 */ /* 0x000fda0000100800 */
[----:B------:R-:W-:Y:S04]  /*66f50*/  STL.64 [R1+0x320], R20 ;  /* 0x0003201401007387 */ /* 0x000fe80000100a00 */
[----:B------:R0:W-:Y:S04]  /*66f60*/  STL.64 [R1+0x328], R22 ;  /* 0x0003281601007387 */ /* 0x0001e80000100a00 */
[----:B0-----:R-:W3:Y:S04]  /*66f70*/  LDL.LU.64 R22, [R1+0x3600] ;  /* 0x0036000001167983 */ /* 0x001ee80000300a00 */
[----:B------:R-:W3:Y:S01]  /*66f80*/  LDL.LU.64 R20, [R1+0x35f8] ;  /* 0x0035f80001147983 */ /* 0x000ee20000300a00 */
[----:B------:R-:W-:-:S03]  /*66f90*/  IMAD.MOV.U32 R0, RZ, RZ, R13 ;  /* 0x000000ffff007224 */ /* 0x000fc600078e000d */
[----:B------:R-:W4:Y:S01]  /*66fa0*/  LDL.LU.64 R12, [R1+0x35f0] ;  /* 0x0035f000010c7983 */ /* 0x000f220000300a00 */
[----:B--2---:R-:W-:Y:S02]  /*66fb0*/  F2FP.F16.E5M2.UNPACK_B R6, R6 ;  /* 0x00000006ff06723e */ /* 0x004fe400020004ff */
[----:B------:R-:W-:-:S03]  /*66fc0*/  F2FP.F16.E5M2.UNPACK_B R7, R7 ;  /* 0x00000007ff07723e */ /* 0x000fc600020004ff */
[----:B------:R-:W-:Y:S04]  /*66fd0*/  STL [R1+0x10], R6 ;  /* 0x0000100601007387 */ /* 0x000fe80000100800 */
[----:B------:R0:W-:Y:S04]  /*66fe0*/  STL [R1+0x3574], R0 ;  /* 0x0035740001007387 */ /* 0x0001e80000100800 */
[----:B------:R-:W-:Y:S01]  /*66ff0*/  STL [R1+0x14], R7 ;  /* 0x0000140701007387 */ /* 0x000fe20000100800 */
[----:B------:R-:W-:Y:S02]  /*67000*/  F2FP.F16.E5M2.UNPACK_B R4, R4 ;  /* 0x00000004ff04723e */ /* 0x000fe400020004ff */
[----:B------:R-:W-:Y:S01]  /*67010*/  F2FP.F16.E5M2.UNPACK_B R5, R5 ;  /* 0x00000005ff05723e */ /* 0x000fe200020004ff */
[----:B0-----:R-:W-:Y:S01]  /*67020*/  IMAD.MOV.U32 R0, RZ, RZ, R7 ;  /* 0x000000ffff007224 */ /* 0x001fe200078e0007 */
[----:B---3--:R-:W-:-:S15]  /*67030*/  HMMA.16816.F32 R20, R16, R6, R20 ;  /* 0x000000061014723c */ /* 0x008fde0000001814 */
[----:B------:R-:W-:-:S08]  /*67040*/  NOP ;  /* 0x0000000000007918 */ /* 0x000fd00000000000 */
[----:B------:R-:W-:Y:S04]  /*67050*/  STL.64 [R1+0x340], R20 ;  /* 0x0003401401007387 */ /* 0x000fe80000100a00 */
[----:B------:R0:W-:Y:S04]  /*67060*/  STL.64 [R1+0x348], R22 ;  /* 0x0003481601007387 */ /* 0x0001e80000100a00 */
[----:B0-----:R-:W2:Y:S04]  /*67070*/  LDL.LU.64 R22, [R1+0x35e8] ;  /* 0x0035e80001167983 */ /* 0x001ea80000300a00 */
[----:B------:R-:W2:Y:S04]  /*67080*/  LDL.LU.64 R20, [R1+0x35e0] ;  /* 0x0035e00001147983 */ /* 0x000ea80000300a00 */
[----:B------:R-:W-:Y:S04]  /*67090*/  STL [R1+0x8], R4 ;  /* 0x0000080401007387 */ /* 0x000fe80000100800 */
[----:B------:R-:W-:Y:S04]  /*670a0*/  STL [R1+0x3588], R0 ;  /* 0x0035880001007387 */ /* 0x000fe80000100800 */
[----:B------:R4:W-:Y:S02]  /*670b0*/  STL [R1+0xc], R5 ;  /* 0x00000c0501007387 */ /* 0x0009e40000100800 */
[----:B----4-:R-:W-:Y:S02]  /*670c0*/  HMMA.16816.F32 R4, R16, R4, R12 ;  /* 0x000000041004723c */ /* 0x010fe4000000180c */
[----:B------:R-:W3:Y:S04]  /*670d0*/  LDL.LU.64 R14, [R1+0x35d8] ;  /* 0x0035d800010e7983 */ /* 0x000ee80000300a00 */
[----:B------:R-:W3:Y:S01]  /*670e0*/  LDL.LU.64 R12, [R1+0x35d0] ;  /* 0x0035d000010c7983 */ /* 0x000ee20000300a00 */
[----:B------:R-:W-:-:S02]  /*670f0*/  F2FP.F16.E5M2.UNPACK_B R2, R2 ;  /* 0x00000002ff02723e */ /* 0x000fc400020004ff */
[----:B------:R-:W-:-:S03]  /*67100*/  F2FP.F16.E5M2.UNPACK_B R3, R3 ;  /* 0x00000003ff03723e */ /* 0x000fc600020004ff */
[----:B------:R-:W-:Y:S11]  /*67110*/  STL [R1], R2 ;  /* 0x0000000201007387 */ /* 0x000ff60000100800 */
[----:B------:R-:W-:Y:S04]  /*67120*/  STL.64 [R1+0x360], R4 ;  /* 0x0003600401007387 */ /* 0x000fe80000100a00 */
[----:B------:R2:W-:Y:S01]  /*67130*/  STL.64 [R1+0x368], R6 ;  /* 0x0003680601007387 */ /* 0x0005e20000100a00 */
[----:B------:R-:W-:-:S02]  /*67140*/  F2FP.F16.E5M2.UNPACK_B R28, R28 ;  /* 0x0000001cff1c723e */ /* 0x000fc400020004ff */
[----:B------:R-:W-:Y:S01]  /*67150*/  F2FP.F16.E5M2.UNPACK_B R29, R29 ;  /* 0x0000001dff1d723e */ /* 0x000fe200020004ff */
[----:B------:R-:W-:Y:S01]  /*67160*/  STL [R1+0x4], R3 ;  /* 0x0000040301007387 */ /* 0x000fe20000100800 */
[----:B------:R-:W-:Y:S02]  /*67170*/  F2FP.F16.E5M2.UNPACK_B R26, R26 ;  /* 0x0000001aff1a723e */ /* 0x000fe400020004ff */
[----:B------:R-:W-:Y:S01]  /*67180*/  F2FP.F16.E5M2.UNPACK_B R27, R27 ;  /* 0x0000001bff1b723e */ /* 0x000fe200020004ff */
[----:B--2---:R-:W-:-:S15]  /*67190*/  HMMA.16816.F32 R4, R16, R2, R20 ;  /* 0x000000021004723c */ /* 0x004fde0000001814 */
[----:B------:R-:W-:-:S08]  /*671a0*/  NOP ;  /* 0x0000000000007918 */ /* 0x000fd00000000000 */
[----:B------:R-:W-:Y:S04]  /*671b0*/  STL.64 [R1+0x380], R4 ;  /* 0x0003800401007387 */ /* 0x000fe80000100a00 */
[----:B------:R3:W-:Y:S02]  /*671c0*/  STL.64 [R1+0x388], R6 ;  /* 0x0003880601007387 */ /* 0x0007e40000100a00 */
[----:B---3--:R-:W-:-:S15]  /*671d0*/  HMMA.16816.F32 R4, R16, R28, R12 ;  /* 0x0000001c1004723c */ /* 0x008fde000000180c */
[----:B------:R-:W-:-:S08]  /*671e0*/  NOP ;  /* 0x0000000000007918 */ /* 0x000fd00000000000 */
[----:B------:R-:W-:Y:S04]  /*671f0*/  STL.64 [R1+0x3a0], R4 ;  /* 0x0003a00401007387 */ /* 0x000fe80000100a00 */
[----:B------:R0:W-:Y:S04]  /*67200*/  STL.64 [R1+0x3a8], R6 ;  /* 0x0003a80601007387 */ /* 0x0001e80000100a00 */
[----:B------:R-:W2:Y:S04]  /*67210*/  LDL R22, [R1+0xf78] ;  /* 0x000f780001167983 */ /* 0x000ea80000100800 */
[----:B------:R-:W3:Y:S01]  /*67220*/  LDL R23, [R1+0xf7c] ;  /* 0x000f7c0001177983 */ /* 0x000ee20000100800 */
[----:B0-----:R-:W-:-:S15]  /*67230*/  HMMA.16816.F32 R4, R16, R26, R8 ;  /* 0x0000001a1004723c */ /* 0x001fde0000001808 */
[----:B------:R-:W-:-:S08]  /*67240*/  NOP ;  /* 0x0000000000007918 */ /* 0x000fd00000000000 */
[----:B------:R-:W-:Y:S04]  /*67250*/  STL.64 [R1+0x3d0], R4 ;  /* 0x0003d00401007387 */ /* 0x000fe80000100a00 */
[----:B------:R-:W-:Y:S04]  /*67260*/  STL.64 [R1+0x3d8], R6 ;  /* 0x0003d80601007387 */ /* 0x000fe80000100a00 */
[----:B------:R-:W4:Y:S04]  /*67270*/  LDL R10, [R1+0xfa8] ;  /* 0x000fa800010a7983 */ /* 0x000f280000100800 */
[----:B------:R-:W4:Y:S04]  /*67280*/  LDL R11, [R1+0xfac] ;  /* 0x000fac00010b7983 */ /* 0x000f280000100800 */
[----:B------:R-:W2:Y:S04]  /*67290*/  LDL R8, [R1+0xf98] ;  /* 0x000f980001087983 */ /* 0x000ea80000100800 */
[----:B------:R-:W2:Y:S04]  /*672a0*/  LDL R9, [R1+0xf9c] ;  /* 0x000f9c0001097983 */ /* 0x000ea80000100800 */
        /* <DEDUP_REMOVED lines=14> */
[----:B------:R-:W4:Y:S04]  /*67390*/  LDL.LU R0, [R1+0x2310] ;  /* 0x0023100001007983 */ /* 0x000f280000300800 */
[----:B------:R-:W3:Y:S04]  /*673a0*/  LDL.LU R4, [R1+0x230c] ;  /* 0x00230c0001047983 */ /* 0x000ee80000300800 */
[----:B------:R-:W3:Y:S04]  /*673b0*/  LDL.LU R5, [R1+0x2318] ;  /* 0x0023180001057983 */ /* 0x000ee80000300800 */
[----:B------:R-:W2:Y:S04]  /*673c0*/  LDL.LU R6, [R1+0x2314] ;  /* 0x0023140001067983 */ /* 0x000ea80000300800 */
[----:B------:R-:W4:Y:S04]  /*673d0*/  LDL.LU R20, [R1+0x2320] ;  /* 0x0023200001147983 */ /* 0x000f280000300800 */
[----:B------:R-:W4:Y:S04]  /*673e0*/  LDL.LU R21, [R1+0x231c] ;  /* 0x00231c0001157983 */ /* 0x000f280000300800 */
[----:B------:R-:W2:Y:S01]  /*673f0*/  LDL.LU R7, [R1+0x2324] ;  /* 0x0023240001077983 */ /* 0x000ea20000300800 */
[----:B------:R-:W-:-:S02]  /*67400*/  F2FP.F16.E5M2.UNPACK_B R24, R24 ;  /* 0x00000018ff18723e */ /* 0x000fc400020004ff */
[----:B------:R-:W-:Y:S01]  /*67410*/  F2FP.F16.E5M2.UNPACK_B R25, R25 ;  /* 0x00000019ff19723e */ /* 0x000fe200020004ff */
[----:B--2---:R-:W-:Y:S04]  /*67420*/  STL.64 [R1+0x3598], R6 ;  /* 0x0035980601007387 */ /* 0x004fe80000100a00 */
[----:B---3--:R0:W-:Y:S04]  /*67430*/  STL.64 [R1+0x3590], R4 ;  /* 0x0035900401007387 */ /* 0x0081e80000100a00 */
[----:B0-----:R-:W2:Y:S04]  /*67440*/  LDL.LU R4, [R1+0x460] ;  /* 0x0004600001047983 */ /* 0x001ea80000300800 */
[----:B------:R-:W2:Y:S04]  /*67450*/  LDL.LU R5, [R1+0x464] ;  /* 0x0004640001057983 */ /* 0x000ea80000300800 */
[----:B------:R-:W3:Y:S04]  /*67460*/  LDL.LU R6, [R1+0x468] ;  /* 0x0004680001067983 */ /* 0x000ee80000300800 */
[----:B------:R-:W3:Y:S01]  /*67470*/  LDL.LU R7, [R1+0x46c] ;  /* 0x00046c0001077983 */ /* 0x000ee20000300800 */
[----:B------:R-:W-:Y:S03]  /*67480*/  HMMA.16816.F32 R8, R16, R24, R8 ;  /* 0x000000181008723c */ /* 0x000fe60000001808 */
        /* <DEDUP_REMOVED lines=10> */
[----:B------:R-:W-:Y:S04]  /*67530*/  STL.64 [R1+0x3f0], R8 ;  /* 0x0003f00801007387 */ /* 0x000fe80000100a00 */
[----:B------:R0:W-:Y:S04]  /*67540*/  STL.64 [R1+0x3f8], R10 ;  /* 0x0003f80a01007387 */ /* 0x0001e80000100a00 */
[----:B0-----:R-:W3:Y:S04]  /*67550*/  LDL.LU.64 R10, [R1+0x35c8] ;  /* 0x0035c800010a7983 */ /* 0x001ee80000300a00 */
[----:B------:R-:W3:Y:S04]  /*67560*/  LDL.LU.64 R8, [R1+0x35c0] ;  /* 0x0035c00001087983 */ /* 0x000ee80000300a00 */
[----:B------:R-:W-:Y:S04]  /*67570*/  STL.64 [R1+0x3348], R26 ;  /* 0x0033481a01007387 */ /* 0x000fe80000100a00 */
[----:B------:R0:W-:Y:S04]  /*67580*/  STL.64 [R1+0x3340], R24 ;  /* 0x0033401801007387 */ /* 0x0001e80000100a00 */
[----:B0-----:R-:W3:Y:S04]  /*67590*/  LDL.LU R24, [R1+0x4c0] ;  /* 0x0004c00001187983 */ /* 0x001ee80000300800 */
[----:B------:R-:W3:Y:S04]  /*675a0*/  LDL.LU R25, [R1+0x4c4] ;  /* 0x0004c40001197983 */ /* 0x000ee80000300800 */
[----:B------:R-:W3:Y:S04]  /*675b0*/  LDL.LU R26, [R1+0x4c8] ;  /* 0x0004c800011a7983 */ /* 0x000ee80000300800 */
[----:B------:R-:W3:Y:S01]  /*675c0*/  LDL.LU R27, [R1+0x4cc] ;  /* 0x0004cc00011b7983 */ /* 0x000ee20000300800 */
[----:B------:R-:W-:-:S02]  /*675d0*/  F2FP.F16.E5M2.UNPACK_B R22, R22 ;  /* 0x00000016ff16723e */ /* 0x000fc400020004ff */
[----:B------:R-:W-:Y:S02]  /*675e0*/  F2FP.F16.E5M2.UNPACK_B R23, R23 ;  /* 0x00000017ff17723e */ /* 0x000fe400020004ff */
[----:B----4-:R-:W-:Y:S02]  /*675f0*/  F2FP.F16.E5M2.UNPACK_B R2, R2 ;  /* 0x00000002ff02723e */ /* 0x010fe400020004ff */
[----:B------:R-:W-:-:S07]  /*67600*/  F2FP.F16.E5M2.UNPACK_B R3, R3 ;  /* 0x00000003ff03723e */ /* 0x000fce00020004ff */
[C---:B--2---:R-:W-:Y:S06]  /*67610*/  HMMA.16816.F32 R4, R16.reuse, R2, R4 ;  /* 0x000000021004723c */ /* 0x044fec0000001804 */
[----:B---3--:R-:W-:Y:S01]  /*67620*/  HMMA.16816.F32 R8, R16, R22, R8 ;  /* 0x000000161008723c */ /* 0x008fe20000001808 */
[----:B------:R-:W-:Y:S04]  /*67630*/  STL.64 [R1+0x3580], R26 ;  /* 0x0035801a01007387 */ /* 0x000fe80000100a00 */
        /* <DEDUP_REMOVED lines=8> */
[----:B------:R-:W4:Y:S04]  /*676c0*/  LDL.LU.64 R8, [R1+0x35b0] ;  /* 0x0035b00001087983 */ /* 0x000f280000300a00 */
[----:B------:R-:W-:Y:S04]  /*676d0*/  STL.64 [R1+0x430], R4 ;  /* 0x0004300401007387 */ /* 0x000fe80000100a00 */
[----:B------:R0:W-:Y:S04]  /*676e0*/  STL.64 [R1+0x438], R6 ;  /* 0x0004380601007387 */ /* 0x0001e80000100a00 */
[----:B0-----:R-:W2:Y:S04]  /*676f0*/  LDL.LU.64 R6, [R1+0x35a8] ;  /* 0x0035a80001067983 */ /* 0x001ea80000300a00 */
[----:B------:R-:W2:Y:S01]  /*67700*/  LDL.LU.64 R4, [R1+0x35a0] ;  /* 0x0035a00001047983 */ /* 0x000ea20000300a00 */
[----:B----4-:R-:W-:-:S02]  /*67710*/  F2FP.F16.E5M2.UNPACK_B R8, R8 ;  /* 0x00000008ff08723e */ /* 0x010fc400020004ff */
[----:B------:R-:W-:-:S07]  /*67720*/  F2FP.F16.E5M2.UNPACK_B R9, R9 ;  /* 0x00000009ff09723e */ /* 0x000fce00020004ff */
        /* <DEDUP_REMOVED lines=8> */
[----:B------:R-:W-:Y:S01]  /*677b0*/  HMMA.16816.F32 R24, R16, R10, R24 ;  /* 0x0000000a1018723c */ /* 0x000fe20000001818 */
[----:B----4-:R-:W-:Y:S02]  /*677c0*/  IMAD R4, R4, 0x100, R0 ;  /* 0x0000010004047824 */ /* 0x010fe400078e0200 */
[----:B--2---:R-:W-:Y:S01]  /*677d0*/  IMAD R5, R6, 0x100, R5 ;  /* 0x0000010006057824 */ /* 0x004fe200078e0205 */
[----:B------:R-:W2:Y:S01]  /*677e0*/  LDL.LU R0, [R1+0x3588] ;  /* 0x0035880001007983 */ /* 0x000ea20000300800 */
[----:B------:R-:W-:-:S03]  /*677f0*/  IMAD R6, R21, 0x100, R20 ;  /* 0x0000010015067824 */ /* 0x000fc600078e0214 */
[----:B------:R-:W3:Y:S04]  /*67800*/  LDL R20, [R1+0xfd8] ;  /* 0x000fd80001147983 */ /* 0x000ee80000100800 */
[----:B------:R-:W4:Y:S11]  /*67810*/  LDL R21, [R1+0xfdc] ;  /* 0x000fdc0001157983 */ /* 0x000f360000100800 */
[----:B------:R-:W-:Y:S04]  /*67820*/  STL.64 [R1+0x470], R24 ;  /* 0x0004701801007387 */ /* 0x000fe80000100a00 */
[----:B------:R0:W-:Y:S04]  /*67830*/  STL.64 [R1+0x478], R26 ;  /* 0x0004781a01007387 */ /* 0x0001e80000100a00 */
[----:B0-----:R-:W2:Y:S04]  /*67840*/  LDL.LU.64 R26, [R1+0x3580] ;  /* 0x00358000011a7983 */ /* 0x001ea80000300a00 */
[----:B------:R-:W2:Y:S04]  /*67850*/  LDL.LU.64 R24, [R1+0x3578] ;  /* 0x0035780001187983 */ /* 0x000ea80000300a00 */
[----:B------:R0:W-:Y:S04]  /*67860*/  STL.64 [R1+0x3308], R10 ;  /* 0x0033080a01007387 */ /* 0x0001e80000100a00 */
[----:B0-----:R-:W3:Y:S01]  /*67870*/  LDL.LU R11, [R1+0x2328] ;  /* 0x00232800010b7983 */ /* 0x001ee20000300800 */
[----:B------:R-:W-:-:S02]  /*67880*/  F2FP.F16.E5M2.UNPACK_B R12, R12 ;  /* 0x0000000cff0c723e */ /* 0x000fc400020004ff */
[----:B------:R-:W-:Y:S01]  /*67890*/  F2FP.F16.E5M2.UNPACK_B R13, R13 ;  /* 0x0000000dff0d723e */ /* 0x000fe200020004ff */
[----:B------:R2:W-:Y:S01]  /*678a0*/  STL.64 [R1+0x3300], R8 ;  /* 0x0033000801007387 */ /* 0x0005e20000100a00 */
[----:B---3--:R-:W-:-:S05]  /*678b0*/  IMAD R7, R7, 0x100, R11 ;  /* 0x0000010007077824 */ /* 0x008fca00078e020b */
[----:B--2---:R-:W-:Y:S01]  /*678c0*/  HMMA.16816.F32 R8, R16, R12, R24 ;  /* 0x0000000c1008723c */ /* 0x004fe20000001818 */
[----:B------:R-:W2:Y:S06]  /*678d0*/  LDL R26, [R1+0x10] ;  /* 0x00001000011a7983 */ /* 0x000eac0000100800 */
[----:B------:R-:W-:-:S15]  /*678e0*/  IMAD.MOV.U32 R27, RZ, RZ, R0 ;  /* 0x000000ffff1b7224 */ /* 0x000fde00078e0000 */
[----:B------:R-:W-:-:S01]  /*678f0*/  NOP ;  /* 0x0000000000007918 */ /* 0x000fc20000000000 */
[----:B------:R0:W-:Y:S04]  /*67900*/  STL.64 [R1+0x4b0], R8 ;  /* 0x0004b00801007387 */ /* 0x0001e80000100a00 */
[----:B------:R1:W-:Y:S04]  /*67910*/  STL.64 [R1+0x4b8], R10 ;  /* 0x0004b80a01007387 */ /* 0x0003e80000100a00 */
[----:B------:R-:W3:Y:S04]  /*67920*/  LDL.LU R0, [R1+0x3574] ;  /* 0x0035740001007983 */ /* 0x000ee80000300800 */
[----:B0-----:R-:W4:Y:S04]  /*67930*/  LDL.LU R8, [R1+0xc50] ;  /* 0x000c500001087983 */ /* 0x001f280000300800 */
[----:B------:R-:W4:Y:S04]  /*67940*/  LDL.LU R9, [R1+0xc54] ;  /* 0x000c540001097983 */ /* 0x000f280000300800 */
[----:B-1----:R-:W2:Y:S04]  /*67950*/  LDL.LU R10, [R1+0xc58] ;  /* 0x000c5800010a7983 */ /* 0x002ea80000300800 */
[----:B------:R-:W2:Y:S04]  /*67960*/  LDL.LU R11, [R1+0xc5c] ;  /* 0x000c5c00010b7983 */ /* 0x000ea80000300800 */
[----:B--2---:R-:W-:Y:S04]  /*67970*/  STL.64 [R1+0x3390], R10 ;  /* 0x0033900a01007387 */ /* 0x004fe80000100a00 */
[----:B----4-:R-:W-:Y:S04]  /*67980*/  STL.64 [R1+0x3388], R8 ;  /* 0x0033880801007387 */ /* 0x010fe80000100a00 */
[----:B------:R-:W2:Y:S01]  /*67990*/  LDL R24, [R1+0x18] ;  /* 0x0000180001187983 */ /* 0x000ea20000100800 */
[----:B---3--:R-:W-:Y:S01]  /*679a0*/  IMAD.MOV.U32 R25, RZ, RZ, R0 ;  /* 0x000000ffff197224 */ /* 0x008fe200078e0000 */
[----:B------:R-:W-:-:S02]  /*679b0*/  F2FP.F16.E5M2.UNPACK_B R6, R6 ;  /* 0x00000006ff06723e */ /* 0x000fc400020004ff */
[----:B------:R-:W3:Y:S04]  /*679c0*/  LDL.LU R0, [R1+0x3570] ;  /* 0x0035700001007983 */ /* 0x000ee80000300800 */
[----:B------:R-:W-:Y:S01]  /*679d0*/  STL.64 [R1+0x33a0], R26 ;  /* 0x0033a01a01007387 */ /* 0x000fe20000100a00 */
[----:B------:R-:W-:Y:S02]  /*679e0*/  F2FP.F16.E5M2.UNPACK_B R4, R4 ;  /* 0x00000004ff04723e */ /* 0x000fe400020004ff */
[----:B------:R-:W-:Y:S01]  /*679f0*/  F2FP.F16.E5M2.UNPACK_B R5, R5 ;  /* 0x00000005ff05723e */ /* 0x000fe200020004ff */
[----:B--2---:R-:W-:Y:S04]  /*67a00*/  STL.64 [R1+0x3398], R24 ;  /* 0x0033981801007387 */ /* 0x004fe80000100a00 */
[----:B------:R0:W-:Y:S04]  /*67a10*/  STL [R1+0x32dc], R12 ;  /* 0x0032dc0c01007387 */ /* 0x0001e80000100800 */
[----:B------:R1:W-:Y:S04]  /*67a20*/  STL [R1+0x32d8], R13 ;  /* 0x0032d80d01007387 */ /* 0x0003e80000100800 */
[----:B0-----:R-:W2:Y:S04]  /*67a30*/  LDL R12, [R1+0x20] ;  /* 0x00002000010c7983 */ /* 0x001ea80000100800 */
[----:B-1----:R-:W2:Y:S04]  /*67a40*/  LDL R13, [R1+0x24] ;  /* 0x00002400010d7983 */ /* 0x002ea80000100800 */
[----:B------:R-:W-:Y:S04]  /*67a50*/  STL.64 [R1+0x3538], R6 ;  /* 0x0035380601007387 */ /* 0x000fe80000100a00 */
[----:B------:R-:W-:Y:S04]  /*67a60*/  STL.64 [R1+0x3530], R4 ;  /* 0x0035300401007387 */ /* 0x000fe80000100a00 */
[----:B------:R-:W4:Y:S01]  /*67a70*/  LDL R10, [R1+0x28] ;  /* 0x00002800010a7983 */ /* 0x000f220000100800 */
[----:B---3--:R-:W-:-:S03]  /*67a80*/  IMAD.MOV.U32 R11, RZ, RZ, R0 ;  /* 0x000000ffff0b7224 */ /* 0x008fc600078e0000 */
[----:B------:R-:W3:Y:S04]  /*67a90*/  LDL.LU R0, [R1+0x356c] ;  /* 0x00356c0001007983 */ /* 0x000ee80000300800 */
[----:B----4-:R0:W-:Y:S04]  /*67aa0*/  STL.64 [R1+0x33a8], R10 ;  /* 0x0033a80a01007387 */ /* 0x0101e80000100a00 */
[----:B------:R-:W4:Y:S04]  /*67ab0*/  LDL.LU R24, [R1+0xc80] ;  /* 0x000c800001187983 */ /* 0x000f280000300800 */
[----:B------:R-:W4:Y:S04]  /*67ac0*/  LDL.LU R25, [R1+0xc84] ;  /* 0x000c840001197983 */ /* 0x000f280000300800 */
[----:B------:R-:W2:Y:S04]  /*67ad0*/  LDL.LU R26, [R1+0xc88] ;  /* 0x000c8800011a7983 */ /* 0x000ea80000300800 */
[----:B------:R-:W2:Y:S04]  /*67ae0*/  LDL.LU R27, [R1+0xc8c] ;  /* 0x000c8c00011b7983 */ /* 0x000ea80000300800 */
[----:B--2---:R-:W-:Y:S04]  /*67af0*/  STL.64 [R1+0x33b8], R26 ;  /* 0x0033b81a01007387 */ /* 0x004fe80000100a00 */
[----:B----4-:R1:W-:Y:S04]  /*67b00*/  STL.64 [R1+0x33b0], R24 ;  /* 0x0033b01801007387 */ /* 0x0103e80000100a00 */
[----:B------:R-:W2:Y:S04]  /*67b10*/  LDL R8, [R1+0x30] ;  /* 0x0000300001087983 */ /* 0x000ea80000100800 */
[----:B------:R-:W2:Y:S04]  /*67b20*/  LDL R9, [R1+0x34] ;  /* 0x0000340001097983 */ /* 0x000ea80000100800 */
[----:B0-----:R-:W4:Y:S01]  /*67b30*/  LDL R10, [R1+0x38] ;  /* 0x00003800010a7983 */ /* 0x001f220000100800 */
[----:B---3--:R-:W-:-:S03]  /*67b40*/  IMAD.MOV.U32 R11, RZ, RZ, R0 ;  /* 0x000000ffff0b7224 */ /* 0x008fc600078e0000 */
[----:B------:R-:W3:Y:S04]  /*67b50*/  LDL.LU R0, [R1+0x3568] ;  /* 0x0035680001007983 */ /* 0x000ee80000300800 */
[----:B--2---:R0:W-:Y:S04]  /*67b60*/  STL.64 [R1+0x33c0], R8 ;  /* 0x0033c00801007387 */ /* 0x0041e80000100a00 */
[----:B----4-:R-:W-:Y:S04]  /*67b70*/  STL.64 [R1+0x33d8], R10 ;  /* 0x0033d80a01007387 */ /* 0x010fe80000100a00 */
[----:B-1----:R-:W2:Y:S04]  /*67b80*/  LDL.LU R24, [R1+0xc90] ;  /* 0x000c900001187983 */ /* 0x002ea80000300800 */
[----:B------:R-:W2:Y:S04]  /*67b90*/  LDL.LU R25, [R1+0xc94] ;  /* 0x000c940001197983 */ /* 0x000ea80000300800 */
[----:B------:R-:W4:Y:S04]  /*67ba0*/  LDL.LU R26, [R1+0xc98] ;  /* 0x000c9800011a7983 */ /* 0x000f280000300800 */
[----:B------:R-:W4:Y:S04]  /*67bb0*/  LDL.LU R27, [R1+0xc9c] ;  /* 0x000c9c00011b7983 */ /* 0x000f280000300800 */
[----:B0-----:R-:W2:Y:S01]  /*67bc0*/  LDL R8, [R1+0x40] ;  /* 0x0000400001087983 */ /* 0x001ea20000100800 */
[----:B---3--:R-:W-:-:S03]  /*67bd0*/  IMAD.MOV.U32 R9, RZ, RZ, R0 ;  /* 0x000000ffff097224 */ /* 0x008fc600078e0000 */
[----:B------:R-:W3:Y:S04]  /*67be0*/  LDL.LU R0, [R1+0x3564] ;  /* 0x0035640001007983 */ /* 0x000ee80000300800 */
[----:B--2---:R-:W-:Y:S04]  /*67bf0*/  STL.64 [R1+0x33f0], R8 ;  /* 0x0033f00801007387 */ /* 0x004fe80000100a00 */
[----:B----4-:R-:W-:Y:S04]  /*67c00*/  STL.64 [R1+0x33d0], R26 ;  /* 0x0033d01a01007387 */ /* 0x010fe80000100a00 */
[----:B------:R0:W-:Y:S04]  /*67c10*/  STL.64 [R1+0x33c8], R24 ;  /* 0x0033c81801007387 */ /* 0x0001e80000100a00 */
[----:B0-----:R-:W2:Y:S04]  /*67c20*/  LDL.LU R24, [R1+0xca0] ;  /* 0x000ca00001187983 */ /* 0x001ea80000300800 */
[----:B------:R-:W2:Y:S04]  /*67c30*/  LDL.LU R25, [R1+0xca4] ;  /* 0x000ca40001197983 */ /* 0x000ea80000300800 */
[----:B------:R-:W4:Y:S04]  /*67c40*/  LDL.LU R26, [R1+0xca8] ;  /* 0x000ca800011a7983 */ /* 0x000f280000300800 */
[----:B------:R-:W4:Y:S04]  /*67c50*/  LDL.LU R27, [R1+0xcac] ;  /* 0x000cac00011b7983 */ /* 0x000f280000300800 */
[----:B------:R-:W2:Y:S01]  /*67c60*/  LDL R10, [R1+0x48] ;  /* 0x00004800010a7983 */ /* 0x000ea20000100800 */
        /* <DEDUP_REMOVED lines=29> */
[----:B------:R-:W2:Y:S04]  /*67e40*/  LDL R8, [R1+0x60] ;  /* 0x0000600001087983 */ /* 0x000ea80000100800 */
[----:B------:R-:W2:Y:S04]  /*67e50*/  LDL R9, [R1+0x64] ;  /* 0x0000640001097983 */ /* 0x000ea80000100800 */
[----:B------:R-:W4:Y:S01]  /*67e60*/  LDL R10, [R1+0x68] ;  /* 0x00006800010a7983 */ /* 0x000f220000100800 */
[----:B---3--:R-:W-:-:S03]  /*67e70*/  IMAD.MOV.U32 R11, RZ, RZ, R0 ;  /* 0x000000ffff0b7224 */ /* 0x008fc600078e0000 */
[----:B------:R-:W3:Y:S04]  /*67e80*/  LDL.LU R0, [R1+0x3554] ;  /* 0x0035540001007983 */ /* 0x000ee80000300800 */
[----:B--2---:R-:W-:Y:S04]  /*67e90*/  STL.64 [R1+0x3450], R8 ;  /* 0x0034500801007387 */ /* 0x004fe80000100a00 */
[----:B----4-:R-:W-:Y:S04]  /*67ea0*/  STL.64 [R1+0x3468], R10 ;  /* 0x0034680a01007387 */ /* 0x010fe80000100a00 */
[----:B------:R-:W-:Y:S04]  /*67eb0*/  STL.64 [R1+0x3430], R26 ;  /* 0x0034301a01007387 */ /* 0x000fe80000100a00 */
        /* <DEDUP_REMOVED lines=58> */
[----:B------:R-:W3:Y:S04]  /*68260*/  LDL R8, [R1+0xa8] ;  /* 0x0000a80001087983 */ /* 0x000ee80000100800 */
[----:B----4-:R-:W-:Y:S04]  /*68270*/  STL.64 [R1+0x34c0], R26 ;  /* 0x0034c01a01007387 */ /* 0x010fe80000100a00 */
[----:B--2---:R0:W-:Y:S04]  /*68280*/  STL.64 [R1+0x34b8], R24 ;  /* 0x0034b81801007387 */ /* 0x0041e80000100a00 */
[----:B0-----:R-:W2:Y:S04]  /*68290*/  LDL.LU R24, [R1+0xd40] ;  /* 0x000d400001187983 */ /* 0x001ea80000300800 */
[----:B------:R-:W2:Y:S04]  /*682a0*/  LDL.LU R25, [R1+0xd44] ;  /* 0x000d440001197983 */ /* 0x000ea80000300800 */
[----:B------:R-:W4:Y:S04]  /*682b0*/  LDL.LU R26, [R1+0xd48] ;  /* 0x000d4800011a7983 */ /* 0x000f280000300800 */
[----:B------:R-:W4:Y:S04]  /*682c0*/  LDL.LU R27, [R1+0xd4c] ;  /* 0x000d4c00011b7983 */ /* 0x000f280000300800 */
[----:B------:R-:W2:Y:S04]  /*682d0*/  LDL.LU R4, [R1+0xde0] ;  /* 0x000de00001047983 */ /* 0x000ea80000300800 */
[----:B------:R-:W2:Y:S04]  /*682e0*/  LDL.LU R5, [R1+0xde4] ;  /* 0x000de40001057983 */ /* 0x000ea80000300800 */
[----:B------:R-:W2:Y:S01]  /*682f0*/  LDL.LU R6, [R1+0xde8] ;  /* 0x000de80001067983 */ /* 0x000ea20000300800 */
[----:B---3--:R-:W-:-:S03]  /*68300*/  IMAD.MOV.U32 R9, RZ, RZ, R0 ;  /* 0x000000ffff097224 */ /* 0x008fc600078e0000 */
[----:B------:R-:W3:Y:S04]  /*68310*/  LDL.LU R7, [R1+0xdec] ;  /* 0x000dec0001077983 */ /* 0x000ee80000300800 */
[----:B------:R-:W3:Y:S04]  /*68320*/  LDL R11, [R1+0xfe8] ;  /* 0x000fe800010b7983 */ /* 0x000ee80000100800 */
[----:B------:R-:W3:Y:S04]  /*68330*/  LDL R0, [R1+0xfec] ;  /* 0x000fec0001007983 */ /* 0x000ee80000100800 */
        /* <DEDUP_REMOVED lines=24> */
[----:B------:R-:W-:-:S02]  /*684c0*/  F2FP.F16.E5M2.UNPACK_B R14, R14 ;  /* 0x0000000eff0e723e */ /* 0x000fc400020004ff */
[----:B------:R-:W-:Y:S01]  /*684d0*/  F2FP.F16.E5M2.UNPACK_B R15, R15 ;  /* 0x0000000fff0f723e */ /* 0x000fe200020004ff */
[----:B----4-:R-:W-:Y:S04]  /*684e0*/  STL.64 [R1+0x3528], R26 ;  /* 0x0035281a01007387 */ /* 0x010fe80000100a00 */
[----:B--2---:R0:W-:Y:S04]  /*684f0*/  STL.64 [R1+0x3520], R24 ;  /* 0x0035201801007387 */ /* 0x0041e80000100a00 */
[----:B0-----:R-:W2:Y:S04]  /*68500*/  LDL.LU R24, [R1+0xdd0] ;  /* 0x000dd00001187983 */ /* 0x001ea80000300800 */
[----:B------:R-:W2:Y:S04]  /*68510*/  LDL.LU R25, [R1+0xdd4] ;  /* 0x000dd40001197983 */ /* 0x000ea80000300800 */
[----:B------:R-:W2:Y:S04]  /*68520*/  LDL.LU R26, [R1+0xdd8] ;  /* 0x000dd800011a7983 */ /* 0x000ea80000300800 */
[----:B------:R-:W2:Y:S01]  /*68530*/  LDL.LU R27, [R1+0xddc] ;  /* 0x000ddc00011b7983 */ /* 0x000ea20000300800 */
[----:B------:R-:W-:-:S02]  /*68540*/  F2FP.F16.E5M2.UNPACK_B R20, R20 ;  /* 0x00000014ff14723e */ /* 0x000fc400020004ff */
[----:B------:R-:W-:Y:S01]  /*68550*/  F2FP.F16.E5M2.UNPACK_B R21, R21 ;  /* 0x00000015ff15723e */ /* 0x000fe200020004ff */
[----:B---3--:R-:W-:Y:S01]  /*68560*/  HMMA.16816.F32 R4, R16, R14, R4 ;  /* 0x0000000e1004723c */ /* 0x008fe20000001804 */
[----:B------:R-:W-:-:S15]  /*68570*/  F2FP.F16.E5M2.UNPACK_B R10, R11 ;  /* 0x0000000bff0a723e */ /* 0x000fde00020004ff */
[----:B------:R-:W-:-:S07]  /*68580*/  NOP ;  /* 0x0000000000007918 */ /* 0x000fce0000000000 */
[----:B------:R-:W-:Y:S04]  /*68590*/  STL.64 [R1+0x8e0], R4 ;  /* 0x0008e00401007387 */ /* 0x000fe80000100a00 */
[----:B------:R0:W-:Y:S04]  /*685a0*/  STL.64 [R1+0x8e8], R6 ;  /* 0x0008e80601007387 */ /* 0x0001e80000100a00 */
[----:B0-----:R-:W3:Y:S04]  /*685b0*/  LDL.LU.64 R6, [R1+0x3538] ;  /* 0x0035380001067983 */ /* 0x001ee80000300a00 */
[----:B------:R-:W4:Y:S04]  /*685c0*/  LDL.LU.64 R4, [R1+0x3530] ;  /* 0x0035300001047983 */ /* 0x000f280000300a00 */
[----:B------:R-:W-:Y:S01]  /*685d0*/  STL [R1+0xa0], R10 ;  /* 0x0000a00a01007387 */ /* 0x000fe20000100800 */
[----:B--2---:R-:W-:-:S15]  /*685e0*/  HMMA.16816.F32 R24, R16, R20, R24 ;  /* 0x000000141018723c */ /* 0x004fde0000001818 */
[----:B------:R-:W-:-:S08]  /*685f0*/  NOP ;  /* 0x0000000000007918 */ /* 0x000fd00000000000 */
[----:B------:R-:W-:Y:S04]  /*68600*/  STL.64 [R1+0x8d0], R24 ;  /* 0x0008d01801007387 */ /* 0x000fe80000100a00 */
[----:B------:R0:W-:Y:S04]  /*68610*/  STL.64 [R1+0x8d8], R26 ;  /* 0x0008d81a01007387 */ /* 0x0001e80000100a00 */
[----:B0-----:R-:W2:Y:S04]  /*68620*/  LDL.LU.64 R26, [R1+0x3528] ;  /* 0x00352800011a7983 */ /* 0x001ea80000300a00 */
[----:B------:R-:W2:Y:S01]  /*68630*/  LDL.LU.64 R24, [R1+0x3520] ;  /* 0x0035200001187983 */ /* 0x000ea20000300a00 */
[----:B------:R-:W-:-:S05]  /*68640*/  F2FP.F16.E5M2.UNPACK_B R11, R0 ;  /* 0x00000000ff0b723e */ /* 0x000fca00020004ff */
[----:B------:R-:W-:Y:S04]  /*68650*/  STL [R1+0xa4], R11 ;  /* 0x0000a40b01007387 */ /* 0x000fe80000100800 */
[----:B------:R-:W-:Y:S04]  /*68660*/  STL.64 [R1+0x3328], R22 ;  /* 0x0033281601007387 */ /* 0x000fe80000100a00 */
[----:B------:R0:W-:Y:S04]  /*68670*/  STL.64 [R1+0x3320], R20 ;  /* 0x0033201401007387 */ /* 0x0001e80000100a00 */
[----:B0-----:R-:W4:Y:S04]  /*68680*/  LDL.LU R20, [R1+0xc60] ;  /* 0x000c600001147983 */ /* 0x001f280000300800 */
[----:B------:R-:W4:Y:S04]  /*68690*/  LDL.LU R21, [R1+0xc64] ;  /* 0x000c640001157983 */ /* 0x000f280000300800 */
[----:B------:R-:W4:Y:S04]  /*686a0*/  LDL.LU R22, [R1+0xc68] ;  /* 0x000c680001167983 */ /* 0x000f280000300800 */
[----:B------:R-:W4:Y:S01]  /*686b0*/  LDL.LU R23, [R1+0xc6c] ;  /* 0x000c6c0001177983 */ /* 0x000f220000300800 */
[----:B--2---:R-:W-:Y:S03]  /*686c0*/  HMMA.16816.F32 R16, R16, R10, R24 ;  /* 0x0000000a1010723c */ /* 0x004fe60000001818 */
[----:B------:R-:W4:Y:S04]  /*686d0*/  LDL.LU.64 R26, [R1+0x3518] ;  /* 0x00351800011a7983 */ /* 0x000f280000300a00 */
[----:B------:R-:W4:Y:S01]  /*686e0*/  LDL.LU.64 R24, [R1+0x3510] ;  /* 0x0035100001187983 */ /* 0x000f220000300a00 */
[----:B---3--:R-:W-:-:S15]  /*686f0*/  F2FP.F16.E5M2.UNPACK_B R7, R7 ;  /* 0x00000007ff07723e */ /* 0x008fde00020004ff */
[----:B------:R0:W-:Y:S04]  /*68700*/  STL.64 [R1+0x880], R16 ;  /* 0x0008801001007387 */ /* 0x0001e80000100a00 */
[----:B------:R1:W-:Y:S04]  /*68710*/  STL.64 [R1+0x888], R18 ;  /* 0x0008881201007387 */ /* 0x0003e80000100a00 */
[----:B0-----:R-:W2:Y:S04]  /*68720*/  LDL.LU R16, [R1+0xc70] ;  /* 0x000c700001107983 */ /* 0x001ea80000300800 */
[----:B------:R-:W2:Y:S04]  /*68730*/  LDL.LU R17, [R1+0xc74] ;  /* 0x000c740001117983 */ /* 0x000ea80000300800 */
[----:B-1----:R-:W2:Y:S04]  /*68740*/  LDL.LU R18, [R1+0xc78] ;  /* 0x000c780001127983 */ /* 0x002ea80000300800 */
[----:B------:R-:W2:Y:S01]  /*68750*/  LDL.LU R19, [R1+0xc7c] ;  /* 0x000c7c0001137983 */ /* 0x000ea20000300800 */
[----:B----4-:R-:W-:Y:S03]  /*68760*/  HMMA.16816.F32 R8, R4, R8, R24 ;  /* 0x000000080408723c */ /* 0x010fe60000001818 */
        /* <DEDUP_REMOVED lines=106> */
[----:B------:R-:W4:-:S15]  /*68e10*/  LDL.LU.64 R24, [R1+0x3398] ;  /* 0x0033980001187983 */ /* 0x000f1e0000300a00 */
[----:B------:R-:W-:-:S02]  /*68e20*/  NOP ;  /* 0x0000000000007918 */ /* 0x000fc40000000000 */
[----:B------:R-:W-:Y:S04]  /*68e30*/  STL.64 [R1+0x780], R8 ;  /* 0x0007800801007387 */ /* 0x000fe80000100a00 */
[----:B------:R0:W-:Y:S04]  /*68e40*/  STL.64 [R1+0x788], R10 ;  /* 0x0007880a01007387 */ /* 0x0001e80000100a00 */
[----:B0-----:R-:W3:Y:S04]  /*68e50*/  LDL.LU.64 R10, [R1+0x3390] ;  /* 0x00339000010a7983 */ /* 0x001ee80000300a00 */
[----:B------:R-:W3:Y:S01]  /*68e60*/  LDL.LU.64 R8, [R1+0x3388] ;  /* 0x0033880001087983 */ /* 0x000ee20000300a00 */
[----:B--2---:R-:W-:-:S15]  /*68e70*/  HMMA.16816.F32 R16, R4, R12, R16 ;  /* 0x0000000c0410723c */ /* 0x004fde0000001810 */
[----:B------:R-:W-:-:S08]  /*68e80*/  NOP ;  /* 0x0000000000007918 */ /* 0x000fd00000000000 */
[----:B------:R-:W-:Y:S04]  /*68e90*/  STL.64 [R1+0x770], R16 ;  /* 0x0007701001007387 */ /* 0x000fe80000100a00 */
[----:B------:R0:W-:Y:S04]  /*68ea0*/  STL.64 [R1+0x778], R18 ;  /* 0x0007781201007387 */ /* 0x0001e80000100a00 */
[----:B0-----:R-:W2:Y:S04]  /*68eb0*/  LDL.LU R18, [R1+0x233c] ;  /* 0x00233c0001127983 */ /* 0x001ea80000300800 */
[----:B------:R-:W2:Y:S01]  /*68ec0*/  LDL.LU R19, [R1+0x2348] ;  /* 0x0023480001137983 */ /* 0x000ea20000300800 */
[C---:B----4-:R-:W-:Y:S06]  /*68ed0*/  HMMA.16816.F32 R20, R4.reuse, R24, R20 ;  /* 0x000000180414723c */ /* 0x050fec0000001814 */
[----:B---3--:R-:W-:-:S15]  /*68ee0*/  HMMA.16816.F32 R8, R4, R26, R8 ;  /* 0x0000001a0408723c */ /* 0x008fde0000001808 */
[----:B------:R-:W-:-:S02]  /*68ef0*/  NOP ;  /* 0x0000000000007918 */ /* 0x000fc40000000000 */
[----:B------:R0:W-:Y:S04]  /*68f00*/  STL.64 [R1+0x760], R20 ;  /* 0x0007601401007387 */ /* 0x0001e80000100a00 */
[----:B------:R1:W-:Y:S04]  /*68f10*/  STL.64 [R1+0x768], R22 ;  /* 0x0007681601007387 */ /* 0x0003e80000100a00 */
[----:B------:R-:W3:Y:S04]  /*68f20*/  LDL.LU R0, [R1+0x2344] ;  /* 0x0023440001007983 */ /* 0x000ee80000300800 */
[----:B0-----:R-:W4:Y:S04]  /*68f30*/  LDL.LU R20, [R1+0xc00] ;  /* 0x000c000001147983 */ /* 0x001f280000300800 */
[----:B------:R-:W-:Y:S04]  /*68f40*/  STL.64 [R1+0x750], R8 ;  /* 0x0007500801007387 */ /* 0x000fe80000100a00 */
[----:B------:R-:W-:Y:S04]  /*68f50*/  STL.64 [R1+0x758], R10 ;  /* 0x0007580a01007387 */ /* 0x000fe80000100a00 */
[----:B------:R-:W4:Y:S04]  /*68f60*/  LDL.LU R21, [R1+0xc04] ;  /* 0x000c040001157983 */ /* 0x000f280000300800 */
[----:B-1----:R-:W2:Y:S04]  /*68f70*/  LDL.LU R22, [R1+0xc08] ;  /* 0x000c080001167983 */ /* 0x002ea80000300800 */
[----:B------:R-:W2:Y:S04]  /*68f80*/  LDL.LU R23, [R1+0xc0c] ;  /* 0x000c0c0001177983 */ /* 0x000ea80000300800 */
[----:B------:R-:W3:Y:S04]  /*68f90*/  LDL.LU R24, [R1+0xc20] ;  /* 0x000c200001187983 */ /* 0x000ee80000300800 */
[----:B------:R-:W3:Y:S04]  /*68fa0*/  LDL.LU R25, [R1+0xc24] ;  /* 0x000c240001197983 */ /* 0x000ee80000300800 */
[----:B------:R-:W4:Y:S04]  /*68fb0*/  LDL.LU R26, [R1+0xc28] ;  /* 0x000c2800011a7983 */ /* 0x000f280000300800 */
[----:B------:R-:W4:Y:S04]  /*68fc0*/  LDL.LU R27, [R1+0xc2c] ;  /* 0x000c2c00011b7983 */ /* 0x000f280000300800 */
[----:B----4-:R0:W-:Y:S04]  /*68fd0*/  STL.64 [R1+0x3358], R26 ;  /* 0x0033581a01007387 */ /* 0x0101e80000100a00 */
[----:B0-----:R-:W4:Y:S04]  /*68fe0*/  LDL R26, [R1] ;  /* 0x00000000011a7983 */ /* 0x001f280000100800 */
[----:B------:R-:W4:Y:S04]  /*68ff0*/  LDL R27, [R1+0x4] ;  /* 0x00000400011b7983 */ /* 0x000f280000100800 */
[----:B---3--:R-:W-:Y:S04]  /*69000*/  STL.64 [R1+0x3350], R24 ;  /* 0x0033501801007387 */ /* 0x008fe80000100a00 */
[----:B----4-:R-:W-:Y:S04]  /*69010*/  STL.64 [R1+0x3370], R26 ;  /* 0x0033701a01007387 */ /* 0x010fe80000100a00 */
[----:B--2---:R-:W-:Y:S04]  /*69020*/  STL.64 [R1+0x3338], R22 ;  /* 0x0033381601007387 */ /* 0x004fe80000100a00 */
        /* <DEDUP_REMOVED lines=30> */
[----:B------:R-:W2:Y:S04]  /*69210*/  LDL.LU R16, [R1+0x232c] ;  /* 0x00232c0001107983 */ /* 0x000ea80000300800 */
[----:B------:R-:W3:Y:S04]  /*69220*/  LDL.LU R13, [R1+0x2338] ;  /* 0x00233800010d7983 */ /* 0x000ee80000300800 */
[----:B------:R-:W-:Y:S01]  /*69230*/  STL.64 [R1+0x32e8], R14 ;  /* 0x0032e80e01007387 */ /* 0x000fe20000100a00 */
[C---:B----4-:R-:W-:Y:S03]  /*69240*/  HMMA.16816.F32 R24, R4.reuse, R24, R20 ;  /* 0x000000180418723c */ /* 0x050fe60000001814 */
[----:B---3--:R0:W-:Y:S04]  /*69250*/  STL.64 [R1+0x32e0], R12 ;  /* 0x0032e00c01007387 */ /* 0x0081e80000100a00 */
        /* <DEDUP_REMOVED lines=8> */
[----:B------:R-:W3:Y:S04]  /*692e0*/  LDL.LU R14, [R1+0xbd8] ;  /* 0x000bd800010e7983 */ /* 0x000ee80000300800 */
[----:B------:R-:W3:Y:S04]  /*692f0*/  LDL.LU R15, [R1+0xbdc] ;  /* 0x000bdc00010f7983 */ /* 0x000ee80000300800 */
[----:B------:R-:W4:Y:S04]  /*69300*/  LDL.LU R17, [R1+0x2334] ;  /* 0x0023340001117983 */ /* 0x000f280000300800 */
[----:B------:R-:W2:Y:S04]  /*69310*/  LDL.LU.64 R22, [R1+0x3380] ;  /* 0x0033800001167983 */ /* 0x000ea80000300a00 */
[----:B------:R-:W2:Y:S04]  /*69320*/  LDL.LU.64 R20, [R1+0x3378] ;  /* 0x0033780001147983 */ /* 0x000ea80000300a00 */
        /* <DEDUP_REMOVED lines=30> */
[----:B0-----:R-:W4:Y:S04]  /*69510*/  LDL.64 R26, [R1+0xa0] ;  /* 0x0000a000011a7983 */ /* 0x001f280000100a00 */
[----:B------:R0:W-:Y:S04]  /*69520*/  STL.64 [R1+0x3120], R24 ;  /* 0x0031201801007387 */ /* 0x0001e80000100a00 */
[----:B----4-:R1:W-:Y:S04]  /*69530*/  STL.64 [R1+0x32c0], R26 ;  /* 0x0032c01a01007387 */ /* 0x0103e80000100a00 */
[----:B0-----:R-:W4:Y:S04]  /*69540*/  LDL.LU R24, [R1+0xdc0] ;  /* 0x000dc00001187983 */ /* 0x001f280000300800 */
[----:B------:R-:W4:Y:S04]  /*69550*/  LDL.LU R25, [R1+0xdc4] ;  /* 0x000dc40001197983 */ /* 0x000f280000300800 */
[----:B-1----:R-:W3:Y:S04]  /*69560*/  LDL.LU R26, [R1+0xdc8] ;  /* 0x000dc800011a7983 */ /* 0x002ee80000300800 */
        /* <DEDUP_REMOVED lines=16> */
[----:B0-----:R-:W3:Y:S04]  /*69670*/  LDL.LU.64 R10, [R1+0x3308] ;  /* 0x00330800010a7983 */ /* 0x001ee80000300a00 */
[----:B------:R-:W4:Y:S02]  /*69680*/  LDL.LU.64 R8, [R1+0x3300] ;  /* 0x0033000001087983 */ /* 0x000f240000300a00 */
[----:B----4-:R-:W-:-:S15]  /*69690*/  HMMA.16816.F32 R12, R4, R8, R12 ;  /* 0x00000008040c723c */ /* 0x010fde000000180c */
        /* <DEDUP_REMOVED lines=10> */
[----:B------:R-:W4:Y:S04]  /*69740*/  LDL.LU.64 R12, [R1+0x32e0] ;  /* 0x0032e000010c7983 */ /* 0x000f280000300a00 */
[----:B------:R-:W-:Y:S04]  /*69750*/  STL.64 [R1+0x30e8], R10 ;  /* 0x0030e80a01007387 */ /* 0x000fe80000100a00 */
[----:B------:R0:W-:Y:S04]  /*69760*/  STL.64 [R1+0x30e0], R8 ;  /* 0x0030e00801007387 */ /* 0x0001e80000100a00 */
[----:B0-----:R-:W3:Y:S04]  /*69770*/  LDL.LU R8, [R1+0xba0] ;  /* 0x000ba00001087983 */ /* 0x001ee80000300800 */
[----:B------:R-:W3:Y:S04]  /*69780*/  LDL.LU R9, [R1+0xba4] ;  /* 0x000ba40001097983 */ /* 0x000ee80000300800 */
[----:B------:R-:W3:Y:S04]  /*69790*/  LDL.LU R10, [R1+0xba8] ;  /* 0x000ba800010a7983 */ /* 0x000ee80000300800 */
[----:B------:R-:W3:Y:S01]  /*697a0*/  LDL.LU R11, [R1+0xbac] ;  /* 0x000bac00010b7983 */ /* 0x000ee20000300800 */
[----:B----4-:R-:W-:-:S02]  /*697b0*/  IMAD R16, R16, 0x100, R12 ;  /* 0x0000010010107824 */ /* 0x010fc400078e020c */
[----:B------:R-:W-:Y:S01]  /*697c0*/  IMAD R17, R17, 0x100, R13 ;  /* 0x0000010011117824 */ /* 0x000fe200078e020d */
[----:B------:R-:W2:Y:S04]  /*697d0*/  LDL.LU R12, [R1+0x32dc] ;  /* 0x0032dc00010c7983 */ /* 0x000ea80000300800 */
[----:B------:R-:W2:Y:S02]  /*697e0*/  LDL.LU R13, [R1+0x32d8] ;  /* 0x0032d800010d7983 */ /* 0x000ea40000300800 */
[----:B--2---:R-:W-:-:S15]  /*697f0*/  HMMA.16816.F32 R24, R4, R12, R24 ;  /* 0x0000000c0418723c */ /* 0x004fde0000001818 */
[----:B------:R-:W-:-:S08]  /*69800*/  NOP ;  /* 0x0000000000007918 */ /* 0x000fd00000000000 */
[----:B------:R-:W-:Y:S04]  /*69810*/  STL.64 [R1+0x6b0], R24 ;  /* 0x0006b01801007387 */ /* 0x000fe80000100a00 */
[----:B------:R0:W-:Y:S04]  /*69820*/  STL.64 [R1+0x6b8], R26 ;  /* 0x0006b81a01007387 */ /* 0x0001e80000100a00 */
[----:B0-----:R-:W3:Y:S04]  /*69830*/  LDL.LU.64 R26, [R1+0x32d0] ;  /* 0x0032d000011a7983 */ /* 0x001ee80000300a00 */
[----:B------:R-:W3:Y:S04]  /*69840*/  LDL.LU.64 R24, [R1+0x32c8] ;  /* 0x0032c80001187983 */ /* 0x000ee80000300a00 */
[----:B------:R0:W-:Y:S04]  /*69850*/  STL [R1+0x309c], R12 ;  /* 0x00309c0c01007387 */ /* 0x0001e80000100800 */
[----:B0-----:R-:W2:Y:S04]  /*69860*/  LDL.LU R12, [R1+0x2340] ;  /* 0x00234000010c7983 */ /* 0x001ea80000300800 */
[----:B------:R-:W-:Y:S01]  /*69870*/  STL [R1+0x3098], R13 ;  /* 0x0030980d01007387 */ /* 0x000fe20000100800 */
[----:B---3--:R-:W-:Y:S01]  /*69880*/  HMMA.16816.F32 R24, R4, R14, R24 ;  /* 0x0000000e0418723c */ /* 0x008fe20000001818 */
[----:B--2---:R-:W-:-:S15]  /*69890*/  IMAD R18, R18, 0x100, R12 ;  /* 0x0000010012127824 */ /* 0x004fde00078e020c */
[----:B------:R-:W-:-:S07]  /*698a0*/  NOP ;  /* 0x0000000000007918 */ /* 0x000fce0000000000 */
[----:B------:R-:W-:Y:S04]  /*698b0*/  STL.64 [R1+0x8c0], R24 ;  /* 0x0008c01801007387 */ /* 0x000fe80000100a00 */
[----:B------:R0:W-:Y:S04]  /*698c0*/  STL.64 [R1+0x8c8], R26 ;  /* 0x0008c81a01007387 */ /* 0x0001e80000100a00 */
[----:B0-----:R-:W2:Y:S04]  /*698d0*/  LDL.LU.64 R26, [R1+0x32c0] ;  /* 0x0032c000011a7983 */ /* 0x001ea80000300a00 */
[----:B------:R0:W-:Y:S04]  /*698e0*/  STL [R1+0x3084], R14 ;  /* 0x0030840e01007387 */ /* 0x0001e80000100800 */
[----:B------:R1:W-:Y:S04]  /*698f0*/  STL [R1+0x3080], R15 ;  /* 0x0030800f01007387 */ /* 0x0003e80000100800 */
[----:B------:R-:W3:Y:S04]  /*69900*/  LDL.LU R12, [R1+0xdb0] ;  /* 0x000db000010c7983 */ /* 0x000ee80000300800 */
[----:B------:R-:W3:Y:S04]  /*69910*/  LDL.LU R13, [R1+0xdb4] ;  /* 0x000db400010d7983 */ /* 0x000ee80000300800 */
[----:B0-----:R-:W3:Y:S04]  /*69920*/  LDL.LU R14, [R1+0xdb8] ;  /* 0x000db800010e7983 */ /* 0x001ee80000300800 */
[----:B-1----:R-:W3:Y:S04]  /*69930*/  LDL.LU R15, [R1+0xdbc] ;  /* 0x000dbc00010f7983 */ /* 0x002ee80000300800 */
[----:B------:R-:W-:Y:S04]  /*69940*/  STL.64 [R1+0x3108], R22 ;  /* 0x0031081601007387 */ /* 0x000fe80000100a00 */
[----:B------:R-:W-:Y:S01]  /*69950*/  STL.64 [R1+0x3100], R20 ;  /* 0x0031001401007387 */ /* 0x000fe20000100a00 */
[C---:B---3--:R-:W-:Y:S06]  /*69960*/  HMMA.16816.F32 R12, R4.reuse, R20, R12 ;  /* 0x00000014040c723c */ /* 0x048fec000000180c */
[----:B--2---:R-:W-:-:S15]  /*69970*/  HMMA.16816.F32 R4, R4, R26, R8 ;  /* 0x0000001a0404723c */ /* 0x004fde0000001808 */
[----:B------:R-:W-:-:S02]  /*69980*/  NOP ;  /* 0x0000000000007918 */ /* 0x000fc40000000000 */
[----:B------:R-:W-:Y:S04]  /*69990*/  STL.64 [R1+0x8b0], R12 ;  /* 0x0008b00c01007387 */ /* 0x000fe80000100a00 */
[----:B------:R-:W-:Y:S04]  /*699a0*/  STL.64 [R1+0x8b8], R14 ;  /* 0x0008b80e01007387 */ /* 0x000fe80000100a00 */
        /* <DEDUP_REMOVED lines=37> */
[----:B------:R-:W-:Y:S01]  /*69c00*/  IMAD R19, R0, 0x100, R19 ;  /* 0x0000010000137824 */ /* 0x000fe200078e0213 */
[----:B------:R-:W-:-:S02]  /*69c10*/  F2FP.F16.E5M2.UNPACK_B R16, R16 ;  /* 0x00000010ff10723e */ /* 0x000fc400020004ff */
        /* <DEDUP_REMOVED lines=8> */
[----:B------:R-:W-:Y:S01]  /*69ca0*/  F2FP.F16.E5M2.UNPACK_B R19, R19 ;  /* 0x00000013ff13723e */ /* 0x000fe200020004ff */
[----:B------:R-:W3:Y:S01]  /*69cb0*/  LDL.LU R20, [R1+0xb30] ;  /* 0x000b300001147983 */ /* 0x000ee20000300800 */
[----:B------:R-:W-:-:S03]  /*69cc0*/  IMAD.MOV.U32 R13, RZ, RZ, R27 ;  /* 0x000000ffff0d7224 */ /* 0x000fc600078e001b */
[----:B------:R-:W3:Y:S04]  /*69cd0*/  LDL.LU R21, [R1+0xb34] ;  /* 0x000b340001157983 */ /* 0x000ee80000300800 */
[----:B------:R-:W3:Y:S01]  /*69ce0*/  LDL.LU R22, [R1+0xb38] ;  /* 0x000b380001167983 */ /* 0x000ee20000300800 */
[----:B------:R-:W-:-:S03]  /*69cf0*/  IMAD.MOV.U32 R14, RZ, RZ, R26 ;  /* 0x000000ffff0e7224 */ /* 0x000fc600078e001a */
[----:B------:R-:W3:Y:S04]  /*69d00*/  LDL.LU R23, [R1+0xb3c] ;  /* 0x000b3c0001177983 */ /* 0x000ee80000300800 */
[----:B------:R-:W3:Y:S04]  /*69d10*/  LDL.64 R24, [R1+0x70] ;  /* 0x0000700001187983 */ /* 0x000ee80000100a00 */
[----:B------:R-:W3:Y:S04]  /*69d20*/  LDL.LU.64 R26, [R1+0x68] ;  /* 0x00006800011a7983 */ /* 0x000ee80000300a00 */
[----:B------:R0:W-:Y:S01]  /*69d30*/  STL [R1+0x30a4], R13 ;  /* 0x0030a40d01007387 */ /* 0x0001e20000100800 */
[----:B----4-:R-:W-:-:S03]  /*69d40*/  IMAD.MOV.U32 R6, RZ, RZ, R4 ;  /* 0x000000ffff067224 */ /* 0x010fc600078e0004 */
[----:B0-----:R-:W4:Y:S04]  /*69d50*/  LDL.LU.64 R12, [R1+0x90] ;  /* 0x00009000010c7983 */ /* 0x001f280000300a00 */
[----:B------:R-:W-:Y:S01]  /*69d60*/  STL [R1+0x30a0], R14 ;  /* 0x0030a00e01007387 */ /* 0x000fe20000100800 */
[----:B--2---:R-:W-:-:S15]  /*69d70*/  HMMA.16816.F32 R8, R16, R4, R8 ;  /* 0x000000041008723c */ /* 0x004fde0000001808 */
[----:B------:R-:W-:-:S08]  /*69d80*/  NOP ;  /* 0x0000000000007918 */ /* 0x000fd00000000000 */
[----:B------:R-:W-:Y:S04]  /*69d90*/  STL.64 [R1+0x690], R8 ;  /* 0x0006900801007387 */ /* 0x000fe80000100a00 */
[----:B------:R0:W-:Y:S04]  /*69da0*/  STL.64 [R1+0x698], R10 ;  /* 0x0006980a01007387 */ /* 0x0001e80000100a00 */
[----:B0-----:R-:W2:Y:S04]  /*69db0*/  LDL.LU.64 R10, [R1+0x32b8] ;  /* 0x0032b800010a7983 */ /* 0x001ea80000300a00 */
[----:B------:R-:W2:Y:S04]  /*69dc0*/  LDL.LU.64 R8, [R1+0x32b0] ;  /* 0x0032b00001087983 */ /* 0x000ea80000300a00 */
[----:B------:R0:W-:Y:S04]  /*69dd0*/  STL [R1+0x30ac], R5 ;  /* 0x0030ac0501007387 */ /* 0x0001e80000100800 */
[----:B0-----:R-:W3:Y:S04]  /*69de0*/  LDL.LU.64 R4, [R1+0x80] ;  /* 0x0000800001047983 */ /* 0x001ee80000300a00 */
[----:B------:R0:W-:Y:S04]  /*69df0*/  STL [R1+0x30a8], R6 ;  /* 0x0030a80601007387 */ /* 0x0001e80000100800 */
[----:B0-----:R-:W2:Y:S02]  /*69e00*/  LDL.LU.64 R6, [R1+0x98] ;  /* 0x0000980001067983 */ /* 0x001ea40000300a00 */
[----:B--2---:R-:W-:-:S15]  /*69e10*/  HMMA.16816.F32 R8, R16, R6, R8 ;  /* 0x000000061008723c */ /* 0x004fde0000001808 */
[----:B------:R-:W-:-:S08]  /*69e20*/  NOP ;  /* 0x0000000000007918 */ /* 0x000fd00000000000 */
[----:B------:R-:W-:Y:S04]  /*69e30*/  STL.64 [R1+0x680], R8 ;  /* 0x0006800801007387 */ /* 0x000fe80000100a00 */
[----:B------:R0:W-:Y:S04]  /*69e40*/  STL.64 [R1+0x688], R10 ;  /* 0x0006880a01007387 */ /* 0x0001e80000100a00 */
[----:B0-----:R-:W2:Y:S04]  /*69e50*/  LDL.LU.64 R10, [R1+0x32a8] ;  /* 0x0032a800010a7983 */ /* 0x001ea80000300a00 */
[----:B------:R-:W2:Y:S01]  /*69e60*/  LDL.LU.64 R8, [R1+0x32a0] ;  /* 0x0032a00001087983 */ /* 0x000ea20000300a00 */
[----:B------:R-:W-:-:S03]  /*69e70*/  IMAD.MOV.U32 R15, RZ, RZ, R6 ;  /* 0x000000ffff0f7224 */ /* 0x000fc600078e0006 */
[----:B------:R-:W-:Y:S01]  /*69e80*/  STL [R1+0x30b4], R7 ;  /* 0x0030b40701007387 */ /* 0x000fe20000100800 */
[----:B----4-:R-:W-:-:S03]  /*69e90*/  IMAD.MOV.U32 R14, RZ, RZ, R12 ;  /* 0x000000ffff0e7224 */ /* 0x010fc600078e000c */
[----:B------:R-:W-:Y:S01]  /*69ea0*/  STL [R1+0x30b0], R15 ;  /* 0x0030b00f01007387 */ /* 0x000fe20000100800 */
[----:B--2---:R-:W-:Y:S07]  /*69eb0*/  HMMA.16816.F32 R8, R16, R12, R8 ;  /* 0x0000000c1008723c */ /* 0x004fee0000001808 */
[----:B------:R-:W-:-:S15]  /*69ec0*/  IMAD.MOV.U32 R12, RZ, RZ, R13 ;  /* 0x000000ffff0c7224 */ /* 0x000fde00078e000d */
[----:B------:R-:W-:-:S01]  /*69ed0*/  NOP ;  /* 0x0000000000007918 */ /* 0x000fc20000000000 */
[----:B------:R-:W-:Y:S04]  /*69ee0*/  STL.64 [R1+0x670], R8 ;  /* 0x0006700801007387 */ /* 0x000fe80000100a00 */
[----:B------:R0:W-:Y:S04]  /*69ef0*/  STL.64 [R1+0x678], R10 ;  /* 0x0006780a01007387 */ /* 0x0001e80000100a00 */
[----:B0-----:R-:W2:Y:S04]  /*69f00*/  LDL.LU.64 R10, [R1+0x3298] ;  /* 0x00329800010a7983 */ /* 0x001ea80000300a00 */
[----:B------:R-:W2:Y:S04]  /*69f10*/  LDL.LU.64 R8, [R1+0x3290] ;  /* 0x0032900001087983 */ /* 0x000ea80000300a00 */
[----:B------:R0:W-:Y:S04]  /*69f20*/  STL [R1+0x30bc], R12 ;  /* 0x0030bc0c01007387 */ /* 0x0001e80000100800 */
[----:B0-----:R-:W2:Y:S04]  /*69f30*/  LDL.LU.64 R12, [R1+0x88] ;  /* 0x00008800010c7983 */ /* 0x001ea80000300a00 */
[----:B------:R-:W-:Y:S01]  /*69f40*/  STL [R1+0x30b8], R14 ;  /* 0x0030b80e01007387 */ /* 0x000fe20000100800 */
[----:B--2---:R-:W-:-:S15]  /*69f50*/  HMMA.16816.F32 R8, R16, R12, R8 ;  /* 0x0000000c1008723c */ /* 0x004fde0000001808 */
[----:B------:R-:W-:-:S08]  /*69f60*/  NOP ;  /* 0x0000000000007918 */ /* 0x000fd00000000000 */
[----:B------:R-:W-:Y:S04]  /*69f70*/  STL.64 [R1+0x660], R8 ;  /* 0x0006600801007387 */ /* 0x000fe80000100a00 */
[----:B------:R0:W-:Y:S04]  /*69f80*/  STL.64 [R1+0x668], R10 ;  /* 0x0006680a01007387 */ /* 0x0001e80000100a00 */
[----:B0-----:R-:W3:Y:S04]  /*69f90*/  LDL.LU.64 R10, [R1+0x3288] ;  /* 0x00328800010a7983 */ /* 0x001ee80000300a00 */
[----:B------:R-:W3:Y:S01]  /*69fa0*/  LDL.LU.64 R8, [R1+0x3280] ;  /* 0x0032800001087983 */ /* 0x000ee20000300a00 */
[----:B------:R-:W-:-:S05]  /*69fb0*/  IMAD.MOV.U32 R6, RZ, RZ, R12 ;  /* 0x000000ffff067224 */ /* 0x000fca00078e000c */
[----:B------:R0:W-:Y:S04]  /*69fc0*/  STL [R1+0x30c0], R6 ;  /* 0x0030c00601007387 */ /* 0x0001e80000100800 */
[----:B0-----:R-:W2:Y:S01]  /*69fd0*/  LDL.LU.64 R6, [R1+0x78] ;  /* 0x0000780001067983 */ /* 0x001ea20000300a00 */
[----:B---3--:R-:W-:-:S15]  /*69fe0*/  HMMA.16816.F32 R8, R16, R4, R8 ;  /* 0x000000041008723c */ /* 0x008fde0000001808 */
[----:B------:R-:W-:-:S08]  /*69ff0*/  NOP ;  /* 0x0000000000007918 */ /* 0x000fd00000000000 */
[----:B------:R-:W-:Y:S04]  /*6a000*/  STL.64 [R1+0x650], R8 ;  /* 0x0006500801007387 */ /* 0x000fe80000100a00 */
[----:B------:R0:W-:Y:S04]  /*6a010*/  STL.64 [R1+0x658], R10 ;  /* 0x0006580a01007387 */ /* 0x0001e80000100a00 */
[----:B0-----:R-:W2:Y:S04]  /*6a020*/  LDL.LU.64 R10, [R1+0x3278] ;  /* 0x00327800010a7983 */ /* 0x001ea80000300a00 */
[----:B------:R-:W2:Y:S04]  /*6a030*/  LDL.LU.64 R8, [R1+0x3270] ;  /* 0x0032700001087983 */ /* 0x000ea80000300a00 */
        /* <DEDUP_REMOVED lines=8> */
[----:B------:R-:W-:Y:S01]  /*6a0c0*/  IMAD.MOV.U32 R14, RZ, RZ, R6 ;  /* 0x000000ffff0e7224 */ /* 0x000fe200078e0006 */
[----:B------:R0:W-:Y:S02]  /*6a0d0*/  STL [R1+0x30dc], R7 ;  /* 0x0030dc0701007387 */ /* 0x0001e40000100800 */
[----:B0-----:R-:W-:Y:S06]  /*6a0e0*/  HMMA.16816.F32 R4, R16, R24, R20 ;  /* 0x000000181004723c */ /* 0x001fec0000001814 */
[----:B------:R-:W-:Y:S02]  /*6a0f0*/  IMAD.MOV.U32 R0, RZ, RZ, R25 ;  /* 0x000000ffff007224 */ /* 0x000fe400078e0019 */
[----:B------:R-:W-:-:S15]  /*6a100*/  IMAD.MOV.U32 R12, RZ, RZ, R27 ;  /* 0x000000ffff0c7224 */ /* 0x000fde00078e001b */
[----:B------:R-:W-:Y:S04]  /*6a110*/  STL.64 [R1+0x630], R4 ;  /* 0x0006300401007387 */ /* 0x000fe80000100a00 */
[----:B------:R0:W-:Y:S02]  /*6a120*/  STL.64 [R1+0x638], R6 ;  /* 0x0006380601007387 */ /* 0x0001e40000100a00 */
[----:B0-----:R-:W-:Y:S01]  /*6a130*/  IMAD.MOV.U32 R6, RZ, RZ, R26 ;  /* 0x000000ffff067224 */ /* 0x001fe200078e001a */
[----:B--2---:R-:W-:-:S15]  /*6a140*/  HMMA.16816.F32 R8, R16, R26, R8 ;  /* 0x0000001a1008723c */ /* 0x004fde0000001808 */
[----:B------:R-:W-:-:S08]  /*6a150*/  NOP ;  /* 0x0000000000007918 */ /* 0x000fd00000000000 */
[----:B------:R0:W-:Y:S04]  /*6a160*/  STL.64 [R1+0x620], R8 ;  /* 0x0006200801007387 */ /* 0x0001e80000100a00 */
[----:B------:R1:W-:Y:S04]  /*6a170*/  STL.64 [R1+0x628], R10 ;  /* 0x0006280a01007387 */ /* 0x0003e80000100a00 */
[----:B0-----:R-:W2:Y:S04]  /*6a180*/  LDL.LU R8, [R1+0xa00] ;  /* 0x000a000001087983 */ /* 0x001ea80000300800 */
[----:B------:R-:W2:Y:S04]  /*6a190*/  LDL.LU R9, [R1+0xa04] ;  /* 0x000a040001097983 */ /* 0x000ea80000300800 */
[----:B-1----:R-:W3:Y:S04]  /*6a1a0*/  LDL.LU R10, [R1+0xa08] ;  /* 0x000a0800010a7983 */ /* 0x002ee80000300800 */
[----:B------:R-:W3:Y:S04]  /*6a1b0*/  LDL.LU R11, [R1+0xa0c] ;  /* 0x000a0c00010b7983 */ /* 0x000ee80000300800 */
[----:B------:R-:W4:Y:S04]  /*6a1c0*/  LDL.LU R20, [R1+0xa20] ;  /* 0x000a200001147983 */ /* 0x000f280000300800 */
[----:B------:R-:W4:Y:S04]  /*6a1d0*/  LDL.LU R21, [R1+0xa24] ;  /* 0x000a240001157983 */ /* 0x000f280000300800 */
[----:B------:R-:W2:Y:S04]  /*6a1e0*/  LDL.LU R22, [R1+0xa28] ;  /* 0x000a280001167983 */ /* 0x000ea80000300800 */
        /* <DEDUP_REMOVED lines=120> */
[C---:B----4-:R-:W-:Y:S03]  /*6a970*/  HMMA.16816.F32 R24, R16.reuse, R4, R24 ;  /* 0x000000041018723c */ /* 0x050fe60000001818 */
        /* <DEDUP_REMOVED lines=8> */
[----:B0-----:R-:W3:Y:S04]  /*6aa00*/  LDL.LU R8, [R1+0xa10] ;  /* 0x000a100001087983 */ /* 0x001ee80000300800 */
[----:B------:R-:W3:Y:S04]  /*6aa10*/  LDL.LU R9, [R1+0xa14] ;  /* 0x000a140001097983 */ /* 0x000ee80000300800 */
[----:B------:R-:W3:Y:S04]  /*6aa20*/  LDL.LU R10, [R1+0xa18] ;  /* 0x000a1800010a7983 */ /* 0x000ee80000300800 */
[----:B------:R-:W3:Y:S04]  /*6aa30*/  LDL.LU R11, [R1+0xa1c] ;  /* 0x000a1c00010b7983 */ /* 0x000ee80000300800 */
[----:B------:R-:W-:Y:S04]  /*6aa40*/  STL.64 [R1+0x30d0], R14 ;  /* 0x0030d00e01007387 */ /* 0x000fe80000100a00 */
[----:B------:R0:W-:Y:S04]  /*6aa50*/  STL.64 [R1+0x30c8], R12 ;  /* 0x0030c80c01007387 */ /* 0x0001e80000100a00 */
[----:B0-----:R-:W4:Y:S04]  /*6aa60*/  LDL.LU R12, [R1+0x8a0] ;  /* 0x0008a000010c7983 */ /* 0x001f280000300800 */
[----:B------:R-:W4:Y:S04]  /*6aa70*/  LDL.LU R13, [R1+0x8a4] ;  /* 0x0008a400010d7983 */ /* 0x000f280000300800 */
[----:B------:R-:W4:Y:S04]  /*6aa80*/  LDL.LU R14, [R1+0x8a8] ;  /* 0x0008a800010e7983 */ /* 0x000f280000300800 */
[----:B------:R-:W4:Y:S04]  /*6aa90*/  LDL.LU R15, [R1+0x8ac] ;  /* 0x0008ac00010f7983 */ /* 0x000f280000300800 */
        /* <DEDUP_REMOVED lines=51> */
[----:B0-----:R-:W2:Y:S01]  /*6add0*/  LDL.LU.64 R26, [R1+0x31b0] ;  /* 0x0031b000011a7983 */ /* 0x001ea20000300a00 */
[----:B------:R-:W-:-:S03]  /*6ade0*/  IMAD.MOV.U32 R7, RZ, RZ, R4 ;  /* 0x000000ffff077224 */ /* 0x000fc600078e0004 */
        /* <DEDUP_REMOVED lines=61> */
[----:B--2---:R-:W-:-:S15]  /*6b1c0*/  HMMA.16816.F32 R8, R16, R22, R8 ;  /* 0x000000161008723c */ /* 0x004fde0000001808 */
[----:B------:R-:W-:-:S08]  /*6b1d0*/  NOP ;  /* 0x0000000000007918 */ /* 0x000fd00000000000 */
[----:B------:R-:W-:Y:S04]  /*6b1e0*/  STL.64 [R1+0x510], R8 ;  /* 0x0005100801007387 */ /* 0x000fe80000100a00 */
[----:B------:R0:W-:Y:S04]  /*6b1f0*/  STL.64 [R1+0x518], R10 ;  /* 0x0005180a01007387 */ /* 0x0001e80000100a00 */
[----:B0-----:R-:W2:Y:S04]  /*6b200*/  LDL.LU.64 R10, [R1+0x30f8] ;  /* 0x0030f800010a7983 */ /* 0x001ea80000300a00 */
[----:B------:R-:W2:Y:S04]  /*6b210*/  LDL.LU.64 R8, [R1+0x30f0] ;  /* 0x0030f00001087983 */ /* 0x000ea80000300a00 */
[----:B------:R0:W-:Y:S04]  /*6b220*/  STL.64 [R1+0x3078], R22 ;  /* 0x0030781601007387 */ /* 0x0001e80000100a00 */
[----:B0-----:R-:W4:Y:S04]  /*6b230*/  LDL.LU R23, [R1+0x2350] ;  /* 0x0023500001177983 */ /* 0x001f280000300800 */
[----:B---3--:R-:W-:Y:S01]  /*6b240*/  STL.64 [R1+0x3070], R20 ;  /* 0x0030701401007387 */ /* 0x008fe20000100a00 */
[----:B--2---:R-:W-:-:S15]  /*6b250*/  HMMA.16816.F32 R8, R16, R2, R8 ;  /* 0x000000021008723c */ /* 0x004fde0000001808 */
[----:B------:R-:W-:-:S08]  /*6b260*/  NOP ;  /* 0x0000000000007918 */ /* 0x000fd00000000000 */
[----:B------:R-:W-:Y:S04]  /*6b270*/  STL.64 [R1+0x500], R8 ;  /* 0x0005000801007387 */ /* 0x000fe80000100a00 */
[----:B------:R0:W-:Y:S04]  /*6b280*/  STL.64 [R1+0x508], R10 ;  /* 0x0005080a01007387 */ /* 0x0001e80000100a00 */
[----:B0-----:R-:W2:Y:S04]  /*6b290*/  LDL.LU.64 R10, [R1+0x30e8] ;  /* 0x0030e800010a7983 */ /* 0x001ea80000300a00 */
[----:B------:R-:W4:Y:S02]  /*6b2a0*/  LDL.LU.64 R8, [R1+0x30e0] ;  /* 0x0030e00001087983 */ /* 0x000f240000300a00 */
[C---:B----4-:R-:W-:Y:S06]  /*6b2b0*/  HMMA.16816.F32 R24, R16.reuse, R8, R24 ;  /* 0x000000081018723c */ /* 0x050fec0000001818 */
[----:B--2---:R-:W-:-:S15]  /*6b2c0*/  HMMA.16816.F32 R12, R16, R10, R12 ;  /* 0x0000000a100c723c */ /* 0x004fde000000180c */
[----:B------:R-:W-:-:S02]  /*6b2d0*/  NOP ;  /* 0x0000000000007918 */ /* 0x000fc40000000000 */
[----:B------:R-:W-:Y:S04]  /*6b2e0*/  STL.64 [R1+0x4f0], R24 ;  /* 0x0004f01801007387 */ /* 0x000fe80000100a00 */
[----:B------:R0:W-:Y:S02]  /*6b2f0*/  STL.64 [R1+0x4f8], R26 ;  /* 0x0004f81a01007387 */ /* 0x0001e40000100a00 */
[----:B0-----:R-:W-:Y:S02]  /*6b300*/  IMAD.MOV.U32 R26, RZ, RZ, R7 ;  /* 0x000000ffff1a7224 */ /* 0x001fe400078e0007 */
[----:B------:R-:W-:Y:S01]  /*6b310*/  IMAD.MOV.U32 R27, RZ, RZ, R5 ;  /* 0x000000ffff1b7224 */ /* 0x000fe200078e0005 */
[----:B------:R-:W2:Y:S04]  /*6b320*/  LDL.LU R7, [R1+0x30dc] ;  /* 0x0030dc0001077983 */ /* 0x000ea80000300800 */
[----:B------:R-:W3:Y:S04]  /*6b330*/  LDL.LU R5, [R1+0x30d8] ;  /* 0x0030d80001057983 */ /* 0x000ee80000300800 */
[----:B------:R-:W-:Y:S04]  /*6b340*/  STL.64 [R1+0x4e0], R12 ;  /* 0x0004e00c01007387 */ /* 0x000fe80000100a00 */
[----:B------:R0:W-:Y:S04]  /*6b350*/  STL.64 [R1+0x4e8], R14 ;  /* 0x0004e80e01007387 */ /* 0x0001e80000100a00 */
[----:B0-----:R-:W4:Y:S04]  /*6b360*/  LDL.LU.64 R14, [R1+0x30d0] ;  /* 0x0030d000010e7983 */ /* 0x001f280000300a00 */
[----:B------:R-:W2:Y:S01]  /*6b370*/  LDL.LU.64 R12, [R1+0x30c8] ;  /* 0x0030c800010c7983 */ /* 0x000ea20000300a00 */
[----:B------:R-:W-:-:S03]  /*6b380*/  IMAD.MOV.U32 R24, RZ, RZ, R6 ;  /* 0x000000ffff187224 */ /* 0x000fc600078e0006 */
[----:B------:R-:W3:Y:S01]  /*6b390*/  LDL.LU R6, [R1+0x30c0] ;  /* 0x0030c00001067983 */ /* 0x000ee20000300800 */
[----:B--2---:R-:W-:-:S03]  /*6b3a0*/  IMAD.MOV.U32 R25, RZ, RZ, R12 ;  /* 0x000000ffff197224 */ /* 0x004fc600078e000c */
[----:B------:R-:W2:Y:S04]  /*6b3b0*/  LDL.LU R12, [R1+0x30bc] ;  /* 0x0030bc00010c7983 */ /* 0x000ea80000300800 */
[----:B------:R-:W-:Y:S04]  /*6b3c0*/  STL.64 [R1+0x2fb8], R26 ;  /* 0x002fb81a01007387 */ /* 0x000fe80000100a00 */
[----:B------:R-:W-:Y:S04]  /*6b3d0*/  STL.64 [R1+0x2fb0], R24 ;  /* 0x002fb01801007387 */ /* 0x000fe80000100a00 */
[----:B------:R-:W-:Y:S04]  /*6b3e0*/  STL.64 [R1+0x2e40], R10 ;  /* 0x002e400a01007387 */ /* 0x000fe80000100a00 */
[----:B------:R0:W-:Y:S04]  /*6b3f0*/  STL.64 [R1+0x2e38], R8 ;  /* 0x002e380801007387 */ /* 0x0001e80000100a00 */
[----:B0-----:R-:W2:Y:S04]  /*6b400*/  LDL.LU R8, [R1+0x940] ;  /* 0x0009400001087983 */ /* 0x001ea80000300800 */
[----:B------:R-:W2:Y:S04]  /*6b410*/  LDL.LU R9, [R1+0x944] ;  /* 0x0009440001097983 */ /* 0x000ea80000300800 */
[----:B------:R-:W2:Y:S04]  /*6b420*/  LDL.LU R10, [R1+0x948] ;  /* 0x00094800010a7983 */ /* 0x000ea80000300800 */
[----:B------:R-:W2:Y:S01]  /*6b430*/  LDL.LU R11, [R1+0x94c] ;  /* 0x00094c00010b7983 */ /* 0x000ea20000300800 */
[----:B----4-:R-:W-:-:S02]  /*6b440*/  IMAD.MOV.U32 R26, RZ, RZ, R14 ;  /* 0x000000ffff1a7224 */ /* 0x010fc400078e000e */
[----:B------:R-:W-:Y:S02]  /*6b450*/  IMAD.MOV.U32 R27, RZ, RZ, R7 ;  /* 0x000000ffff1b7224 */ /* 0x000fe400078e0007 */
[----:B------:R-:W-:Y:S02]  /*6b460*/  IMAD.MOV.U32 R24, RZ, RZ, R15 ;  /* 0x000000ffff187224 */ /* 0x000fe400078e000f */
[----:B---3--:R-:W-:Y:S01]  /*6b470*/  IMAD.MOV.U32 R25, RZ, RZ, R5 ;  /* 0x000000ffff197224 */ /* 0x008fe200078e0005 */
[----:B--2---:R-:W-:Y:S04]  /*6b480*/  STL.64 [R1+0x2fc8], R10 ;  /* 0x002fc80a01007387 */ /* 0x004fe80000100a00 */
[----:B------:R0:W-:Y:S04]  /*6b490*/  STL.64 [R1+0x2fc0], R8 ;  /* 0x002fc00801007387 */ /* 0x0001e80000100a00 */
[----:B------:R-:W2:Y:S04]  /*6b4a0*/  LDL.LU R14, [R1+0x30b8] ;  /* 0x0030b800010e7983 */ /* 0x000ea80000300800 */
[----:B------:R-:W3:Y:S04]  /*6b4b0*/  LDL.LU R7, [R1+0x30b4] ;  /* 0x0030b40001077983 */ /* 0x000ee80000300800 */
[----:B------:R-:W4:Y:S04]  /*6b4c0*/  LDL.LU R15, [R1+0x30b0] ;  /* 0x0030b000010f7983 */ /* 0x000f280000300800 */
[----:B------:R-:W3:Y:S04]  /*6b4d0*/  LDL.LU R5, [R1+0x30ac] ;  /* 0x0030ac0001057983 */ /* 0x000ee80000300800 */
[----:B------:R1:W-:Y:S04]  /*6b4e0*/  STL.64 [R1+0x2fd0], R26 ;  /* 0x002fd01a01007387 */ /* 0x0003e80000100a00 */
[----:B------:R-:W-:Y:S04]  /*6b4f0*/  STL.64 [R1+0x2fe8], R24 ;  /* 0x002fe81801007387 */ /* 0x000fe80000100a00 */
[----:B0-----:R-:W2:Y:S04]  /*6b500*/  LDL.LU R8, [R1+0x970] ;  /* 0x0009700001087983 */ /* 0x001ea80000300800 */
[----:B------:R-:W2:Y:S04]  /*6b510*/  LDL.LU R9, [R1+0x974] ;  /* 0x0009740001097983 */ /* 0x000ea80000300800 */
[----:B------:R-:W4:Y:S04]  /*6b520*/  LDL.LU R10, [R1+0x978] ;  /* 0x00097800010a7983 */ /* 0x000f280000300800 */
[----:B------:R-:W4:Y:S01]  /*6b530*/  LDL.LU R11, [R1+0x97c] ;  /* 0x00097c00010b7983 */ /* 0x000f220000300800 */
[----:B-1----:R-:W-:-:S02]  /*6b540*/  IMAD.MOV.U32 R26, RZ, RZ, R6 ;  /* 0x000000ffff1a7224 */ /* 0x002fc400078e0006 */
[----:B------:R-:W-:Y:S01]  /*6b550*/  IMAD.MOV.U32 R27, RZ, RZ, R13 ;  /* 0x000000ffff1b7224 */ /* 0x000fe200078e000d */
[----:B------:R-:W3:Y:S04]  /*6b560*/  LDL.LU R6, [R1+0x30a8] ;  /* 0x0030a80001067983 */ /* 0x000ee80000300800 */
[----:B------:R-:W3:Y:S04]  /*6b570*/  LDL.LU R13, [R1+0x30a4] ;  /* 0x0030a400010d7983 */ /* 0x000ee80000300800 */
[----:B------:R-:W-:Y:S04]  /*6b580*/  STL.64 [R1+0x3000], R26 ;  /* 0x0030001a01007387 */ /* 0x000fe80000100a00 */
[----:B----4-:R-:W-:Y:S04]  /*6b590*/  STL.64 [R1+0x2fe0], R10 ;  /* 0x002fe00a01007387 */ /* 0x010fe80000100a00 */
[----:B--2---:R0:W-:Y:S04]  /*6b5a0*/  STL.64 [R1+0x2fd8], R8 ;  /* 0x002fd80801007387 */ /* 0x0041e80000100a00 */
[----:B0-----:R-:W2:Y:S04]  /*6b5b0*/  LDL.LU R8, [R1+0x980] ;  /* 0x0009800001087983 */ /* 0x001ea80000300800 */
[----:B------:R-:W2:Y:S04]  /*6b5c0*/  LDL.LU R9, [R1+0x984] ;  /* 0x0009840001097983 */ /* 0x000ea80000300800 */
[----:B------:R-:W4:Y:S04]  /*6b5d0*/  LDL.LU R10, [R1+0x988] ;  /* 0x00098800010a7983 */ /* 0x000f280000300800 */
[----:B------:R-:W4:Y:S01]  /*6b5e0*/  LDL.LU R11, [R1+0x98c] ;  /* 0x00098c00010b7983 */ /* 0x000f220000300800 */
[----:B------:R-:W-:-:S02]  /*6b5f0*/  IMAD.MOV.U32 R24, RZ, RZ, R14 ;  /* 0x000000ffff187224 */ /* 0x000fc400078e000e */
        /* <DEDUP_REMOVED lines=11> */
[----:B---3--:R-:W-:-:S05]  /*6b6b0*/  IMAD.MOV.U32 R27, RZ, RZ, R7 ;  /* 0x000000ffff1b7224 */ /* 0x008fca00078e0007 */
[----:B------:R0:W-:Y:S01]  /*6b6c0*/  STL.64 [R1+0x3030], R26 ;  /* 0x0030301a01007387 */ /* 0x0001e20000100a00 */
[----:B------:R-:W-:Y:S02]  /*6b6d0*/  IMAD.MOV.U32 R24, RZ, RZ, R6 ;  /* 0x000000ffff187224 */ /* 0x000fe400078e0006 */
[----:B------:R-:W-:Y:S02]  /*6b6e0*/  IMAD R4, R4, 0x100, R23 ;  /* 0x0000010004047824 */ /* 0x000fe400078e0217 */
[----:B0-----:R-:W-:Y:S01]  /*6b6f0*/  IMAD.MOV.U32 R26, RZ, RZ, R14 ;  /* 0x000000ffff1a7224 */ /* 0x001fe200078e000e */
[----:B----4-:R-:W-:Y:S04]  /*6b700*/  STL.64 [R1+0x3010], R10 ;  /* 0x0030100a01007387 */ /* 0x010fe80000100a00 */
        /* <DEDUP_REMOVED lines=9> */
[----:B------:R-:W2:Y:S04]  /*6b7a0*/  LDL.LU R20, [R1+0xda0] ;  /* 0x000da00001147983 */ /* 0x000ea80000300800 */
[----:B------:R-:W2:Y:S04]  /*6b7b0*/  LDL.LU R21, [R1+0xda4] ;  /* 0x000da40001157983 */ /* 0x000ea80000300800 */
[----:B------:R-:W3:Y:S04]  /*6b7c0*/  LDL.LU R22, [R1+0xda8] ;  /* 0x000da80001167983 */ /* 0x000ee80000300800 */
[----:B------:R-:W3:Y:S01]  /*6b7d0*/  LDL.LU R23, [R1+0xdac] ;  /* 0x000dac0001177983 */ /* 0x000ee20000300800 */
[----:B------:R-:W-:-:S02]  /*6b7e0*/  IMAD.MOV.U32 R27, RZ, RZ, R13 ;  /* 0x000000ffff1b7224 */ /* 0x000fc400078e000d */
[----:B------:R-:W-:Y:S01]  /*6b7f0*/  IMAD.MOV.U32 R25, RZ, RZ, R5 ;  /* 0x000000ffff197224 */ /* 0x000fe200078e0005 */
[----:B------:R-:W4:Y:S04]  /*6b800*/  LDL.LU R13, [R1+0x2358] ;  /* 0x00235800010d7983 */ /* 0x000f280000300800 */
[----:B------:R-:W4:Y:S04]  /*6b810*/  LDL.LU R5, [R1+0x2354] ;  /* 0x0023540001057983 */ /* 0x000f280000300800 */
        /* <DEDUP_REMOVED lines=24> */
[----:B------:R-:W-:-:S03]  /*6b9a0*/  IMAD R5, R5, 0x100, R13 ;  /* 0x0000010005057824 */ /* 0x000fc600078e020d */
[----:B----4-:R-:W-:Y:S04]  /*6b9b0*/  STL.64 [R1+0x3050], R10 ;  /* 0x0030500a01007387 */ /* 0x010fe80000100a00 */
[----:B--2---:R0:W-:Y:S04]  /*6b9c0*/  STL.64 [R1+0x3048], R8 ;  /* 0x0030480801007387 */ /* 0x0041e80000100a00 */
[----:B0-----:R-:W2:Y:S04]  /*6b9d0*/  LDL.LU R8, [R1+0x9e0] ;  /* 0x0009e00001087983 */ /* 0x001ea80000300800 */
[----:B------:R-:W2:Y:S04]  /*6b9e0*/  LDL.LU R9, [R1+0x9e4] ;  /* 0x0009e40001097983 */ /* 0x000ea80000300800 */
[----:B------:R-:W2:Y:S04]  /*6b9f0*/  LDL.LU R10, [R1+0x9e8] ;  /* 0x0009e800010a7983 */ /* 0x000ea80000300800 */
[----:B------:R-:W2:Y:S04]  /*6ba00*/  LDL.LU R11, [R1+0x9ec] ;  /* 0x0009ec00010b7983 */ /* 0x000ea80000300800 */
[----:B------:R-:W4:Y:S01]  /*6ba10*/  LDL.LU R13, [R1+0x3098] ;  /* 0x00309800010d7983 */ /* 0x000f220000300800 */
[----:B------:R-:W-:-:S02]  /*6ba20*/  IMAD R6, R6, 0x100, R14 ;  /* 0x0000010006067824 */ /* 0x000fc400078e020e */
[----:B------:R-:W-:Y:S01]  /*6ba30*/  IMAD R7, R7, 0x100, R15 ;  /* 0x0000010007077824 */ /* 0x000fe200078e020f */
[----:B----4-:R-:W-:-:S15]  /*6ba40*/  HMMA.16816.F32 R20, R16, R12, R20 ;  /* 0x0000000c1014723c */ /* 0x010fde0000001814 */
[----:B------:R-:W-:-:S08]  /*6ba50*/  NOP ;  /* 0x0000000000007918 */ /* 0x000fd00000000000 */
[----:B------:R-:W-:Y:S04]  /*6ba60*/  STL.64 [R1+0x4d0], R20 ;  /* 0x0004d01401007387 */ /* 0x000fe80000100a00 */
[----:B------:R0:W-:Y:S04]  /*6ba70*/  STL.64 [R1+0x4d8], R22 ;  /* 0x0004d81601007387 */ /* 0x0001e80000100a00 */
[----:B0-----:R-:W4:Y:S04]  /*6ba80*/  LDL.LU.64 R22, [R1+0x3090] ;  /* 0x0030900001167983 */ /* 0x001f280000300a00 */
[----:B------:R-:W4:Y:S04]  /*6ba90*/  LDL.LU.64 R20, [R1+0x3088] ;  /* 0x0030880001147983 */ /* 0x000f280000300a00 */
[----:B------:R-:W4:Y:S04]  /*6baa0*/  LDL.LU R14, [R1+0x3084] ;  /* 0x00308400010e7983 */ /* 0x000f280000300800 */
[----:B------:R-:W4:Y:S02]  /*6bab0*/  LDL.LU R15, [R1+0x3080] ;  /* 0x00308000010f7983 */ /* 0x000f240000300800 */
[----:B----4-:R-:W-:-:S15]  /*6bac0*/  HMMA.16816.F32 R20, R16, R14, R20 ;  /* 0x0000000e1014723c */ /* 0x010fde0000001814 */
[----:B------:R-:W-:-:S08]  /*6bad0*/  NOP ;  /* 0x0000000000007918 */ /* 0x000fd00000000000 */
[----:B------:R-:W-:Y:S04]  /*6bae0*/  STL.64 [R1+0x8a0], R20 ;  /* 0x0008a01401007387 */ /* 0x000fe80000100a00 */
[----:B------:R0:W-:Y:S04]  /*6baf0*/  STL.64 [R1+0x8a8], R22 ;  /* 0x0008a81601007387 */ /* 0x0001e80000100a00 */
[----:B0-----:R-:W4:Y:S04]  /*6bb00*/  LDL.LU.64 R22, [R1+0x3078] ;  /* 0x0030780001167983 */ /* 0x001f280000300a00 */
[----:B------:R-:W3:Y:S04]  /*6bb10*/  LDL.LU.64 R20, [R1+0x3070] ;  /* 0x0030700001147983 */ /* 0x000ee80000300a00 */
[----:B------:R-:W-:Y:S04]  /*6bb20*/  STL.64 [R1+0x2e20], R14 ;  /* 0x002e200e01007387 */ /* 0x000fe80000100a00 */
[----:B------:R0:W-:Y:S04]  /*6bb30*/  STL.64 [R1+0x2e18], R12 ;  /* 0x002e180c01007387 */ /* 0x0001e80000100a00 */
[----:B0-----:R-:W2:Y:S04]  /*6bb40*/  LDL.LU R12, [R1+0x950] ;  /* 0x00095000010c7983 */ /* 0x001ea80000300800 */
[----:B------:R-:W2:Y:S04]  /*6bb50*/  LDL.LU R13, [R1+0x954] ;  /* 0x00095400010d7983 */ /* 0x000ea80000300800 */
[----:B------:R-:W2:Y:S04]  /*6bb60*/  LDL.LU R14, [R1+0x958] ;  /* 0x00095800010e7983 */ /* 0x000ea80000300800 */
[----:B------:R-:W2:Y:S01]  /*6bb70*/  LDL.LU R15, [R1+0x95c] ;  /* 0x00095c00010f7983 */ /* 0x000ea20000300800 */
[----:B---3--:R-:W-:-:S15]  /*6bb80*/  HMMA.16816.F32 R24, R16, R20, R24 ;  /* 0x000000141018723c */ /* 0x008fde0000001818 */
[----:B------:R-:W-:-:S08]  /*6bb90*/  NOP ;  /* 0x0000000000007918 */ /* 0x000fd00000000000 */
[----:B------:R-:W-:Y:S04]  /*6bba0*/  STL.64 [R1+0x890], R24 ;  /* 0x0008901801007387 */ /* 0x000fe80000100a00 */
[----:B------:R0:W-:Y:S04]  /*6bbb0*/  STL.64 [R1+0x898], R26 ;  /* 0x0008981a01007387 */ /* 0x0001e80000100a00 */
[----:B0-----:R-:W2:Y:S04]  /*6bbc0*/  LDL.LU.64 R26, [R1+0x3068] ;  /* 0x00306800011a7983 */ /* 0x001ea80000300a00 */
[----:B------:R-:W3:Y:S04]  /*6bbd0*/  LDL.LU.64 R24, [R1+0x3060] ;  /* 0x0030600001187983 */ /* 0x000ee80000300a00 */
[----:B----4-:R0:W-:Y:S04]  /*6bbe0*/  STL.64 [R1+0x2e60], R22 ;  /* 0x002e601601007387 */ /* 0x0101e80000100a00 */
[----:B0-----:R-:W4:Y:S01]  /*6bbf0*/  LDL.LU R22, [R1+0x70] ;  /* 0x0000700001167983 */ /* 0x001f220000300800 */
[----:B------:R-:W-:-:S03]  /*6bc00*/  IMAD.MOV.U32 R23, RZ, RZ, R0 ;  /* 0x000000ffff177224 */ /* 0x000fc600078e0000 */
[----:B------:R-:W4:Y:S04]  /*6bc10*/  LDL.LU R0, [R1+0x3058] ;  /* 0x0030580001007983 */ /* 0x000f280000300800 */
[----:B------:R-:W-:Y:S01]  /*6bc20*/  STL.64 [R1+0x2e58], R20 ;  /* 0x002e581401007387 */ /* 0x000fe20000100a00 */
[----:B--2---:R-:W-:Y:S03]  /*6bc30*/  HMMA.16816.F32 R16, R16, R26, R8 ;  /* 0x0000001a1010723c */ /* 0x004fe60000001808 */
[----:B------:R-:W3:Y:S04]  /*6bc40*/  LDL.LU.64 R10, [R1+0x3050] ;  /* 0x00305000010a7983 */ /* 0x000ee80000300a00 */
[----:B------:R-:W3:Y:S01]  /*6bc50*/  LDL.LU.64 R8, [R1+0x3048] ;  /* 0x0030480001087983 */ /* 0x000ee20000300a00 */
[----:B------:R-:W-:-:S02]  /*6bc60*/  F2FP.F16.E5M2.UNPACK_B R4, R4 ;  /* 0x00000004ff04723e */ /* 0x000fc400020004ff */
[----:B------:R-:W-:Y:S02]  /*6bc70*/  F2FP.F16.E5M2.UNPACK_B R5, R5 ;  /* 0x00000005ff05723e */ /* 0x000fe400020004ff */
[----:B------:R-:W-:Y:S02]  /*6bc80*/  F2FP.F16.E5M2.UNPACK_B R6, R6 ;  /* 0x00000006ff06723e */ /* 0x000fe400020004ff */
[----:B------:R-:W-:-:S09]  /*6bc90*/  F2FP.F16.E5M2.UNPACK_B R7, R7 ;  /* 0x00000007ff07723e */ /* 0x000fd200020004ff */
        /* <DEDUP_REMOVED lines=47> */
[----:B------:R-:W3:Y:S01]  /*6bf90*/  LDL.LU.64 R24, [R1+0x2fb0] ;  /* 0x002fb00001187983 */ /* 0x000ee20000300a00 */
[----:B----4-:R-:W-:-:S07]  /*6bfa0*/  IMAD.MOV.U32 R19, RZ, RZ, R0 ;  /* 0x000000ffff137224 */ /* 0x010fce00078e0000 */
[----:B--2---:R-:W-:Y:S01]  /*6bfb0*/  HMMA.16816.F32 R20, R4, R22, R16 ;  /* 0x000000160414723c */ /* 0x004fe20000001810 */
[----:B------:R-:W2:Y:S04]  /*6bfc0*/  LDL.LU R17, [R1+0x2374] ;  /* 0x0023740001117983 */ /* 0x000ea80000300800 */
[----:B------:R-:W4:-:S15]  /*6bfd0*/  LDL.LU R18, [R1+0x237c] ;  /* 0x00237c0001127983 */ /* 0x000f1e0000300800 */
[----:B------:R-:W-:-:S03]  /*6bfe0*/  NOP ;  /* 0x0000000000007918 */ /* 0x000fc60000000000 */
[----:B------:R-:W-:Y:S04]  /*6bff0*/  STL.64 [R1+0x3e0], R20 ;  /* 0x0003e01401007387 */ /* 0x000fe80000100a00 */
[----:B------:R-:W-:Y:S04]  /*6c000*/  STL.64 [R1+0x3e8], R22 ;  /* 0x0003e81601007387 */ /* 0x000fe80000100a00 */
[----:B------:R-:W4:Y:S01]  /*6c010*/  LDL.LU R19, [R1+0x2384] ;  /* 0x0023840001137983 */ /* 0x000f220000300800 */
[C---:B---3--:R-:W-:Y:S06]  /*6c020*/  HMMA.16816.F32 R8, R4.reuse, R26, R8 ;  /* 0x0000001a0408723c */ /* 0x048fec0000001808 */
[----:B------:R-:W-:-:S15]  /*6c030*/  HMMA.16816.F32 R12, R4, R24, R12 ;  /* 0x00000018040c723c */ /* 0x000fde000000180c */
[----:B------:R-:W-:-:S02]  /*6c040*/  NOP ;  /* 0x0000000000007918 */ /* 0x000fc40000000000 */
[----:B------:R-:W-:Y:S06]  /*6c050*/  STL.64 [R1+0x390], R8 ;  /* 0x0003900801007387 */ /* 0x000fec0000100a00 */
[----:B------:R0:W-:Y:S04]  /*6c060*/  STL.64 [R1+0x3c0], R12 ;  /* 0x0003c00c01007387 */ /* 0x0001e80000100a00 */
[----:B------:R1:W-:Y:S04]  /*6c070*/  STL.64 [R1+0x3c8], R14 ;  /* 0x0003c80e01007387 */ /* 0x0003e80000100a00 */
[----:B------:R3:W-:Y:S01]  /*6c080*/  STL [R1+0x398], R10 ;  /* 0x0003980a01007387 */ /* 0x0007e20000100800 */
[----:B------:R-:W-:-:S03]  /*6c090*/  IMAD.MOV.U32 R0, RZ, RZ, R11 ;  /* 0x000000ffff007224 */ /* 0x000fc600078e000b */
[----:B0-----:R-:W2:Y:S04]  /*6c0a0*/  LDL.LU R12, [R1+0x120] ;  /* 0x00012000010c7983 */ /* 0x001ea80000300800 */
[----:B------:R-:W2:Y:S04]  /*6c0b0*/  LDL.LU R13, [R1+0x124] ;  /* 0x00012400010d7983 */ /* 0x000ea80000300800 */
[----:B-1----:R-:W4:Y:S04]  /*6c0c0*/  LDL.LU R14, [R1+0x128] ;  /* 0x00012800010e7983 */ /* 0x002f280000300800 */
[----:B------:R-:W4:Y:S04]  /*6c0d0*/  LDL.LU R15, [R1+0x12c] ;  /* 0x00012c00010f7983 */ /* 0x000f280000300800 */
[----:B------:R-:W2:Y:S04]  /*6c0e0*/  LDL.LU R8, [R1+0x1a0] ;  /* 0x0001a00001087983 */ /* 0x000ea80000300800 */
[----:B------:R-:W2:Y:S04]  /*6c0f0*/  LDL.LU R9, [R1+0x1a4] ;  /* 0x0001a40001097983 */ /* 0x000ea80000300800 */
[----:B---3--:R-:W3:Y:S04]  /*6c100*/  LDL.LU R10, [R1+0x1a8] ;  /* 0x0001a800010a7983 */ /* 0x008ee80000300800 */
        /* <DEDUP_REMOVED lines=13> */
[----:B---3--:R0:W-:Y:S04]  /*6c1e0*/  STL.64 [R1+0x2e90], R10 ;  /* 0x002e900a01007387 */ /* 0x0081e80000100a00 */
[----:B0-----:R-:W3:Y:S04]  /*6c1f0*/  LDL.LU R10, [R1] ;  /* 0x00000000010a7983 */ /* 0x001ee80000300800 */
[----:B------:R-:W3:Y:S04]  /*6c200*/  LDL.LU R11, [R1+0x4] ;  /* 0x00000400010b7983 */ /* 0x000ee80000300800 */
[----:B--2---:R0:W-:Y:S04]  /*6c210*/  STL.64 [R1+0x2e88], R8 ;  /* 0x002e880801007387 */ /* 0x0041e80000100a00 */
[----:B---3--:R-:W-:Y:S04]  /*6c220*/  STL.64 [R1+0x2ea8], R10 ;  /* 0x002ea80a01007387 */ /* 0x008fe80000100a00 */
[----:B------:R-:W2:Y:S04]  /*6c230*/  LDL.LU R24, [R1+0x1f0] ;  /* 0x0001f00001187983 */ /* 0x000ea80000300800 */
[----:B------:R-:W2:Y:S04]  /*6c240*/  LDL.LU R25, [R1+0x1f4] ;  /* 0x0001f40001197983 */ /* 0x000ea80000300800 */
[----:B------:R-:W3:Y:S04]  /*6c250*/  LDL.LU R26, [R1+0x1f8] ;  /* 0x0001f800011a7983 */ /* 0x000ee80000300800 */
[----:B------:R-:W3:Y:S04]  /*6c260*/  LDL.LU R27, [R1+0x1fc] ;  /* 0x0001fc00011b7983 */ /* 0x000ee80000300800 */
[----:B0-----:R-:W4:Y:S04]  /*6c270*/  LDL.LU R8, [R1+0x8] ;  /* 0x0000080001087983 */ /* 0x001f280000300800 */
[----:B------:R-:W4:Y:S04]  /*6c280*/  LDL.LU R9, [R1+0xc] ;  /* 0x00000c0001097983 */ /* 0x000f280000300800 */
        /* <DEDUP_REMOVED lines=36> */
[----:B------:R-:W2:Y:S04]  /*6c4d0*/  LDL.LU R10, [R1+0x30] ;  /* 0x00003000010a7983 */ /* 0x000ea80000300800 */
[----:B------:R-:W2:Y:S04]  /*6c4e0*/  LDL.LU R11, [R1+0x34] ;  /* 0x00003400010b7983 */ /* 0x000ea80000300800 */
        /* <DEDUP_REMOVED lines=74> */
[----:B------:R-:W2:Y:S04]  /*6c990*/  LDL.LU R16, [R1+0x236c] ;  /* 0x00236c0001107983 */ /* 0x000ea80000300800 */
[----:B------:R-:W-:Y:S01]  /*6c9a0*/  STL.64 [R1+0x2e10], R18 ;  /* 0x002e101201007387 */ /* 0x000fe20000100a00 */
[C---:B----4-:R-:W-:Y:S03]  /*6c9b0*/  HMMA.16816.F32 R8, R4.reuse, R8, R24 ;  /* 0x000000080408723c */ /* 0x050fe60000001818 */
[----:B--2---:R0:W-:Y:S04]  /*6c9c0*/  STL.64 [R1+0x2e08], R16 ;  /* 0x002e081001007387 */ /* 0x0041e80000100a00 */
[----:B0-----:R-:W2:Y:S04]  /*6c9d0*/  LDL.LU R16, [R1+0x100] ;  /* 0x0001000001107983 */ /* 0x001ea80000300800 */
[----:B------:R-:W2:Y:S04]  /*6c9e0*/  LDL.LU R17, [R1+0x104] ;  /* 0x0001040001117983 */ /* 0x000ea80000300800 */
[----:B------:R-:W2:Y:S04]  /*6c9f0*/  LDL.LU R18, [R1+0x108] ;  /* 0x0001080001127983 */ /* 0x000ea80000300800 */
[----:B------:R-:W2:Y:S04]  /*6ca00*/  LDL.LU R19, [R1+0x10c] ;  /* 0x00010c0001137983 */ /* 0x000ea80000300800 */
[----:B------:R-:W-:Y:S04]  /*6ca10*/  STL [R1+0x2720], R0 ;  /* 0x0027200001007387 */ /* 0x000fe80000100800 */
[----:B------:R-:W4:Y:S04]  /*6ca20*/  LDL.LU.64 R26, [R1+0x2fa8] ;  /* 0x002fa800011a7983 */ /* 0x000f280000300a00 */
[----:B------:R-:W4:Y:S04]  /*6ca30*/  LDL.LU.64 R24, [R1+0x2fa0] ;  /* 0x002fa00001187983 */ /* 0x000f280000300a00 */
        /* <DEDUP_REMOVED lines=79> */
[----:B0-----:R-:W3:Y:S04]  /*6cf30*/  LDL.LU.64 R10, [R1+0x2e90] ;  /* 0x002e9000010a7983 */ /* 0x001ee80000300a00 */
[----:B------:R-:W3:Y:S01]  /*6cf40*/  LDL.LU.64 R8, [R1+0x2e88] ;  /* 0x002e880001087983 */ /* 0x000ee20000300a00 */
[----:B----4-:R-:W-:-:S15]  /*6cf50*/  HMMA.16816.F32 R24, R4, R28, R24 ;  /* 0x0000001c0418723c */ /* 0x010fde0000001818 */
[----:B------:R-:W-:-:S08]  /*6cf60*/  NOP ;  /* 0x0000000000007918 */ /* 0x000fd00000000000 */
[----:B------:R-:W-:Y:S04]  /*6cf70*/  STL.64 [R1+0x1f0], R24 ;  /* 0x0001f01801007387 */ /* 0x000fe80000100a00 */
[----:B------:R0:W-:Y:S04]  /*6cf80*/  STL.64 [R1+0x1f8], R26 ;  /* 0x0001f81a01007387 */ /* 0x0001e80000100a00 */
[----:B0-----:R-:W3:Y:S04]  /*6cf90*/  LDL.LU.64 R26, [R1+0x2e80] ;  /* 0x002e8000011a7983 */ /* 0x001ee80000300a00 */
[----:B------:R-:W4:Y:S04]  /*6cfa0*/  LDL.LU.64 R24, [R1+0x2e78] ;  /* 0x002e780001187983 */ /* 0x000f280000300a00 */
[----:B------:R-:W2:Y:S04]  /*6cfb0*/  LDL.LU R28, [R1+0x2380] ;  /* 0x00238000011c7983 */ /* 0x000ea80000300800 */
[----:B------:R-:W2:Y:S01]  /*6cfc0*/  LDL.LU R29, [R1+0x2388] ;  /* 0x00238800011d7983 */ /* 0x000ea20000300800 */
[C---:B---3--:R-:W-:Y:S06]  /*6cfd0*/  HMMA.16816.F32 R8, R4.reuse, R26, R8 ;  /* 0x0000001a0408723c */ /* 0x048fec0000001808 */
[----:B----4-:R-:W-:-:S15]  /*6cfe0*/  HMMA.16816.F32 R20, R4, R24, R20 ;  /* 0x000000180414723c */ /* 0x010fde0000001814 */
[----:B------:R-:W-:-:S02]  /*6cff0*/  NOP ;  /* 0x0000000000007918 */ /* 0x000fc40000000000 */
[----:B------:R-:W-:Y:S04]  /*6d000*/  STL.64 [R1+0x1d0], R8 ;  /* 0x0001d00801007387 */ /* 0x000fe80000100a00 */
[----:B------:R0:W-:Y:S04]  /*6d010*/  STL.64 [R1+0x1d8], R10 ;  /* 0x0001d80a01007387 */ /* 0x0001e80000100a00 */
[----:B0-----:R-:W3:Y:S04]  /*6d020*/  LDL.LU.64 R10, [R1+0x2e70] ;  /* 0x002e7000010a7983 */ /* 0x001ee80000300a00 */
[----:B------:R-:W3:Y:S04]  /*6d030*/  LDL.LU.64 R8, [R1+0x2e68] ;  /* 0x002e680001087983 */ /* 0x000ee80000300a00 */
[----:B------:R-:W4:Y:S04]  /*6d040*/  LDL.LU R26, [R1+0x2370] ;  /* 0x00237000011a7983 */ /* 0x000f280000300800 */
[----:B------:R-:W4:Y:S04]  /*6d050*/  LDL.LU R27, [R1+0x2378] ;  /* 0x00237800011b7983 */ /* 0x000f280000300800 */
[----:B------:R-:W-:Y:S04]  /*6d060*/  STL.64 [R1+0x1b0], R20 ;  /* 0x0001b01401007387 */ /* 0x000fe80000100a00 */
[----:B------:R0:W-:Y:S04]  /*6d070*/  STL.64 [R1+0x1b8], R22 ;  /* 0x0001b81601007387 */ /* 0x0001e80000100a00 */
[----:B0-----:R-:W3:Y:S04]  /*6d080*/  LDL.LU.64 R22, [R1+0x2e60] ;  /* 0x002e600001167983 */ /* 0x001ee80000300a00 */
[----:B------:R-:W4:Y:S01]  /*6d090*/  LDL.LU.64 R20, [R1+0x2e58] ;  /* 0x002e580001147983 */ /* 0x000f220000300a00 */
[----:B---3--:R-:W-:-:S15]  /*6d0a0*/  HMMA.16816.F32 R8, R4, R22, R8 ;  /* 0x000000160408723c */ /* 0x008fde0000001808 */
        /* <DEDUP_REMOVED lines=8> */
[----:B------:R0:W-:Y:S01]  /*6d130*/  STL [R1+0x168], R10 ;  /* 0x0001680a01007387 */ /* 0x0001e20000100800 */
[----:B------:R-:W-:-:S03]  /*6d140*/  IMAD.MOV.U32 R0, RZ, RZ, R11 ;  /* 0x000000ffff007224 */ /* 0x000fc600078e000b */
[----:B0-----:R-:W3:Y:S04]  /*6d150*/  LDL.LU.64 R10, [R1+0x2e40] ;  /* 0x002e4000010a7983 */ /* 0x001ee80000300a00 */
[----:B------:R-:W2:Y:S04]  /*6d160*/  LDL.LU.64 R8, [R1+0x2e38] ;  /* 0x002e380001087983 */ /* 0x000ea80000300a00 */
[----:B------:R-:W-:Y:S01]  /*6d170*/  STL [R1+0x2724], R0 ;  /* 0x0027240001007387 */ /* 0x000fe20000100800 */
[----:B--2---:R-:W-:-:S15]  /*6d180*/  HMMA.16816.F32 R12, R4, R8, R12 ;  /* 0x00000008040c723c */ /* 0x004fde000000180c */
[----:B------:R-:W-:-:S08]  /*6d190*/  NOP ;  /* 0x0000000000007918 */ /* 0x000fd00000000000 */
[----:B------:R-:W-:Y:S04]  /*6d1a0*/  STL.64 [R1+0x140], R12 ;  /* 0x0001400c01007387 */ /* 0x000fe80000100a00 */
[----:B------:R0:W-:Y:S04]  /*6d1b0*/  STL.64 [R1+0x148], R14 ;  /* 0x0001480e01007387 */ /* 0x0001e80000100a00 */
[----:B0-----:R-:W3:Y:S04]  /*6d1c0*/  LDL.LU.64 R14, [R1+0x2e30] ;  /* 0x002e3000010e7983 */ /* 0x001ee80000300a00 */
[----:B------:R-:W3:Y:S02]  /*6d1d0*/  LDL.LU.64 R12, [R1+0x2e28] ;  /* 0x002e2800010c7983 */ /* 0x000ee40000300a00 */
[----:B---3--:R-:W-:Y:S02]  /*6d1e0*/  HMMA.16816.F32 R8, R4, R10, R12 ;  /* 0x0000000a0408723c */ /* 0x008fe4000000180c */
[----:B------:R-:W2:Y:S04]  /*6d1f0*/  LDL.LU.64 R14, [R1+0x2e20] ;  /* 0x002e2000010e7983 */ /* 0x000ea80000300a00 */
[----:B------:R-:W3:-:S15]  /*6d200*/  LDL.LU.64 R12, [R1+0x2e18] ;  /* 0x002e1800010c7983 */ /* 0x000ede0000300a00 */
[----:B------:R-:W-:-:S02]  /*6d210*/  NOP ;  /* 0x0000000000007918 */ /* 0x000fc40000000000 */
[----:B------:R0:W-:Y:S04]  /*6d220*/  STL.64 [R1+0x120], R8 ;  /* 0x0001200801007387 */ /* 0x0001e80000100a00 */
[----:B------:R1:W-:Y:S04]  /*6d230*/  STL.64 [R1+0x128], R10 ;  /* 0x0001280a01007387 */ /* 0x0003e80000100a00 */
[----:B0-----:R-:W2:Y:S04]  /*6d240*/  LDL.LU R8, [R1+0xe0] ;  /* 0x0000e00001087983 */ /* 0x001ea80000300800 */
[----:B------:R-:W2:Y:S04]  /*6d250*/  LDL.LU R9, [R1+0xe4] ;  /* 0x0000e40001097983 */ /* 0x000ea80000300800 */
[----:B-1----:R-:W2:Y:S04]  /*6d260*/  LDL.LU R10, [R1+0xe8] ;  /* 0x0000e800010a7983 */ /* 0x002ea80000300800 */
[----:B------:R-:W2:Y:S01]  /*6d270*/  LDL.LU R11, [R1+0xec] ;  /* 0x0000ec00010b7983 */ /* 0x000ea20000300800 */
[----:B---3--:R-:W-:-:S15]  /*6d280*/  HMMA.16816.F32 R16, R4, R12, R16 ;  /* 0x0000000c0410723c */ /* 0x008fde0000001810 */
[----:B------:R-:W-:-:S08]  /*6d290*/  NOP ;  /* 0x0000000000007918 */ /* 0x000fd00000000000 */
[----:B------:R-:W-:Y:S04]  /*6d2a0*/  STL.64 [R1+0x100], R16 ;  /* 0x0001001001007387 */ /* 0x000fe80000100a00 */
[----:B------:R0:W-:Y:S04]  /*6d2b0*/  STL.64 [R1+0x108], R18 ;  /* 0x0001081201007387 */ /* 0x0001e80000100a00 */
[----:B0-----:R-:W3:Y:S04]  /*6d2c0*/  LDL.LU.64 R18, [R1+0x2e10] ;  /* 0x002e100001127983 */ /* 0x001ee80000300a00 */
[----:B------:R-:W4:Y:S01]  /*6d2d0*/  LDL.LU.64 R16, [R1+0x2e08] ;  /* 0x002e080001107983 */ /* 0x000f220000300a00 */
[----:B--2---:R-:W-:-:S15]  /*6d2e0*/  HMMA.16816.F32 R8, R4, R14, R8 ;  /* 0x0000000e0408723c */ /* 0x004fde0000001808 */
[----:B------:R-:W-:-:S08]  /*6d2f0*/  NOP ;  /* 0x0000000000007918 */ /* 0x000fd00000000000 */
[----:B------:R0:W-:Y:S04]  /*6d300*/  STL.64 [R1+0xe0], R8 ;  /* 0x0000e00801007387 */ /* 0x0001e80000100a00 */
[----:B------:R1:W-:Y:S01]  /*6d310*/  STL.64 [R1+0xe8], R10 ;  /* 0x0000e80a01007387 */ /* 0x0003e20000100a00 */
[----:B---3--:R-:W-:Y:S02]  /*6d320*/  IMAD R18, R18, 0x100, R28 ;  /* 0x0000010012127824 */ /* 0x008fe400078e021c */
[----:B------:R-:W-:Y:S02]  /*6d330*/  IMAD R19, R19, 0x100, R29 ;  /* 0x0000010013137824 */ /* 0x000fe400078e021d */
[----:B----4-:R-:W-:Y:S02]  /*6d340*/  IMAD R16, R16, 0x100, R26 ;  /* 0x0000010010107824 */ /* 0x010fe400078e021a */
[----:B------:R-:W-:Y:S01]  /*6d350*/  IMAD R17, R17, 0x100, R27 ;  /* 0x0000010011117824 */ /* 0x000fe200078e021b */
[----:B------:R-:W-:Y:S04]  /*6d360*/  STL.64 [R1+0x2e00], R18 ;  /* 0x002e001201007387 */ /* 0x000fe80000100a00 */
[----:B------:R2:W-:Y:S04]  /*6d370*/  STL.64 [R1+0x2df8], R16 ;  /* 0x002df81001007387 */ /* 0x0005e80000100a00 */
[----:B------:R-:W3:Y:S04]  /*6d380*/  LDL.LU R2, [R1+0xe28] ;  /* 0x000e280001027983 */ /* 0x000ee80000300800 */
[----:B------:R-:W4:Y:S04]  /*6d390*/  LDL.LU R3, [R1+0xe2c] ;  /* 0x000e2c0001037983 */ /* 0x000f280000300800 */
[----:B0-----:R-:W3:Y:S04]  /*6d3a0*/  LDL.LU R8, [R1+0x130] ;  /* 0x0001300001087983 */ /* 0x001ee80000300800 */
[----:B------:R-:W3:Y:S04]  /*6d3b0*/  LDL.LU R9, [R1+0x134] ;  /* 0x0001340001097983 */ /* 0x000ee80000300800 */
[----:B-1----:R-:W4:Y:S04]  /*6d3c0*/  LDL.LU R10, [R1+0x138] ;  /* 0x00013800010a7983 */ /* 0x002f280000300800 */
[----:B------:R-:W4:Y:S04]  /*6d3d0*/  LDL.LU R11, [R1+0x13c] ;  /* 0x00013c00010b7983 */ /* 0x000f280000300800 */
[----:B------:R-:W3:Y:S04]  /*6d3e0*/  LDL.LU R28, [R1+0xdf8] ;  /* 0x000df800011c7983 */ /* 0x000ee80000300800 */
[----:B------:R-:W3:Y:S04]  /*6d3f0*/  LDL.LU R29, [R1+0xdfc] ;  /* 0x000dfc00011d7983 */ /* 0x000ee80000300800 */
[----:B--2---:R-:W2:Y:S04]  /*6d400*/  LDL.LU R16, [R1+0xd0] ;  /* 0x0000d00001107983 */ /* 0x004ea80000300800 */
[----:B------:R-:W2:Y:S04]  /*6d410*/  LDL.LU R17, [R1+0xd4] ;  /* 0x0000d40001117983 */ /* 0x000ea80000300800 */
[----:B------:R-:W2:Y:S04]  /*6d420*/  LDL.LU R18, [R1+0xd8] ;  /* 0x0000d80001127983 */ /* 0x000ea80000300800 */
[----:B------:R-:W2:Y:S04]  /*6d430*/  LDL.LU R19, [R1+0xdc] ;  /* 0x0000dc0001137983 */ /* 0x000ea80000300800 */
[----:B------:R-:W4:Y:S04]  /*6d440*/  LDL.LU R12, [R1+0xe08] ;  /* 0x000e0800010c7983 */ /* 0x000f280000300800 */
[----:B------:R-:W4:Y:S04]  /*6d450*/  LDL.LU R13, [R1+0xe0c] ;  /* 0x000e0c00010d7983 */ /* 0x000f280000300800 */
[----:B------:R-:W3:Y:S04]  /*6d460*/  LDL.LU R15, [R1+0xe18] ;  /* 0x000e1800010f7983 */ /* 0x000ee80000300800 */
[----:B---3--:R-:W-:Y:S04]  /*6d470*/  STL [R1+0x2df0], R15 ;  /* 0x002df00f01007387 */ /* 0x008fe80000100800 */
[----:B----4-:R0:W-:Y:S04]  /*6d480*/  STL.64 [R1+0x2de8], R12 ;  /* 0x002de80c01007387 */ /* 0x0101e80000100a00 */
[----:B0-----:R-:W3:Y:S04]  /*6d490*/  LDL.LU R12, [R1+0xc0] ;  /* 0x0000c000010c7983 */ /* 0x001ee80000300800 */
[----:B------:R-:W3:Y:S04]  /*6d4a0*/  LDL.LU R13, [R1+0xc4] ;  /* 0x0000c400010d7983 */ /* 0x000ee80000300800 */
[----:B------:R-:W3:Y:S04]  /*6d4b0*/  LDL.LU R14, [R1+0xc8] ;  /* 0x0000c800010e7983 */ /* 0x000ee80000300800 */
[----:B------:R-:W3:Y:S04]  /*6d4c0*/  LDL.LU R15, [R1+0xcc] ;  /* 0x0000cc00010f7983 */ /* 0x000ee80000300800 */
[----:B------:R-:W4:Y:S04]  /*6d4d0*/  LDL.LU R0, [R1+0xe1c] ;  /* 0x000e1c0001007983 */ /* 0x000f280000300800 */
[----:B------:R-:W-:Y:S04]  /*6d4e0*/  STL.64 [R1+0x2dd0], R10 ;  /* 0x002dd00a01007387 */ /* 0x000fe80000100a00 */
[----:B------:R0:W-:Y:S04]  /*6d4f0*/  STL.64 [R1+0x2dc8], R8 ;  /* 0x002dc80801007387 */ /* 0x0001e80000100a00 */
[----:B0-----:R-:W3:Y:S04]  /*6d500*/  LDL.LU R8, [R1+0x110] ;  /* 0x0001100001087983 */ /* 0x001ee80000300800 */
[----:B------:R-:W3:Y:S04]  /*6d510*/  LDL.LU R9, [R1+0x114] ;  /* 0x0001140001097983 */ /* 0x000ee80000300800 */
[----:B------:R-:W4:Y:S04]  /*6d520*/  LDL.LU R10, [R1+0x118] ;  /* 0x00011800010a7983 */ /* 0x000f280000300800 */
[----:B------:R-:W4:Y:S01]  /*6d530*/  LDL.LU R11, [R1+0x11c] ;  /* 0x00011c00010b7983 */ /* 0x000f220000300800 */
[----:B--2---:R-:W-:Y:S01]  /*6d540*/  HMMA.16816.F32 R16, R4, R20, R16 ;  /* 0x000000140410723c */ /* 0x004fe20000001810 */
[----:B------:R-:W-:-:S02]  /*6d550*/  F2FP.F16.E5M2.UNPACK_B R28, R28.H1 ;  /* 0x0000001cff1c723e */ /* 0x000fc400030004ff */
[----:B----4-:R-:W-:Y:S04]  /*6d560*/  STL.64 [R1+0x2de0], R10 ;  /* 0x002de00a01007387 */ /* 0x010fe80000100a00 */
[----:B---3--:R0:W-:Y:S04]  /*6d570*/  STL.64 [R1+0x2dd8], R8 ;  /* 0x002dd80801007387 */ /* 0x0081e80000100a00 */
[----:B0-----:R-:W2:Y:S04]  /*6d580*/  LDL.LU R8, [R1+0xf0] ;  /* 0x0000f00001087983 */ /* 0x001ea80000300800 */
[----:B------:R-:W2:Y:S04]  /*6d590*/  LDL.LU R9, [R1+0xf4] ;  /* 0x0000f40001097983 */ /* 0x000ea80000300800 */
[----:B------:R-:W2:Y:S04]  /*6d5a0*/  LDL.LU R10, [R1+0xf8] ;  /* 0x0000f800010a7983 */ /* 0x000ea80000300800 */
[----:B------:R-:W2:Y:S04]  /*6d5b0*/  LDL.LU R11, [R1+0xfc] ;  /* 0x0000fc00010b7983 */ /* 0x000ea80000300800 */
[----:B------:R-:W3:Y:S04]  /*6d5c0*/  LDL.LU R22, [R1+0xe38] ;  /* 0x000e380001167983 */ /* 0x000ee80000300800 */
[----:B------:R-:W4:Y:S04]  /*6d5d0*/  LDL.LU R23, [R1+0xe3c] ;  /* 0x000e3c0001177983 */ /* 0x000f280000300800 */
[----:B------:R-:W3:Y:S04]  /*6d5e0*/  LDL.LU R24, [R1+0x150] ;  /* 0x0001500001187983 */ /* 0x000ee80000300800 */
[----:B------:R-:W3:Y:S04]  /*6d5f0*/  LDL.LU R25, [R1+0x154] ;  /* 0x0001540001197983 */ /* 0x000ee80000300800 */
[----:B------:R-:W3:Y:S04]  /*6d600*/  LDL.LU R26, [R1+0x158] ;  /* 0x00015800011a7983 */ /* 0x000ee80000300800 */
[----:B------:R-:W3:Y:S04]  /*6d610*/  LDL.LU R27, [R1+0x15c] ;  /* 0x00015c00011b7983 */ /* 0x000ee80000300800 */
[----:B------:R0:W-:Y:S04]  /*6d620*/  STL [R1+0xa8], R28 ;  /* 0x0000a81c01007387 */ /* 0x0001e80000100800 */
[----:B------:R-:W-:Y:S01]  /*6d630*/  STL.64 [R1+0xd0], R16 ;  /* 0x0000d01001007387 */ /* 0x000fe20000100a00 */
[----:B0-----:R-:W-:-:S05]  /*6d640*/  F2FP.F16.E5M2.UNPACK_B R28, R29.H1 ;  /* 0x0000001dff1c723e */ /* 0x001fca00030004ff */
[----:B------:R-:W-:Y:S04]  /*6d650*/  STL [R1+0xac], R28 ;  /* 0x0000ac1c01007387 */ /* 0x000fe80000100800 */
[----:B------:R0:W-:Y:S04]  /*6d660*/  STL.64 [R1+0xd8], R18 ;  /* 0x0000d81201007387 */ /* 0x0001e80000100a00 */
[----:B0-----:R-:W2:Y:S04]  /*6d670*/  LDL.LU.64 R18, [R1+0x2e00] ;  /* 0x002e000001127983 */ /* 0x001ea80000300a00 */
[----:B------:R-:W4:Y:S04]  /*6d680*/  LDL.LU.64 R16, [R1+0x2df8] ;  /* 0x002df80001107983 */ /* 0x000f280000300a00 */
[----:B------:R-:W3:Y:S04]  /*6d690*/  LDL.LU R20, [R1+0xa0] ;  /* 0x0000a00001147983 */ /* 0x000ee80000300800 */
[----:B------:R-:W3:Y:S04]  /*6d6a0*/  LDL.LU R21, [R1+0xa4] ;  /* 0x0000a40001157983 */ /* 0x000ee80000300800 */
[----:B------:R-:W2:Y:S04]  /*6d6b0*/  LDL.LU R28, [R1+0xe48] ;  /* 0x000e4800011c7983 */ /* 0x000ea80000300800 */
[----:B------:R-:W2:Y:S01]  /*6d6c0*/  LDL.LU R29, [R1+0xe4c] ;  /* 0x000e4c00011d7983 */ /* 0x000ea20000300800 */
[----:B---3--:R-:W-:Y:S03]  /*6d6d0*/  HMMA.16816.F32 R4, R4, R20, R12 ;  /* 0x000000140404723c */ /* 0x008fe6000000180c */
[----:B------:R-:W3:Y:S04]  /*6d6e0*/  LDL.LU R15, [R1+0x2df0] ;  /* 0x002df000010f7983 */ /* 0x000ee80000300800 */
[----:B------:R-:W3:-:S15]  /*6d6f0*/  LDL.LU.64 R12, [R1+0x2de8] ;  /* 0x002de800010c7983 */ /* 0x000ede0000300a00 */
[----:B------:R-:W-:-:S01]  /*6d700*/  NOP ;  /* 0x0000000000007918 */ /* 0x000fc20000000000 */
[----:B------:R-:W-:Y:S04]  /*6d710*/  STL.64 [R1+0xc0], R4 ;  /* 0x0000c00401007387 */ /* 0x000fe80000100a00 */
[----:B------:R0:W-:Y:S04]  /*6d720*/  STL.64 [R1+0xc8], R6 ;  /* 0x0000c80601007387 */ /* 0x0001e80000100a00 */
[----:B0-----:R-:W3:Y:S01]  /*6d730*/  LDL.64 R6, [R1+0xa8] ;  /* 0x0000a80001067983 */ /* 0x001ee20000100a00 */
[----:B----4-:R-:W-:Y:S02]  /*6d740*/  F2FP.F16.E5M2.UNPACK_B R16, R16 ;  /* 0x00000010ff10723e */ /* 0x010fe400020004ff */
[----:B------:R-:W-:-:S02]  /*6d750*/  F2FP.F16.E5M2.UNPACK_B R17, R17 ;  /* 0x00000011ff11723e */ /* 0x000fc400020004ff */
[----:B--2---:R-:W-:Y:S02]  /*6d760*/  F2FP.F16.E5M2.UNPACK_B R18, R18 ;  /* 0x00000012ff12723e */ /* 0x004fe400020004ff */
[----:B------:R-:W-:-:S07]  /*6d770*/  F2FP.F16.E5M2.UNPACK_B R19, R19 ;  /* 0x00000013ff13723e */ /* 0x000fce00020004ff */
[----:B---3--:R-:W-:-:S15]  /*6d780*/  HMMA.16816.F32 R8, R16, R6, R8 ;  /* 0x000000061008723c */ /* 0x008fde0000001808 */
[----:B------:R-:W-:-:S08]  /*6d790*/  NOP ;  /* 0x0000000000007918 */ /* 0x000fd00000000000 */
[----:B------:R-:W-:Y:S04]  /*6d7a0*/  STL.64 [R1+0x1a0], R8 ;  /* 0x0001a00801007387 */ /* 0x000fe80000100a00 */
[----:B------:R0:W-:Y:S04]  /*6d7b0*/  STL.64 [R1+0x1a8], R10 ;  /* 0x0001a80a01007387 */ /* 0x0001e80000100a00 */
[----:B0-----:R-:W2:Y:S04]  /*6d7c0*/  LDL.LU.64 R10, [R1+0x2de0] ;  /* 0x002de000010a7983 */ /* 0x001ea80000300a00 */
[----:B------:R-:W2:Y:S01]  /*6d7d0*/  LDL.LU.64 R8, [R1+0x2dd8] ;  /* 0x002dd80001087983 */ /* 0x000ea20000300a00 */
[----:B------:R-:W-:-:S02]  /*6d7e0*/  F2FP.F16.E5M2.UNPACK_B R12, R12.H1 ;  /* 0x0000000cff0c723e */ /* 0x000fc400030004ff */
[----:B------:R-:W-:Y:S01]  /*6d7f0*/  F2FP.F16.E5M2.UNPACK_B R13, R13.H1 ;  /* 0x0000000dff0d723e */ /* 0x000fe200030004ff */
[----:B------:R-:W-:Y:S02]  /*6d800*/  IMAD.MOV.U32 R20, RZ, RZ, R7 ;  /* 0x000000ffff147224 */ /* 0x000fe400078e0007 */
[----:B------:R-:W-:Y:S01]  /*6d810*/  IMAD.MOV.U32 R21, RZ, RZ, R6 ;  /* 0x000000ffff157224 */ /* 0x000fe200078e0006 */
[----:B------:R-:W-:Y:S01]  /*6d820*/  F2FP.F16.E5M2.UNPACK_B R4, R15.H1 ;  /* 0x0000000fff04723e */ /* 0x000fe200030004ff */
[----:B------:R2:W-:Y:S04]  /*6d830*/  STL.64 [R1+0xa0], R12 ;  /* 0x0000a00c01007387 */ /* 0x0005e80000100a00 */
[----:B------:R0:W-:Y:S04]  /*6d840*/  STL [R1+0x2c14], R20 ;  /* 0x002c141401007387 */ /* 0x0001e80000100800 */
[----:B------:R1:W-:Y:S01]  /*6d850*/  STL [R1+0x2c10], R21 ;  /* 0x002c101501007387 */ /* 0x0003e20000100800 */
[----:B--2---:R-:W-:Y:S03]  /*6d860*/  HMMA.16816.F32 R12, R16, R12, R8 ;  /* 0x0000000c100c723c */ /* 0x004fe60000001808 */
[----:B------:R-:W2:Y:S04]  /*6d870*/  LDL.LU.64 R10, [R1+0x2dd0] ;  /* 0x002dd000010a7983 */ /* 0x000ea80000300a00 */
[----:B------:R-:W2:Y:S01]  /*6d880*/  LDL.LU.64 R8, [R1+0x2dc8] ;  /* 0x002dc80001087983 */ /* 0x000ea20000300a00 */
[----:B------:R-:W-:-:S02]  /*6d890*/  F2FP.F16.E5M2.UNPACK_B R5, R0.H1 ;  /* 0x00000000ff05723e */ /* 0x000fc400030004ff */
[----:B------:R-:W-:Y:S02]  /*6d8a0*/  F2FP.F16.E5M2.UNPACK_B R2, R2.H1 ;  /* 0x00000002ff02723e */ /* 0x000fe400030004ff */
[----:B------:R-:W-:Y:S01]  /*6d8b0*/  F2FP.F16.E5M2.UNPACK_B R3, R3.H1 ;  /* 0x00000003ff03723e */ /* 0x000fe200030004ff */
[----:B------:R-:W-:Y:S01]  /*6d8c0*/  STL [R1+0x98], R4 ;  /* 0x0000980401007387 */ /* 0x000fe20000100800 */
[----:B0-----:R-:W-:Y:S02]  /*6d8d0*/  IMAD.MOV.U32 R20, RZ, RZ, R4 ;  /* 0x000000ffff147224 */ /* 0x001fe400078e0004 */
[----:B-1----:R-:W-:-:S07]  /*6d8e0*/  IMAD.MOV.U32 R21, RZ, RZ, R5 ;  /* 0x000000ffff157224 */ /* 0x002fce00078e0005 */
[----:B------:R-:W-:Y:S04]  /*6d8f0*/  STL.64 [R1+0x110], R12 ;  /* 0x0001100c01007387 */ /* 0x000fe80000100a00 */
[----:B------:R-:W-:Y:S04]  /*6d900*/  STL.64 [R1+0x118], R14 ;  /* 0x0001180e01007387 */ /* 0x000fe80000100a00 */
[----:B------:R0:W-:Y:S01]  /*6d910*/  STL [R1+0x9c], R5 ;  /* 0x00009c0501007387 */ /* 0x0001e20000100800 */
[----:B------:R-:W-:Y:S01]  /*6d920*/  F2FP.F16.E5M2.UNPACK_B R0, R23.H1 ;  /* 0x00000017ff00723e */ /* 0x000fe200030004ff */
[C---:B--2---:R-:W-:Y:S06]  /*6d930*/  HMMA.16816.F32 R8, R16.reuse, R4, R8 ;  /* 0x000000041008723c */ /* 0x044fec0000001808 */
[----:B0-----:R-:W-:-:S15]  /*6d940*/  HMMA.16816.F32 R4, R16, R2, R24 ;  /* 0x000000021004723c */ /* 0x001fde0000001818 */
[----:B------:R-:W-:-:S02]  /*6d950*/  NOP ;  /* 0x0000000000007918 */ /* 0x000fc40000000000 */
[----:B------:R0:W-:Y:S04]  /*6d960*/  STL.64 [R1+0x130], R8 ;  /* 0x0001300801007387 */ /* 0x0001e80000100a00 */
[----:B------:R-:W-:Y:S04]  /*6d970*/  STL.64 [R1+0x138], R10 ;  /* 0x0001380a01007387 */ /* 0x000fe80000100a00 */
[----:B------:R-:W-:Y:S04]  /*6d980*/  STL.64 [R1+0x90], R2 ;  /* 0x0000900201007387 */ /* 0x000fe80000100a00 */
[----:B------:R1:W-:Y:S04]  /*6d990*/  STL [R1+0x2c1c], R21 ;  /* 0x002c1c1501007387 */ /* 0x0003e80000100800 */
[----:B------:R2:W-:Y:S01]  /*6d9a0*/  STL [R1+0x2c18], R20 ;  /* 0x002c181401007387 */ /* 0x0005e20000100800 */
[----:B0-----:R-:W-:Y:S01]  /*6d9b0*/  F2FP.F16.E5M2.UNPACK_B R8, R22.H1 ;  /* 0x00000016ff08723e */ /* 0x001fe200030004ff */
[----:B-1----:R-:W-:-:S02]  /*6d9c0*/  IMAD.MOV.U32 R21, RZ, RZ, R2 ;  /* 0x000000ffff157224 */ /* 0x002fc400078e0002 */
[----:B--2---:R-:W-:Y:S02]  /*6d9d0*/  IMAD.MOV.U32 R20, RZ, RZ, R3 ;  /* 0x000000ffff147224 */ /* 0x004fe400078e0003 */
[----:B------:R0:W-:Y:S04]  /*6d9e0*/  STL [R1+0x88], R8 ;  /* 0x0000880801007387 */ /* 0x0001e80000100800 */
[----:B------:R1:W-:Y:S04]  /*6d9f0*/  STL [R1+0x8c], R0 ;  /* 0x00008c0001007387 */ /* 0x0003e80000100800 */
[----:B------:R-:W-:Y:S04]  /*6da00*/  STL.64 [R1+0x150], R4 ;  /* 0x0001500401007387 */ /* 0x000fe80000100a00 */
[----:B------:R-:W-:Y:S01]  /*6da10*/  STL.64 [R1+0x158], R6 ;  /* 0x0001580601007387 */ /* 0x000fe20000100a00 */
[----:B------:R-:W-:-:S03]  /*6da20*/  F2FP.F16.E5M2.UNPACK_B R2, R28.H1 ;  /* 0x0000001cff02723e */ /* 0x000fc600030004ff */
[----:B------:R-:W-:Y:S04]  /*6da30*/  STL [R1+0x2c24], R20 ;  /* 0x002c241401007387 */ /* 0x000fe80000100800 */
[----:B------:R-:W-:Y:S04]  /*6da40*/  STL [R1+0x2c20], R21 ;  /* 0x002c201501007387 */ /* 0x000fe80000100800 */
[----:B0-----:R-:W2:Y:S01]  /*6da50*/  LDL.LU R8, [R1+0x220] ;  /* 0x0002200001087983 */ /* 0x001ea20000300800 */
[----:B-1----:R-:W-:-:S03]  /*6da60*/  F2FP.F16.E5M2.UNPACK_B R0, R29.H1 ;  /* 0x0000001dff00723e */ /* 0x002fc600030004ff */
[----:B------:R-:W2:Y:S04]  /*6da70*/  LDL.LU R9, [R1+0x224] ;  /* 0x0002240001097983 */ /* 0x000ea80000300800 */
[----:B------:R-:W-:Y:S04]  /*6da80*/  STL [R1+0x80], R2 ;  /* 0x0000800201007387 */ /* 0x000fe80000100800 */
[----:B------:R-:W3:Y:S04]  /*6da90*/  LDL.LU R10, [R1+0x228] ;  /* 0x00022800010a7983 */ /* 0x000ee80000300800 */
[----:B------:R-:W-:Y:S04]  /*6daa0*/  STL [R1+0x84], R0 ;  /* 0x0000840001007387 */ /* 0x000fe80000100800 */
[----:B------:R-:W3:Y:S04]  /*6dab0*/  LDL.LU R11, [R1+0x22c] ;  /* 0x00022c00010b7983 */ /* 0x000ee80000300800 */
[----:B---3--:R-:W-:Y:S04]  /*6dac0*/  STL.64 [R1+0x2d70], R10 ;  /* 0x002d700a01007387 */ /* 0x008fe80000100a00 */
[----:B--2---:R0:W-:Y:S04]  /*6dad0*/  STL.64 [R1+0x2d68], R8 ;  /* 0x002d680801007387 */ /* 0x0041e80000100a00 */
[----:B0-----:R-:W2:Y:S04]  /*6dae0*/  LDL.LU R8, [R1+0x1e0] ;  /* 0x0001e00001087983 */ /* 0x001ea80000300800 */
[----:B------:R-:W2:Y:S04]  /*6daf0*/  LDL.LU R9, [R1+0x1e4] ;  /* 0x0001e40001097983 */ /* 0x000ea80000300800 */
[----:B--2---:R-:W-:Y:S04]  /*6db00*/  STL.64 [R1+0x2d78], R8 ;  /* 0x002d780801007387 */ /* 0x004fe80000100a00 */
[----:B------:R-:W2:Y:S04]  /*6db10*/  LDL.LU R10, [R1+0x1e8] ;  /* 0x0001e800010a7983 */ /* 0x000ea80000300800 */
[----:B------:R-:W2:Y:S04]  /*6db20*/  LDL.LU R11, [R1+0x1ec] ;  /* 0x0001ec00010b7983 */ /* 0x000ea80000300800 */
[----:B--2---:R0:W-:Y:S04]  /*6db30*/  STL.64 [R1+0x2db0], R10 ;  /* 0x002db00a01007387 */ /* 0x0041e80000100a00 */
[----:B------:R-:W2:Y:S04]  /*6db40*/  LDL.LU R6, [R1+0xe68] ;  /* 0x000e680001067983 */ /* 0x000ea80000300800 */
[----:B------:R-:W2:Y:S04]  /*6db50*/  LDL.LU R7, [R1+0xe6c] ;  /* 0x000e6c0001077983 */ /* 0x000ea80000300800 */
[----:B------:R-:W3:Y:S04]  /*6db60*/  LDL.LU R5, [R1+0xe78] ;  /* 0x000e780001057983 */ /* 0x000ee80000300800 */
[----:B--2---:R1:W-:Y:S04]  /*6db70*/  STL.64 [R1+0x2d98], R6 ;  /* 0x002d980601007387 */ /* 0x0043e80000100a00 */
[----:B0-----:R-:W2:Y:S04]  /*6db80*/  LDL.64 R10, [R1+0x88] ;  /* 0x00008800010a7983 */ /* 0x001ea80000100a00 */
[----:B------:R-:W4:Y:S04]  /*6db90*/  LDL.LU R9, [R1+0xe58] ;  /* 0x000e580001097983 */ /* 0x000f280000300800 */
[----:B------:R-:W2:Y:S04]  /*6dba0*/  LDL.LU R4, [R1+0xe5c] ;  /* 0x000e5c0001047983 */ /* 0x000ea80000300800 */
[----:B---3--:R-:W-:Y:S01]  /*6dbb0*/  STL [R1+0x2d90], R5 ;  /* 0x002d900501007387 */ /* 0x008fe20000100800 */
[----:B-1----:R-:W-:-:S02]  /*6dbc0*/  IMAD.MOV.U32 R6, RZ, RZ, R2 ;  /* 0x000000ffff067224 */ /* 0x002fc400078e0002 */
[----:B------:R-:W-:-:S05]  /*6dbd0*/  IMAD.MOV.U32 R7, RZ, RZ, R0 ;  /* 0x000000ffff077224 */ /* 0x000fca00078e0000 */
[----:B------:R-:W-:Y:S04]  /*6dbe0*/  STL.64 [R1+0x2dc0], R6 ;  /* 0x002dc00601007387 */ /* 0x000fe80000100a00 */
[----:B--2---:R0:W-:Y:S04]  /*6dbf0*/  STL [R1+0x2db8], R4 ;  /* 0x002db80401007387 */ /* 0x0041e80000100800 */
[----:B0-----:R-:W2:Y:S04]  /*6dc00*/  LDL.LU R4, [R1+0x170] ;  /* 0x0001700001047983 */ /* 0x001ea80000300800 */
[----:B------:R-:W2:Y:S04]  /*6dc10*/  LDL.LU R5, [R1+0x174] ;  /* 0x0001740001057983 */ /* 0x000ea80000300800 */
        /* <DEDUP_REMOVED lines=14> */
[----:B------:R-:W-:Y:S03]  /*6dd00*/  HMMA.16816.F32 R4, R16, R10, R4 ;  /* 0x0000000a1004723c */ /* 0x000fe60000001804 */
[----:B----4-:R-:W-:Y:S04]  /*6dd10*/  STL.64 [R1+0x2da8], R14 ;  /* 0x002da80e01007387 */ /* 0x010fe80000100a00 */
[----:B--2---:R0:W-:Y:S04]  /*6dd20*/  STL.64 [R1+0x2da0], R12 ;  /* 0x002da00c01007387 */ /* 0x0041e80000100a00 */
[----:B0-----:R-:W2:Y:S04]  /*6dd30*/  LDL.LU R12, [R1+0x190] ;  /* 0x00019000010c7983 */ /* 0x001ea80000300800 */
[----:B------:R-:W2:Y:S04]  /*6dd40*/  LDL.LU R13, [R1+0x194] ;  /* 0x00019400010d7983 */ /* 0x000ea80000300800 */
[----:B------:R-:W2:Y:S04]  /*6dd50*/  LDL.LU R14, [R1+0x198] ;  /* 0x00019800010e7983 */ /* 0x000ea80000300800 */
[----:B------:R-:W2:Y:S04]  /*6dd60*/  LDL.LU R15, [R1+0x19c] ;  /* 0x00019c00010f7983 */ /* 0x000ea80000300800 */
        /* <DEDUP_REMOVED lines=9> */
[----:B------:R-:W-:Y:S04]  /*6de00*/  STL.64 [R1+0x3b0], R4 ;  /* 0x0003b00401007387 */ /* 0x000fe80000100a00 */
[----:B------:R0:W-:Y:S04]  /*6de10*/  STL.64 [R1+0x3b8], R6 ;  /* 0x0003b80601007387 */ /* 0x0001e80000100a00 */
[----:B0-----:R-:W2:Y:S04]  /*6de20*/  LDL.LU.64 R6, [R1+0x2dc0] ;  /* 0x002dc00001067983 */ /* 0x001ea80000300a00 */
[----:B------:R-:W3:Y:S01]  /*6de30*/  LDL.LU R4, [R1+0x2db8] ;  /* 0x002db80001047983 */ /* 0x000ee20000300800 */
[----:B------:R-:W-:-:S02]  /*6de40*/  IMAD.MOV.U32 R21, RZ, RZ, R11 ;  /* 0x000000ffff157224 */ /* 0x000fc400078e000b */
[----:B------:R-:W-:Y:S01]  /*6de50*/  IMAD.MOV.U32 R20, RZ, RZ, R10 ;  /* 0x000000ffff147224 */ /* 0x000fe200078e000a */
[----:B------:R-:W-:Y:S01]  /*6de60*/  F2FP.F16.E5M2.UNPACK_B R8, R9.H1 ;  /* 0x00000009ff08723e */ /* 0x000fe200030004ff */
[----:B------:R-:W4:Y:S04]  /*6de70*/  LDL.LU.64 R10, [R1+0x2db0] ;  /* 0x002db000010a7983 */ /* 0x000f280000300a00 */
[----:B------:R0:W-:Y:S04]  /*6de80*/  STL [R1+0x2c2c], R21 ;  /* 0x002c2c1501007387 */ /* 0x0001e80000100800 */
[----:B------:R1:W-:Y:S01]  /*6de90*/  STL [R1+0x2c28], R20 ;  /* 0x002c281401007387 */ /* 0x0003e20000100800 */
[----:B---3--:R-:W-:-:S02]  /*6dea0*/  F2FP.F16.E5M2.UNPACK_B R9, R4.H1 ;  /* 0x00000004ff09723e */ /* 0x008fc400030004ff */
[----:B--2---:R-:W-:Y:S01]  /*6deb0*/  HMMA.16816.F32 R4, R16, R6, R12 ;  /* 0x000000061004723c */ /* 0x004fe2000000180c */
[----:B------:R-:W2:Y:S04]  /*6dec0*/  LDL.LU.64 R14, [R1+0x2da8] ;  /* 0x002da800010e7983 */ /* 0x000ea80000300a00 */
[----:B------:R-:W2:Y:S01]  /*6ded0*/  LDL.LU.64 R12, [R1+0x2da0] ;  /* 0x002da000010c7983 */ /* 0x000ea20000300a00 */
[----:B0-----:R-:W-:Y:S02]  /*6dee0*/  IMAD.MOV.U32 R21, RZ, RZ, R8 ;  /* 0x000000ffff157224 */ /* 0x001fe400078e0008 */
[----:B-1----:R-:W-:-:S15]  /*6def0*/  IMAD.MOV.U32 R20, RZ, RZ, R9 ;  /* 0x000000ffff147224 */ /* 0x002fde00078e0009 */
[----:B------:R-:W-:Y:S04]  /*6df00*/  STL.64 [R1+0x480], R4 ;  /* 0x0004800401007387 */ /* 0x000fe80000100a00 */
[----:B------:R0:W-:Y:S04]  /*6df10*/  STL.64 [R1+0x488], R6 ;  /* 0x0004880601007387 */ /* 0x0001e80000100a00 */
[----:B0-----:R-:W3:Y:S04]  /*6df20*/  LDL.LU.64 R6, [R1+0x2d98] ;  /* 0x002d980001067983 */ /* 0x001ee80000300a00 */
[----:B------:R-:W4:Y:S04]  /*6df30*/  LDL.LU R5, [R1+0x2d90] ;  /* 0x002d900001057983 */ /* 0x000f280000300800 */
[----:B------:R-:W-:Y:S04]  /*6df40*/  STL [R1+0x78], R8 ;  /* 0x0000780801007387 */ /* 0x000fe80000100800 */
[----:B------:R-:W-:Y:S01]  /*6df50*/  STL [R1+0x7c], R9 ;  /* 0x00007c0901007387 */ /* 0x000fe20000100800 */
[----:B--2---:R-:W-:-:S15]  /*6df60*/  HMMA.16816.F32 R12, R16, R8, R12 ;  /* 0x00000008100c723c */ /* 0x004fde000000180c */
[----:B------:R-:W-:-:S08]  /*6df70*/  NOP ;  /* 0x0000000000007918 */ /* 0x000fd00000000000 */
[----:B------:R-:W-:Y:S04]  /*6df80*/  STL.64 [R1+0x1c0], R12 ;  /* 0x0001c00c01007387 */ /* 0x000fe80000100a00 */
[----:B------:R0:W-:Y:S04]  /*6df90*/  STL.64 [R1+0x1c8], R14 ;  /* 0x0001c80e01007387 */ /* 0x0001e80000100a00 */
[----:B0-----:R-:W2:Y:S04]  /*6dfa0*/  LDL.LU.64 R14, [R1+0x2d88] ;  /* 0x002d8800010e7983 */ /* 0x001ea80000300a00 */
[----:B------:R-:W2:Y:S04]  /*6dfb0*/  LDL.LU.64 R12, [R1+0x2d80] ;  /* 0x002d8000010c7983 */ /* 0x000ea80000300a00 */
[----:B------:R-:W4:Y:S01]  /*6dfc0*/  LDL.LU.64 R8, [R1+0x2d78] ;  /* 0x002d780001087983 */ /* 0x000f220000300a00 */
[----:B---3--:R-:W-:-:S02]  /*6dfd0*/  F2FP.F16.E5M2.UNPACK_B R6, R6.H1 ;  /* 0x00000006ff06723e */ /* 0x008fc400030004ff */
[----:B------:R-:W-:-:S05]  /*6dfe0*/  F2FP.F16.E5M2.UNPACK_B R7, R7.H1 ;  /* 0x00000007ff07723e */ /* 0x000fca00030004ff */
[----:B------:R-:W-:Y:S04]  /*6dff0*/  STL.64 [R1+0x70], R6 ;  /* 0x0000700601007387 */ /* 0x000fe80000100a00 */
        /* <DEDUP_REMOVED lines=9> */
[----:B------:R-:W-:Y:S02]  /*6e090*/  F2FP.F16.E5M2.UNPACK_B R5, R0.H1 ;  /* 0x00000000ff05723e */ /* 0x000fe400030004ff */
[----:B------:R-:W-:Y:S02]  /*6e0a0*/  F2FP.F16.E5M2.UNPACK_B R2, R2.H1 ;  /* 0x00000002ff02723e */ /* 0x000fe400030004ff */
[----:B------:R-:W-:-:S03]  /*6e0b0*/  F2FP.F16.E5M2.UNPACK_B R3, R3.H1 ;  /* 0x00000003ff03723e */ /* 0x000fc600030004ff */
[----:B--2---:R-:W-:Y:S06]  /*6e0c0*/  HMMA.16816.F32 R12, R16, R4, R12 ;  /* 0x00000004100c723c */ /* 0x004fec000000180c */
[----:B------:R0:W-:Y:S01]  /*6e0d0*/  STL [R1+0x68], R4 ;  /* 0x0000680401007387 */ /* 0x0001e20000100800 */
[----:B------:R-:W-:-:S03]  /*6e0e0*/  IMAD.MOV.U32 R20, RZ, RZ, R4 ;  /* 0x000000ffff147224 */ /* 0x000fc600078e0004 */
[----:B------:R1:W-:Y:S01]  /*6e0f0*/  STL [R1+0x6c], R5 ;  /* 0x00006c0501007387 */ /* 0x0003e20000100800 */
[----:B------:R-:W-:Y:S01]  /*6e100*/  IMAD.MOV.U32 R21, RZ, RZ, R5 ;  /* 0x000000ffff157224 */ /* 0x000fe200078e0005 */
[----:B0-----:R-:W-:Y:S02]  /*6e110*/  F2FP.F16.E5M2.UNPACK_B R4, R22.H1 ;  /* 0x00000016ff04723e */ /* 0x001fe400030004ff */
[----:B-1----:R-:W-:Y:S01]  /*6e120*/  F2FP.F16.E5M2.UNPACK_B R5, R23.H1 ;  /* 0x00000017ff05723e */ /* 0x002fe200030004ff */
[----:B------:R-:W-:-:S08]  /*6e130*/  IMAD.MOV.U32 R0, RZ, RZ, R7 ;  /* 0x000000ffff007224 */ /* 0x000fd000078e0007 */
[----:B------:R-:W-:Y:S04]  /*6e140*/  STL.64 [R1+0x200], R12 ;  /* 0x0002000c01007387 */ /* 0x000fe80000100a00 */
[----:B------:R-:W-:Y:S04]  /*6e150*/  STL.64 [R1+0x208], R14 ;  /* 0x0002080e01007387 */ /* 0x000fe80000100a00 */
[----:B------:R-:W-:Y:S04]  /*6e160*/  STL.64 [R1+0x60], R2 ;  /* 0x0000600201007387 */ /* 0x000fe80000100a00 */
[----:B------:R-:W-:Y:S01]  /*6e170*/  STL [R1+0x58], R4 ;  /* 0x0000580401007387 */ /* 0x000fe20000100800 */
[----:B---3--:R-:W-:-:S15]  /*6e180*/  HMMA.16816.F32 R8, R16, R2, R8 ;  /* 0x000000021008723c */ /* 0x008fde0000001808 */
[----:B------:R-:W-:-:S08]  /*6e190*/  NOP ;  /* 0x0000000000007918 */ /* 0x000fd00000000000 */
[----:B------:R-:W-:Y:S04]  /*6e1a0*/  STL.64 [R1+0x220], R8 ;  /* 0x0002200801007387 */ /* 0x000fe80000100a00 */
[----:B------:R-:W-:Y:S04]  /*6e1b0*/  STL.64 [R1+0x228], R10 ;  /* 0x0002280a01007387 */ /* 0x000fe80000100a00 */
[----:B------:R0:W-:Y:S02]  /*6e1c0*/  STL [R1+0x5c], R5 ;  /* 0x00005c0501007387 */ /* 0x0001e40000100800 */
[----:B0-----:R-:W-:Y:S01]  /*6e1d0*/  HMMA.16816.F32 R4, R16, R4, R24 ;  /* 0x000000041004723c */ /* 0x001fe20000001818 */
[----:B------:R-:W-:-:S02]  /*6e1e0*/  F2FP.F16.E5M2.UNPACK_B R3, R28.H1 ;  /* 0x0000001cff03723e */ /* 0x000fc400030004ff */
[----:B------:R-:W-:Y:S01]  /*6e1f0*/  F2FP.F16.E5M2.UNPACK_B R2, R29.H1 ;  /* 0x0000001dff02723e */ /* 0x000fe200030004ff */
[----:B------:R-:W2:-:S15]  /*6e200*/  LDL.LU R8, [R1+0x360] ;  /* 0x0003600001087983 */ /* 0x000e9e0000300800 */
[----:B------:R-:W-:-:S04]  /*6e210*/  NOP ;  /* 0x0000000000007918 */ /* 0x000fc80000000000 */
[----:B------:R0:W-:Y:S04]  /*6e220*/  STL.64 [R1+0x240], R4 ;  /* 0x0002400401007387 */ /* 0x0001e80000100a00 */
        /* <DEDUP_REMOVED lines=15> */
[----:B-1----:R-:W3:Y:S04]  /*6e320*/  LDL.LU R8, [R1+0x320] ;  /* 0x0003200001087983 */ /* 0x002ee80000300800 */
[----:B------:R-:W3:Y:S04]  /*6e330*/  LDL.LU R9, [R1+0x324] ;  /* 0x0003240001097983 */ /* 0x000ee80000300800 */
[----:B------:R-:W4:Y:S04]  /*6e340*/  LDL.LU R10, [R1+0x328] ;  /* 0x00032800010a7983 */ /* 0x000f280000300800 */
[----:B------:R-:W4:Y:S04]  /*6e350*/  LDL.LU R11, [R1+0x32c] ;  /* 0x00032c00010b7983 */ /* 0x000f280000300800 */
[----:B------:R-:W2:Y:S04]  /*6e360*/  LDL.LU R6, [R1+0xf08] ;  /* 0x000f080001067983 */ /* 0x000ea80000300800 */
[----:B------:R-:W2:Y:S04]  /*6e370*/  LDL.LU R7, [R1+0xf0c] ;  /* 0x000f0c0001077983 */ /* 0x000ea80000300800 */
[----:B----4-:R-:W-:Y:S04]  /*6e380*/  STL.64 [R1+0x2ce0], R10 ;  /* 0x002ce00a01007387 */ /* 0x010fe80000100a00 */
[----:B---3--:R0:W-:Y:S04]  /*6e390*/  STL.64 [R1+0x2cd8], R8 ;  /* 0x002cd80801007387 */ /* 0x0081e80000100a00 */
[----:B0-----:R-:W3:Y:S04]  /*6e3a0*/  LDL.LU R8, [R1+0x300] ;  /* 0x0003000001087983 */ /* 0x001ee80000300800 */
[----:B------:R-:W3:Y:S04]  /*6e3b0*/  LDL.LU R9, [R1+0x304] ;  /* 0x0003040001097983 */ /* 0x000ee80000300800 */
[----:B------:R-:W4:Y:S04]  /*6e3c0*/  LDL.LU R10, [R1+0x308] ;  /* 0x00030800010a7983 */ /* 0x000f280000300800 */
[----:B------:R-:W4:Y:S04]  /*6e3d0*/  LDL.LU R11, [R1+0x30c] ;  /* 0x00030c00010b7983 */ /* 0x000f280000300800 */
[----:B------:R-:W2:Y:S04]  /*6e3e0*/  LDL.LU R14, [R1+0xef8] ;  /* 0x000ef800010e7983 */ /* 0x000ea80000300800 */
[----:B------:R-:W2:Y:S04]  /*6e3f0*/  LDL.LU R15, [R1+0xefc] ;  /* 0x000efc00010f7983 */ /* 0x000ea80000300800 */
[----:B--2---:R0:W-:Y:S04]  /*6e400*/  STL.64 [R1+0x2d08], R14 ;  /* 0x002d080e01007387 */ /* 0x0041e80000100a00 */
[----:B------:R-:W2:Y:S04]  /*6e410*/  LDL.LU R12, [R1+0x2c0] ;  /* 0x0002c000010c7983 */ /* 0x000ea80000300800 */
[----:B------:R-:W2:Y:S04]  /*6e420*/  LDL.LU R13, [R1+0x2c4] ;  /* 0x0002c400010d7983 */ /* 0x000ea80000300800 */
[----:B0-----:R-:W3:Y:S04]  /*6e430*/  LDL.LU R14, [R1+0x2c8] ;  /* 0x0002c800010e7983 */ /* 0x001ee80000300800 */
[----:B------:R-:W3:Y:S04]  /*6e440*/  LDL.LU R15, [R1+0x2cc] ;  /* 0x0002cc00010f7983 */ /* 0x000ee80000300800 */
[----:B---3--:R0:W-:Y:S04]  /*6e450*/  STL.64 [R1+0x2d18], R14 ;  /* 0x002d180e01007387 */ /* 0x0081e80000100a00 */
[----:B0-----:R-:W3:Y:S04]  /*6e460*/  LDL.LU R14, [R1+0xed8] ;  /* 0x000ed800010e7983 */ /* 0x001ee80000300800 */
[----:B------:R-:W3:Y:S04]  /*6e470*/  LDL.LU R15, [R1+0xedc] ;  /* 0x000edc00010f7983 */ /* 0x000ee80000300800 */
[----:B--2---:R0:W-:Y:S04]  /*6e480*/  STL.64 [R1+0x2d10], R12 ;  /* 0x002d100c01007387 */ /* 0x0041e80000100a00 */
[----:B0-----:R-:W2:Y:S04]  /*6e490*/  LDL.LU R12, [R1+0xec8] ;  /* 0x000ec800010c7983 */ /* 0x001ea80000300800 */
[----:B------:R-:W2:Y:S04]  /*6e4a0*/  LDL.LU R13, [R1+0xecc] ;  /* 0x000ecc00010d7983 */ /* 0x000ea80000300800 */
[----:B---3--:R-:W-:Y:S04]  /*6e4b0*/  STL.64 [R1+0x2d50], R14 ;  /* 0x002d500e01007387 */ /* 0x008fe80000100a00 */
[----:B--2---:R0:W-:Y:S04]  /*6e4c0*/  STL.64 [R1+0x2d48], R12 ;  /* 0x002d480c01007387 */ /* 0x0041e80000100a00 */
[----:B0-----:R-:W2:Y:S04]  /*6e4d0*/  LDL.LU R12, [R1+0xeb8] ;  /* 0x000eb800010c7983 */ /* 0x001ea80000300800 */
[----:B------:R-:W3:Y:S04]  /*6e4e0*/  LDL.LU R13, [R1+0xebc] ;  /* 0x000ebc00010d7983 */ /* 0x000ee80000300800 */
[----:B----4-:R-:W-:Y:S04]  /*6e4f0*/  STL.64 [R1+0x2cf0], R10 ;  /* 0x002cf00a01007387 */ /* 0x010fe80000100a00 */
[----:B------:R0:W-:Y:S04]  /*6e500*/  STL.64 [R1+0x2ce8], R8 ;  /* 0x002ce80801007387 */ /* 0x0001e80000100a00 */
[----:B0-----:R-:W4:Y:S04]  /*6e510*/  LDL.LU R8, [R1+0xee8] ;  /* 0x000ee80001087983 */ /* 0x001f280000300800 */
[----:B------:R-:W4:Y:S04]  /*6e520*/  LDL.LU R9, [R1+0xeec] ;  /* 0x000eec0001097983 */ /* 0x000f280000300800 */
[----:B----4-:R-:W-:Y:S04]  /*6e530*/  STL.64 [R1+0x2d30], R8 ;  /* 0x002d300801007387 */ /* 0x010fe80000100a00 */
[----:B------:R-:W4:Y:S04]  /*6e540*/  LDL.LU R5, [R1+0xf1c] ;  /* 0x000f1c0001057983 */ /* 0x000f280000300800 */
[----:B------:R-:W-:Y:S04]  /*6e550*/  STL.64 [R1+0x2d00], R6 ;  /* 0x002d000601007387 */ /* 0x000fe80000100a00 */
[----:B----4-:R0:W-:Y:S04]  /*6e560*/  STL.64 [R1+0x2cf8], R4 ;  /* 0x002cf80401007387 */ /* 0x0101e80000100a00 */
        /* <DEDUP_REMOVED lines=33> */
[----:B------:R-:W-:-:S02]  /*6e780*/  F2FP.F16.E5M2.UNPACK_B R8, R12.H1 ;  /* 0x0000000cff08723e */ /* 0x000fc400030004ff */
[----:B---3--:R-:W-:Y:S01]  /*6e790*/  F2FP.F16.E5M2.UNPACK_B R9, R13.H1 ;  /* 0x0000000dff09723e */ /* 0x008fe200030004ff */
[----:B------:R-:W3:Y:S01]  /*6e7a0*/  LDL.LU R27, [R1+0x38c] ;  /* 0x00038c00011b7983 */ /* 0x000ee20000300800 */
[----:B--2---:R-:W-:Y:S03]  /*6e7b0*/  HMMA.16816.F32 R12, R16, R14, R4 ;  /* 0x0000000e100c723c */ /* 0x004fe60000001804 */
[----:B------:R-:W2:Y:S04]  /*6e7c0*/  LDL.LU.64 R6, [R1+0x2d60] ;  /* 0x002d600001067983 */ /* 0x000ea80000300a00 */
[----:B------:R-:W2:-:S15]  /*6e7d0*/  LDL.LU.64 R4, [R1+0x2d58] ;  /* 0x002d580001047983 */ /* 0x000e9e0000300a00 */
[----:B------:R-:W-:-:S01]  /*6e7e0*/  NOP ;  /* 0x0000000000007918 */ /* 0x000fc20000000000 */
[----:B------:R-:W-:Y:S04]  /*6e7f0*/  STL.64 [R1+0x260], R12 ;  /* 0x0002600c01007387 */ /* 0x000fe80000100a00 */
[----:B------:R0:W-:Y:S04]  /*6e800*/  STL.64 [R1+0x268], R14 ;  /* 0x0002680e01007387 */ /* 0x0001e80000100a00 */
[----:B0-----:R-:W4:Y:S04]  /*6e810*/  LDL.LU.64 R14, [R1+0x2d50] ;  /* 0x002d5000010e7983 */ /* 0x001f280000300a00 */
[----:B------:R-:W3:Y:S04]  /*6e820*/  LDL.LU.64 R12, [R1+0x2d48] ;  /* 0x002d4800010c7983 */ /* 0x000ee80000300a00 */
[----:B------:R-:W-:Y:S04]  /*6e830*/  STL [R1+0x48], R8 ;  /* 0x0000480801007387 */ /* 0x000fe80000100800 */
[----:B------:R2:W-:Y:S02]  /*6e840*/  STL [R1+0x4c], R9 ;  /* 0x00004c0901007387 */ /* 0x0005e40000100800 */
[----:B--2---:R-:W-:Y:S02]  /*6e850*/  HMMA.16816.F32 R8, R16, R8, R4 ;  /* 0x000000081008723c */ /* 0x004fe40000001804 */
[----:B------:R-:W2:Y:S04]  /*6e860*/  LDL.LU.64 R6, [R1+0x2d40] ;  /* 0x002d400001067983 */ /* 0x000ea80000300a00 */
[----:B------:R-:W2:-:S15]  /*6e870*/  LDL.LU.64 R4, [R1+0x2d38] ;  /* 0x002d380001047983 */ /* 0x000e9e0000300a00 */
[----:B------:R-:W-:-:S02]  /*6e880*/  NOP ;  /* 0x0000000000007918 */ /* 0x000fc40000000000 */
[----:B------:R0:W-:Y:S04]  /*6e890*/  STL.64 [R1+0x8f0], R8 ;  /* 0x0008f00801007387 */ /* 0x0001e80000100a00 */
[----:B------:R4:W-:Y:S01]  /*6e8a0*/  STL.64 [R1+0x8f8], R10 ;  /* 0x0008f80a01007387 */ /* 0x0009e20000100a00 */
[----:B---3--:R-:W-:Y:S02]  /*6e8b0*/  F2FP.F16.E5M2.UNPACK_B R12, R12.H1 ;  /* 0x0000000cff0c723e */ /* 0x008fe400030004ff */
[----:B------:R-:W-:Y:S01]  /*6e8c0*/  F2FP.F16.E5M2.UNPACK_B R13, R13.H1 ;  /* 0x0000000dff0d723e */ /* 0x000fe200030004ff */
[----:B0-----:R-:W3:Y:S04]  /*6e8d0*/  LDL.LU.64 R8, [R1+0x2d30] ;  /* 0x002d300001087983 */ /* 0x001ee80000300a00 */
[----:B------:R-:W-:Y:S01]  /*6e8e0*/  STL [R1+0x40], R12 ;  /* 0x0000400c01007387 */ /* 0x000fe20000100800 */
[----:B----4-:R-:W-:-:S02]  /*6e8f0*/  F2FP.F16.E5M2.UNPACK_B R10, R14.H1 ;  /* 0x0000000eff0a723e */ /* 0x010fc400030004ff */
        /* <DEDUP_REMOVED lines=10> */
[----:B---3--:R-:W-:-:S03]  /*6e9a0*/  F2FP.F16.E5M2.UNPACK_B R8, R8.H1 ;  /* 0x00000008ff08723e */ /* 0x008fc600030004ff */
[----:B------:R-:W-:Y:S01]  /*6e9b0*/  STL [R1+0x38], R10 ;  /* 0x0000380a01007387 */ /* 0x000fe20000100800 */
[----:B------:R-:W-:-:S03]  /*6e9c0*/  F2FP.F16.E5M2.UNPACK_B R9, R9.H1 ;  /* 0x00000009ff09723e */ /* 0x000fc600030004ff */
[----:B------:R-:W-:Y:S01]  /*6e9d0*/  STL [R1+0x3c], R11 ;  /* 0x00003c0b01007387 */ /* 0x000fe20000100800 */
[----:B----4-:R-:W-:-:S15]  /*6e9e0*/  HMMA.16816.F32 R12, R16, R10, R12 ;  /* 0x0000000a100c723c */ /* 0x010fde000000180c */
        /* <DEDUP_REMOVED lines=8> */
[----:B------:R-:W4:-:S15]  /*6ea70*/  LDL.LU.64 R4, [R1+0x2cf8] ;  /* 0x002cf80001047983 */ /* 0x000f1e0000300a00 */
[----:B------:R-:W-:-:S02]  /*6ea80*/  NOP ;  /* 0x0000000000007918 */ /* 0x000fc40000000000 */
[----:B------:R-:W-:Y:S04]  /*6ea90*/  STL.64 [R1+0x920], R8 ;  /* 0x0009200801007387 */ /* 0x000fe80000100a00 */
[----:B------:R0:W-:Y:S04]  /*6eaa0*/  STL.64 [R1+0x928], R10 ;  /* 0x0009280a01007387 */ /* 0x0001e80000100a00 */
[----:B0-----:R-:W2:Y:S04]  /*6eab0*/  LDL.LU.64 R10, [R1+0x2cf0] ;  /* 0x002cf000010a7983 */ /* 0x001ea80000300a00 */
[----:B------:R-:W2:Y:S01]  /*6eac0*/  LDL.LU.64 R8, [R1+0x2ce8] ;  /* 0x002ce80001087983 */ /* 0x000ea20000300a00 */
[----:B---3--:R-:W-:-:S02]  /*6ead0*/  F2FP.F16.E5M2.UNPACK_B R12, R14.H1 ;  /* 0x0000000eff0c723e */ /* 0x008fc400030004ff */
[----:B------:R-:W-:-:S03]  /*6eae0*/  F2FP.F16.E5M2.UNPACK_B R13, R15.H1 ;  /* 0x0000000fff0d723e */ /* 0x000fc600030004ff */
[----:B------:R-:W-:Y:S04]  /*6eaf0*/  STL [R1+0x28], R12 ;  /* 0x0000280c01007387 */ /* 0x000fe80000100800 */
[----:B------:R2:W-:Y:S02]  /*6eb00*/  STL [R1+0x2c], R13 ;  /* 0x00002c0d01007387 */ /* 0x0005e40000100800 */
[----:B--2---:R-:W-:Y:S02]  /*6eb10*/  HMMA.16816.F32 R12, R16, R12, R8 ;  /* 0x0000000c100c723c */ /* 0x004fe40000001808 */
[----:B------:R-:W2:Y:S04]  /*6eb20*/  LDL.LU.64 R10, [R1+0x2ce0] ;  /* 0x002ce000010a7983 */ /* 0x000ea80000300a00 */
[----:B------:R-:W2:Y:S01]  /*6eb30*/  LDL.LU.64 R8, [R1+0x2cd8] ;  /* 0x002cd80001087983 */ /* 0x000ea20000300a00 */
[----:B------:R-:W-:-:S02]  /*6eb40*/  F2FP.F16.E5M2.UNPACK_B R6, R6.H1 ;  /* 0x00000006ff06723e */ /* 0x000fc400030004ff */
[----:B------:R-:W-:-:S14]  /*6eb50*/  F2FP.F16.E5M2.UNPACK_B R7, R7.H1 ;  /* 0x00000007ff07723e */ /* 0x000fdc00030004ff */
[----:B------:R-:W-:Y:S04]  /*6eb60*/  STL.64 [R1+0x930], R12 ;  /* 0x0009300c01007387 */ /* 0x000fe80000100a00 */
[----:B------:R0:W-:Y:S04]  /*6eb70*/  STL.64 [R1+0x938], R14 ;  /* 0x0009380e01007387 */ /* 0x0001e80000100a00 */
[----:B0-----:R-:W3:Y:S04]  /*6eb80*/  LDL.LU.64 R14, [R1+0x2cd0] ;  /* 0x002cd000010e7983 */ /* 0x001ee80000300a00 */
[----:B------:R-:W3:Y:S04]  /*6eb90*/  LDL.LU.64 R12, [R1+0x2cc8] ;  /* 0x002cc800010c7983 */ /* 0x000ee80000300a00 */
        /* <DEDUP_REMOVED lines=8> */
[----:B----4-:R-:W-:-:S02]  /*6ec20*/  F2FP.F16.E5M2.UNPACK_B R4, R4.H1 ;  /* 0x00000004ff04723e */ /* 0x010fc400030004ff */
[----:B------:R-:W-:Y:S02]  /*6ec30*/  F2FP.F16.E5M2.UNPACK_B R5, R5.H1 ;  /* 0x00000005ff05723e */ /* 0x000fe400030004ff */
[----:B------:R-:W-:Y:S02]  /*6ec40*/  F2FP.F16.E5M2.UNPACK_B R2, R2.H1 ;  /* 0x00000002ff02723e */ /* 0x000fe400030004ff */
[----:B------:R-:W-:-:S03]  /*6ec50*/  F2FP.F16.E5M2.UNPACK_B R3, R3.H1 ;  /* 0x00000003ff03723e */ /* 0x000fc600030004ff */
[----:B---3--:R-:W-:Y:S06]  /*6ec60*/  HMMA.16816.F32 R12, R16, R4, R12 ;  /* 0x00000004100c723c */ /* 0x008fec000000180c */
[----:B------:R0:W-:Y:S04]  /*6ec70*/  STL [R1+0x18], R4 ;  /* 0x0000180401007387 */ /* 0x0001e80000100800 */
[----:B------:R1:W-:Y:S04]  /*6ec80*/  STL [R1+0x1c], R5 ;  /* 0x00001c0501007387 */ /* 0x0003e80000100800 */
[----:B------:R-:W-:Y:S01]  /*6ec90*/  STL [R1+0x10], R2 ;  /* 0x0000100201007387 */ /* 0x000fe20000100800 */
[----:B0-----:R-:W-:-:S02]  /*6eca0*/  F2FP.F16.E5M2.UNPACK_B R4, R22.H1 ;  /* 0x00000016ff04723e */ /* 0x001fc400030004ff */
[----:B-1----:R-:W-:-:S06]  /*6ecb0*/  F2FP.F16.E5M2.UNPACK_B R5, R23.H1 ;  /* 0x00000017ff05723e */ /* 0x002fcc00030004ff */
[----:B------:R-:W-:Y:S04]  /*6ecc0*/  STL.64 [R1+0x950], R12 ;  /* 0x0009500c01007387 */ /* 0x000fe80000100a00 */
[----:B------:R-:W-:Y:S04]  /*6ecd0*/  STL.64 [R1+0x958], R14 ;  /* 0x0009580e01007387 */ /* 0x000fe80000100a00 */
[----:B------:R0:W-:Y:S04]  /*6ece0*/  STL [R1+0x14], R3 ;  /* 0x0000140301007387 */ /* 0x0001e80000100800 */
[----:B------:R-:W-:Y:S01]  /*6ecf0*/  STL [R1+0x8], R4 ;  /* 0x0000080401007387 */ /* 0x000fe20000100800 */
[----:B--2---:R-:W-:-:S15]  /*6ed00*/  HMMA.16816.F32 R8, R16, R2, R8 ;  /* 0x000000021008723c */ /* 0x004fde0000001808 */
[----:B------:R-:W-:-:S08]  /*6ed10*/  NOP ;  /* 0x0000000000007918 */ /* 0x000fd00000000000 */
[----:B------:R-:W-:Y:S04]  /*6ed20*/  STL.64 [R1+0x960], R8 ;  /* 0x0009600801007387 */ /* 0x000fe80000100a00 */
[----:B------:R-:W-:Y:S04]  /*6ed30*/  STL.64 [R1+0x968], R10 ;  /* 0x0009680a01007387 */ /* 0x000fe80000100a00 */
[----:B------:R1:W-:Y:S01]  /*6ed40*/  STL [R1+0xc], R5 ;  /* 0x00000c0501007387 */ /* 0x0003e20000100800 */
[----:B0-----:R-:W-:Y:S02]  /*6ed50*/  F2FP.F16.E5M2.UNPACK_B R3, R28.H1 ;  /* 0x0000001cff03723e */ /* 0x001fe400030004ff */
[----:B------:R-:W-:Y:S01]  /*6ed60*/  F2FP.F16.E5M2.UNPACK_B R2, R29.H1 ;  /* 0x0000001dff02723e */ /* 0x000fe200030004ff */
[----:B------:R-:W2:Y:S01]  /*6ed70*/  LDL.LU R12, [R1+0x238c] ;  /* 0x00238c00010c7983 */ /* 0x000ea20000300800 */
[----:B-1----:R-:W-:Y:S03]  /*6ed80*/  HMMA.16816.F32 R4, R16, R4, R24 ;  /* 0x000000041004723c */ /* 0x002fe60000001818 */
[----:B------:R-:W-:-:S15]  /*6ed90*/  STL [R1], R3 ;  /* 0x0000000301007387 */ /* 0x000fde0000100800 */
[----:B------:R-:W-:-:S05]  /*6eda0*/  NOP ;  /* 0x0000000000007918 */ /* 0x000fca0000000000 */
[----:B------:R-:W-:Y:S04]  /*6edb0*/  STL.64 [R1+0x970], R4 ;  /* 0x0009700401007387 */ /* 0x000fe80000100a00 */
[----:B------:R0:W-:Y:S04]  /*6edc0*/  STL.64 [R1+0x978], R6 ;  /* 0x0009780601007387 */ /* 0x0001e80000100a00 */
[----:B------:R-:W2:Y:S04]  /*6edd0*/  LDL.LU R13, [R1+0x2394] ;  /* 0x00239400010d7983 */ /* 0x000ea80000300800 */
[----:B------:R-:W-:Y:S04]  /*6ede0*/  STL [R1+0x4], R2 ;  /* 0x0000040201007387 */ /* 0x000fe80000100800 */
[----:B------:R-:W3:Y:S04]  /*6edf0*/  LDL.LU R14, [R1+0x239c] ;  /* 0x00239c00010e7983 */ /* 0x000ee80000300800 */
[----:B0-----:R-:W4:Y:S04]  /*6ee00*/  LDL.LU R6, [R1+0xfb8] ;  /* 0x000fb80001067983 */ /* 0x001f280000300800 */
[----:B------:R-:W4:Y:S04]  /*6ee10*/  LDL.LU R7, [R1+0xfbc] ;  /* 0x000fbc0001077983 */ /* 0x000f280000300800 */
        /* <DEDUP_REMOVED lines=49> */
[----:B------:R-:W3:Y:S04]  /*6f130*/  LDL.LU R2, [R1+0xf98] ;  /* 0x000f980001027983 */ /* 0x000ee80000300800 */
[----:B------:R-:W3:Y:S04]  /*6f140*/  LDL.LU R3, [R1+0xf9c] ;  /* 0x000f9c0001037983 */ /* 0x000ee80000300800 */
[----:B------:R-:W3:Y:S04]  /*6f150*/  LDL.LU R4, [R1+0xfa8] ;  /* 0x000fa80001047983 */ /* 0x000ee80000300800 */
[----:B------:R-:W3:Y:S04]  /*6f160*/  LDL.LU R5, [R1+0xfac] ;  /* 0x000fac0001057983 */ /* 0x000ee80000300800 */
[----:B------:R-:W4:Y:S04]  /*6f170*/  LDL.LU R8, [R1+0xfc8] ;  /* 0x000fc80001087983 */ /* 0x000f280000300800 */
[----:B------:R-:W4:Y:S04]  /*6f180*/  LDL.LU R9, [R1+0xfcc] ;  /* 0x000fcc0001097983 */ /* 0x000f280000300800 */
[----:B------:R-:W3:Y:S04]  /*6f190*/  LDL.LU R10, [R1+0xfd8] ;  /* 0x000fd800010a7983 */ /* 0x000ee80000300800 */
[----:B------:R-:W3:Y:S01]  /*6f1a0*/  LDL.LU R11, [R1+0xfdc] ;  /* 0x000fdc00010b7983 */ /* 0x000ee20000300800 */
[----:B--2---:R-:W-:Y:S03]  /*6f1b0*/  HMMA.16816.F32 R24, R16, R26, R20 ;  /* 0x0000001a1018723c */ /* 0x004fe60000001814 */
[----:B---3--:R-:W-:Y:S04]  /*6f1c0*/  STL.64 [R1+0x2c40], R10 ;  /* 0x002c400a01007387 */ /* 0x008fe80000100a00 */
[----:B----4-:R0:W-:Y:S04]  /*6f1d0*/  STL.64 [R1+0x2c38], R8 ;  /* 0x002c380801007387 */ /* 0x0101e80000100a00 */
[----:B0-----:R-:W2:Y:S04]  /*6f1e0*/  LDL.LU R8, [R1+0x470] ;  /* 0x0004700001087983 */ /* 0x001ea80000300800 */
[----:B------:R-:W2:Y:S04]  /*6f1f0*/  LDL.LU R9, [R1+0x474] ;  /* 0x0004740001097983 */ /* 0x000ea80000300800 */
[----:B------:R-:W2:Y:S04]  /*6f200*/  LDL.LU R10, [R1+0x478] ;  /* 0x00047800010a7983 */ /* 0x000ea80000300800 */
[----:B------:R-:W2:Y:S04]  /*6f210*/  LDL.LU R11, [R1+0x47c] ;  /* 0x00047c00010b7983 */ /* 0x000ea80000300800 */
[----:B------:R-:W3:Y:S04]  /*6f220*/  LDL.LU.64 R22, [R1+0x2cb0] ;  /* 0x002cb00001167983 */ /* 0x000ee80000300a00 */
[----:B------:R-:W3:Y:S01]  /*6f230*/  LDL.LU.64 R20, [R1+0x2ca8] ;  /* 0x002ca80001147983 */ /* 0x000ee20000300a00 */
[----:B------:R-:W-:-:S02]  /*6f240*/  F2FP.F16.E5M2.UNPACK_B R28, R28.H1 ;  /* 0x0000001cff1c723e */ /* 0x000fc400030004ff */
[----:B------:R-:W-:Y:S01]  /*6f250*/  F2FP.F16.E5M2.UNPACK_B R29, R29.H1 ;  /* 0x0000001dff1d723e */ /* 0x000fe200030004ff */
[----:B------:R-:W-:Y:S04]  /*6f260*/  STL.64 [R1+0x980], R24 ;  /* 0x0009801801007387 */ /* 0x000fe80000100a00 */
[----:B------:R0:W-:Y:S04]  /*6f270*/  STL.64 [R1+0x988], R26 ;  /* 0x0009881a01007387 */ /* 0x0001e80000100a00 */
[----:B0-----:R-:W4:Y:S04]  /*6f280*/  LDL.LU.64 R26, [R1+0x2ca0] ;  /* 0x002ca000011a7983 */ /* 0x001f280000300a00 */
[----:B------:R-:W2:Y:S01]  /*6f290*/  LDL.LU.64 R24, [R1+0x2c98] ;  /* 0x002c980001187983 */ /* 0x000ea20000300a00 */
[----:B---3--:R-:W-:-:S15]  /*6f2a0*/  HMMA.16816.F32 R20, R16, R28, R20 ;  /* 0x0000001c1014723c */ /* 0x008fde0000001814 */
[----:B------:R-:W-:-:S08]  /*6f2b0*/  NOP ;  /* 0x0000000000007918 */ /* 0x000fd00000000000 */
[----:B------:R-:W-:Y:S04]  /*6f2c0*/  STL.64 [R1+0x990], R20 ;  /* 0x0009901401007387 */ /* 0x000fe80000100a00 */
[----:B------:R0:W-:Y:S04]  /*6f2d0*/  STL.64 [R1+0x998], R22 ;  /* 0x0009981601007387 */ /* 0x0001e80000100a00 */
[----:B0-----:R-:W3:Y:S04]  /*6f2e0*/  LDL.LU.64 R22, [R1+0x2c90] ;  /* 0x002c900001167983 */ /* 0x001ee80000300a00 */
[----:B------:R-:W3:Y:S01]  /*6f2f0*/  LDL.LU.64 R20, [R1+0x2c88] ;  /* 0x002c880001147983 */ /* 0x000ee20000300a00 */
[----:B----4-:R-:W-:-:S02]  /*6f300*/  F2FP.F16.E5M2.UNPACK_B R26, R26.H1 ;  /* 0x0000001aff1a723e */ /* 0x010fc400030004ff */
[----:B------:R-:W-:Y:S02]  /*6f310*/  F2FP.F16.E5M2.UNPACK_B R27, R27.H1 ;  /* 0x0000001bff1b723e */ /* 0x000fe400030004ff */
[----:B--2---:R-:W-:Y:S02]  /*6f320*/  F2FP.F16.E5M2.UNPACK_B R24, R24.H1 ;  /* 0x00000018ff18723e */ /* 0x004fe400030004ff */
[----:B------:R-:W-:-:S07]  /*6f330*/  F2FP.F16.E5M2.UNPACK_B R25, R25.H1 ;  /* 0x00000019ff19723e */ /* 0x000fce00030004ff */
[C---:B------:R-:W-:Y:S06]  /*6f340*/  HMMA.16816.F32 R12, R16.reuse, R24, R12 ;  /* 0x00000018100c723c */ /* 0x040fec000000180c */
        /* <DEDUP_REMOVED lines=8> */
[----:B0-----:R-:W4:Y:S04]  /*6f3d0*/  LDL.LU.64 R14, [R1+0x2c70] ;  /* 0x002c7000010e7983 */ /* 0x001f280000300a00 */
[----:B------:R-:W4:Y:S04]  /*6f3e0*/  LDL.LU.64 R12, [R1+0x2c68] ;  /* 0x002c6800010c7983 */ /* 0x000f280000300a00 */
[----:B------:R0:W-:Y:S04]  /*6f3f0*/  STL.64 [R1+0x2a48], R26 ;  /* 0x002a481a01007387 */ /* 0x0001e80000100a00 */
[----:B0-----:R-:W3:Y:S04]  /*6f400*/  LDL.LU R26, [R1+0x23a0] ;  /* 0x0023a000011a7983 */ /* 0x001ee80000300800 */
[----:B------:R-:W3:Y:S04]  /*6f410*/  LDL.LU R27, [R1+0x23a8] ;  /* 0x0023a800011b7983 */ /* 0x000ee80000300800 */
[----:B------:R0:W-:Y:S04]  /*6f420*/  STL.64 [R1+0x2a40], R24 ;  /* 0x002a401801007387 */ /* 0x0001e80000100a00 */
[----:B0-----:R-:W3:Y:S04]  /*6f430*/  LDL.LU R24, [R1+0x2390] ;  /* 0x0023900001187983 */ /* 0x001ee80000300800 */
[----:B------:R-:W3:Y:S01]  /*6f440*/  LDL.LU R25, [R1+0x2398] ;  /* 0x0023980001197983 */ /* 0x000ee20000300800 */
[----:B--2---:R-:W-:-:S02]  /*6f450*/  F2FP.F16.E5M2.UNPACK_B R22, R22.H1 ;  /* 0x00000016ff16723e */ /* 0x004fc400030004ff */
[----:B------:R-:W-:-:S07]  /*6f460*/  F2FP.F16.E5M2.UNPACK_B R23, R23.H1 ;  /* 0x00000017ff17723e */ /* 0x000fce00030004ff */
[----:B----4-:R-:W-:-:S15]  /*6f470*/  HMMA.16816.F32 R12, R16, R22, R12 ;  /* 0x00000016100c723c */ /* 0x010fde000000180c */
        /* <DEDUP_REMOVED lines=8> */
[----:B------:R-:W-:-:S03]  /*6f500*/  F2FP.F16.E5M2.UNPACK_B R5, R5.H1 ;  /* 0x00000005ff05723e */ /* 0x000fc600030004ff */
[----:B--2---:R-:W-:-:S15]  /*6f510*/  HMMA.16816.F32 R12, R16, R2, R12 ;  /* 0x00000002100c723c */ /* 0x004fde000000180c */
[----:B------:R-:W-:-:S08]  /*6f520*/  NOP ;  /* 0x0000000000007918 */ /* 0x000fd00000000000 */
[----:B------:R-:W-:Y:S04]  /*6f530*/  STL.64 [R1+0x9d0], R12 ;  /* 0x0009d00c01007387 */ /* 0x000fe80000100a00 */
[----:B------:R0:W-:Y:S04]  /*6f540*/  STL.64 [R1+0x9d8], R14 ;  /* 0x0009d80e01007387 */ /* 0x0001e80000100a00 */
[----:B0-----:R-:W3:Y:S01]  /*6f550*/  LDL.LU.64 R14, [R1+0x2c50] ;  /* 0x002c5000010e7983 */ /* 0x001ee20000300a00 */
[----:B------:R-:W-:Y:S03]  /*6f560*/  HMMA.16816.F32 R8, R16, R4, R8 ;  /* 0x000000041008723c */ /* 0x000fe60000001808 */
[----:B------:R-:W2:-:S15]  /*6f570*/  LDL.LU.64 R12, [R1+0x2c48] ;  /* 0x002c4800010c7983 */ /* 0x000e9e0000300a00 */
[----:B------:R-:W-:-:S05]  /*6f580*/  NOP ;  /* 0x0000000000007918 */ /* 0x000fca0000000000 */
[----:B------:R-:W-:Y:S04]  /*6f590*/  STL.64 [R1+0x9e0], R8 ;  /* 0x0009e00801007387 */ /* 0x000fe80000100a00 */
[----:B------:R0:W-:Y:S04]  /*6f5a0*/  STL.64 [R1+0x9e8], R10 ;  /* 0x0009e80a01007387 */ /* 0x0001e80000100a00 */
[----:B0-----:R-:W4:Y:S04]  /*6f5b0*/  LDL.LU.64 R10, [R1+0x2c40] ;  /* 0x002c4000010a7983 */ /* 0x001f280000300a00 */
[----:B------:R-:W4:Y:S01]  /*6f5c0*/  LDL.LU.64 R8, [R1+0x2c38] ;  /* 0x002c380001087983 */ /* 0x000f220000300a00 */
[----:B---3--:R-:W-:-:S02]  /*6f5d0*/  IMAD R14, R14, 0x100, R26 ;  /* 0x000001000e0e7824 */ /* 0x008fc400078e021a */
[----:B------:R-:W-:Y:S02]  /*6f5e0*/  IMAD R15, R15, 0x100, R27 ;  /* 0x000001000f0f7824 */ /* 0x000fe400078e021b */
[----:B------:R-:W3:Y:S01]  /*6f5f0*/  LDL.64 R26, [R1+0x60] ;  /* 0x00006000011a7983 */ /* 0x000ee20000100a00 */
[----:B--2---:R-:W-:Y:S02]  /*6f600*/  IMAD R12, R12, 0x100, R24 ;  /* 0x000001000c0c7824 */ /* 0x004fe400078e0218 */
[----:B------:R-:W-:Y:S02]  /*6f610*/  IMAD R13, R13, 0x100, R25 ;  /* 0x000001000d0d7824 */ /* 0x000fe400078e0219 */
[----:B------:R-:W-:Y:S02]  /*6f620*/  IMAD.MOV.U32 R24, RZ, RZ, R20 ;  /* 0x000000ffff187224 */ /* 0x000fe400078e0014 */
[----:B------:R-:W-:Y:S01]  /*6f630*/  IMAD.MOV.U32 R25, RZ, RZ, R21 ;  /* 0x000000ffff197224 */ /* 0x000fe200078e0015 */
[----:B------:R-:W2:Y:S04]  /*6f640*/  LDL.LU R20, [R1+0x2c34] ;  /* 0x002c340001147983 */ /* 0x000ea80000300800 */
[----:B------:R-:W4:Y:S04]  /*6f650*/  LDL.LU R21, [R1+0x2c30] ;  /* 0x002c300001157983 */ /* 0x000f280000300800 */
[----:B---3--:R-:W-:Y:S04]  /*6f660*/  STL.64 [R1+0x2b40], R26 ;  /* 0x002b401a01007387 */ /* 0x008fe80000100a00 */
[----:B------:R0:W-:Y:S04]  /*6f670*/  STL.64 [R1+0x2b38], R24 ;  /* 0x002b381801007387 */ /* 0x0001e80000100a00 */
[----:B0-----:R-:W3:Y:S04]  /*6f680*/  LDL.LU R24, [R1+0x4b0] ;  /* 0x0004b00001187983 */ /* 0x001ee80000300800 */
[----:B------:R-:W3:Y:S04]  /*6f690*/  LDL.LU R25, [R1+0x4b4] ;  /* 0x0004b40001197983 */ /* 0x000ee80000300800 */
[----:B------:R-:W3:Y:S04]  /*6f6a0*/  LDL.LU R26, [R1+0x4b8] ;  /* 0x0004b800011a7983 */ /* 0x000ee80000300800 */
[----:B------:R-:W3:Y:S01]  /*6f6b0*/  LDL.LU R27, [R1+0x4bc] ;  /* 0x0004bc00011b7983 */ /* 0x000ee20000300800 */
[----:B------:R-:W-:-:S02]  /*6f6c0*/  F2FP.F16.E5M2.UNPACK_B R6, R6.H1 ;  /* 0x00000006ff06723e */ /* 0x000fc400030004ff */
[----:B------:R-:W-:-:S05]  /*6f6d0*/  F2FP.F16.E5M2.UNPACK_B R7, R7.H1 ;  /* 0x00000007ff07723e */ /* 0x000fca00030004ff */
[----:B------:R-:W-:Y:S04]  /*6f6e0*/  STL.64 [R1+0x2a18], R6 ;  /* 0x002a180601007387 */ /* 0x000fe80000100a00 */
[----:B------:R0:W-:Y:S01]  /*6f6f0*/  STL.64 [R1+0x2a10], R4 ;  /* 0x002a100401007387 */ /* 0x0001e20000100a00 */
[----:B---3--:R-:W-:-:S15]  /*6f700*/  HMMA.16816.F32 R24, R16, R6, R24 ;  /* 0x000000061018723c */ /* 0x008fde0000001818 */
[----:B------:R-:W-:-:S08]  /*6f710*/  NOP ;  /* 0x0000000000007918 */ /* 0x000fd00000000000 */
[----:B------:R-:W-:Y:S04]  /*6f720*/  STL.64 [R1+0x4b0], R24 ;  /* 0x0004b01801007387 */ /* 0x000fe80000100a00 */
[----:B------:R4:W-:Y:S04]  /*6f730*/  STL.64 [R1+0x4b8], R26 ;  /* 0x0004b81a01007387 */ /* 0x0009e80000100a00 */
[----:B0-----:R-:W3:Y:S04]  /*6f740*/  LDL.LU R4, [R1+0x7e0] ;  /* 0x0007e00001047983 */ /* 0x001ee80000300800 */
[----:B------:R-:W3:Y:S04]  /*6f750*/  LDL.LU R5, [R1+0x7e4] ;  /* 0x0007e40001057983 */ /* 0x000ee80000300800 */
[----:B------:R-:W3:Y:S04]  /*6f760*/  LDL.LU R6, [R1+0x7e8] ;  /* 0x0007e80001067983 */ /* 0x000ee80000300800 */
[----:B------:R-:W3:Y:S01]  /*6f770*/  LDL.LU R7, [R1+0x7ec] ;  /* 0x0007ec0001077983 */ /* 0x000ee20000300800 */
[----:B----4-:R-:W-:-:S02]  /*6f780*/  IMAD.MOV.U32 R26, RZ, RZ, R21 ;  /* 0x000000ffff1a7224 */ /* 0x010fc400078e0015 */
[----:B--2---:R-:W-:Y:S01]  /*6f790*/  IMAD.MOV.U32 R27, RZ, RZ, R20 ;  /* 0x000000ffff1b7224 */ /* 0x004fe200078e0014 */
[----:B---3--:R-:W-:Y:S04]  /*6f7a0*/  STL.64 [R1+0x2b50], R6 ;  /* 0x002b500601007387 */ /* 0x008fe80000100a00 */
[----:B------:R0:W-:Y:S04]  /*6f7b0*/  STL.64 [R1+0x2b48], R4 ;  /* 0x002b480401007387 */ /* 0x0001e80000100a00 */
[----:B------:R-:W2:Y:S04]  /*6f7c0*/  LDL.LU R21, [R1+0x2c2c] ;  /* 0x002c2c0001157983 */ /* 0x000ea80000300800 */
[----:B------:R-:W3:Y:S04]  /*6f7d0*/  LDL.LU R20, [R1+0x2c28] ;  /* 0x002c280001147983 */ /* 0x000ee80000300800 */
[----:B------:R-:W4:Y:S04]  /*6f7e0*/  LDL.64 R24, [R1+0x80] ;  /* 0x0000800001187983 */ /* 0x000f280000100a00 */
[----:B------:R3:W-:Y:S04]  /*6f7f0*/  STL.64 [R1+0x2b70], R26 ;  /* 0x002b701a01007387 */ /* 0x0007e80000100a00 */
[----:B----4-:R-:W-:Y:S04]  /*6f800*/  STL.64 [R1+0x2b68], R24 ;  /* 0x002b681801007387 */ /* 0x010fe80000100a00 */
[----:B0-----:R-:W4:Y:S04]  /*6f810*/  LDL.LU R4, [R1+0x810] ;  /* 0x0008100001047983 */ /* 0x001f280000300800 */
[----:B------:R-:W4:Y:S04]  /*6f820*/  LDL.LU R5, [R1+0x814] ;  /* 0x0008140001057983 */ /* 0x000f280000300800 */
[----:B------:R-:W4:Y:S04]  /*6f830*/  LDL.LU R6, [R1+0x818] ;  /* 0x0008180001067983 */ /* 0x000f280000300800 */
[----:B------:R-:W4:Y:S01]  /*6f840*/  LDL.LU R7, [R1+0x81c] ;  /* 0x00081c0001077983 */ /* 0x000f220000300800 */
[----:B---3--:R-:W-:-:S02]  /*6f850*/  IMAD.MOV.U32 R26, RZ, RZ, R20 ;  /* 0x000000ffff1a7224 */ /* 0x008fc400078e0014 */
[----:B--2---:R-:W-:Y:S01]  /*6f860*/  IMAD.MOV.U32 R27, RZ, RZ, R21 ;  /* 0x000000ffff1b7224 */ /* 0x004fe200078e0015 */
[----:B------:R-:W2:Y:S04]  /*6f870*/  LDL.LU R20, [R1+0x2c24] ;  /* 0x002c240001147983 */ /* 0x000ea80000300800 */
[----:B------:R-:W3:Y:S04]  /*6f880*/  LDL.LU R21, [R1+0x2c20] ;  /* 0x002c200001157983 */ /* 0x000ee80000300800 */
[----:B------:R-:W-:Y:S04]  /*6f890*/  STL.64 [R1+0x2b88], R26 ;  /* 0x002b881a01007387 */ /* 0x000fe80000100a00 */
[----:B----4-:R-:W-:Y:S04]  /*6f8a0*/  STL.64 [R1+0x2b60], R6 ;  /* 0x002b600601007387 */ /* 0x010fe80000100a00 */
[----:B------:R0:W-:Y:S04]  /*6f8b0*/  STL.64 [R1+0x2b58], R4 ;  /* 0x002b580401007387 */ /* 0x0001e80000100a00 */
        /* <DEDUP_REMOVED lines=25> */
[----:B------:R-:W4:Y:S04]  /*6fa50*/  LDL.LU R7, [R1+0x84c] ;  /* 0x00084c0001077983 */ /* 0x000f280000300800 */
[----:B------:R-:W4:Y:S04]  /*6fa60*/  LDL R24, [R1+0xa0] ;  /* 0x0000a00001187983 */ /* 0x000f280000100800 */
[----:B------:R-:W4:Y:S01]  /*6fa70*/  LDL R25, [R1+0xa4] ;  /* 0x0000a40001197983 */ /* 0x000f220000100800 */
[----:B---3--:R-:W-:-:S02]  /*6fa80*/  IMAD.MOV.U32 R26, RZ, RZ, R21 ;  /* 0x000000ffff1a7224 */ /* 0x008fc400078e0015 */
[----:B--2---:R-:W-:Y:S01]  /*6fa90*/  IMAD.MOV.U32 R27, RZ, RZ, R20 ;  /* 0x000000ffff1b7224 */ /* 0x004fe200078e0014 */
[----:B----4-:R0:W-:Y:S04]  /*6faa0*/  STL.64 [R1+0x2bd0], R24 ;  /* 0x002bd01801007387 */ /* 0x0101e80000100a00 */
[----:B------:R1:W-:Y:S04]  /*6fab0*/  STL.64 [R1+0x2be8], R26 ;  /* 0x002be81a01007387 */ /* 0x0003e80000100a00 */
[----:B0-----:R-:W2:Y:S04]  /*6fac0*/  LDL.LU R24, [R1+0x880] ;  /* 0x0008800001187983 */ /* 0x001ea80000300800 */
[----:B------:R-:W2:Y:S04]  /*6fad0*/  LDL.LU R25, [R1+0x884] ;  /* 0x0008840001197983 */ /* 0x000ea80000300800 */
[----:B-1----:R-:W3:Y:S04]  /*6fae0*/  LDL.LU R26, [R1+0x888] ;  /* 0x00088800011a7983 */ /* 0x002ee80000300800 */
        /* <DEDUP_REMOVED lines=19> */
[----:B------:R-:W4:Y:S04]  /*6fc20*/  LDL.LU R6, [R1+0x858] ;  /* 0x0008580001067983 */ /* 0x000f280000300800 */
[----:B------:R-:W4:Y:S01]  /*6fc30*/  LDL.LU R7, [R1+0x85c] ;  /* 0x00085c0001077983 */ /* 0x000f220000300800 */
[----:B------:R-:W-:-:S02]  /*6fc40*/  F2FP.F16.E5M2.UNPACK_B R8, R8.H1 ;  /* 0x00000008ff08723e */ /* 0x000fc400030004ff */
[----:B------:R-:W-:Y:S01]  /*6fc50*/  F2FP.F16.E5M2.UNPACK_B R9, R9.H1 ;  /* 0x00000009ff09723e */ /* 0x000fe200030004ff */
[----:B----4-:R-:W-:Y:S04]  /*6fc60*/  STL.64 [R1+0x2bc8], R6 ;  /* 0x002bc80601007387 */ /* 0x010fe80000100a00 */
[----:B---3--:R0:W-:Y:S04]  /*6fc70*/  STL.64 [R1+0x2bc0], R4 ;  /* 0x002bc00401007387 */ /* 0x0081e80000100a00 */
[----:B0-----:R-:W3:Y:S04]  /*6fc80*/  LDL.LU R4, [R1+0x860] ;  /* 0x0008600001047983 */ /* 0x001ee80000300800 */
[----:B------:R-:W3:Y:S04]  /*6fc90*/  LDL.LU R5, [R1+0x864] ;  /* 0x0008640001057983 */ /* 0x000ee80000300800 */
[----:B------:R-:W4:Y:S04]  /*6fca0*/  LDL.LU R6, [R1+0x868] ;  /* 0x0008680001067983 */ /* 0x000f280000300800 */
[----:B------:R-:W4:Y:S01]  /*6fcb0*/  LDL.LU R7, [R1+0x86c] ;  /* 0x00086c0001077983 */ /* 0x000f220000300800 */
[----:B--2---:R-:W-:Y:S03]  /*6fcc0*/  HMMA.16816.F32 R24, R16, R8, R24 ;  /* 0x000000081018723c */ /* 0x004fe60000001818 */
        /* <DEDUP_REMOVED lines=9> */
[----:B------:R-:W3:Y:S01]  /*6fd60*/  LDL.LU.64 R24, [R1+0x2c00] ;  /* 0x002c000001187983 */ /* 0x000ee20000300a00 */
[----:B------:R-:W-:-:S02]  /*6fd70*/  F2FP.F16.E5M2.UNPACK_B R10, R10.H1 ;  /* 0x0000000aff0a723e */ /* 0x000fc400030004ff */
[----:B------:R-:W-:-:S07]  /*6fd80*/  F2FP.F16.E5M2.UNPACK_B R11, R11.H1 ;  /* 0x0000000bff0b723e */ /* 0x000fce00030004ff */
[----:B---3--:R-:W-:-:S15]  /*6fd90*/  HMMA.16816.F32 R24, R16, R10, R24 ;  /* 0x0000000a1018723c */ /* 0x008fde0000001818 */
[----:B------:R-:W-:-:S08]  /*6fda0*/  NOP ;  /* 0x0000000000007918 */ /* 0x000fd00000000000 */
[----:B------:R-:W-:Y:S04]  /*6fdb0*/  STL.64 [R1+0xa00], R24 ;  /* 0x000a001801007387 */ /* 0x000fe80000100a00 */
[----:B------:R0:W-:Y:S04]  /*6fdc0*/  STL.64 [R1+0xa08], R26 ;  /* 0x000a081a01007387 */ /* 0x0001e80000100a00 */
[----:B0-----:R-:W3:Y:S04]  /*6fdd0*/  LDL.LU.64 R26, [R1+0x2bf8] ;  /* 0x002bf800011a7983 */ /* 0x001ee80000300a00 */
[----:B------:R-:W3:Y:S01]  /*6fde0*/  LDL.LU.64 R24, [R1+0x2bf0] ;  /* 0x002bf00001187983 */ /* 0x000ee20000300a00 */
[----:B------:R-:W-:-:S02]  /*6fdf0*/  F2FP.F16.E5M2.UNPACK_B R20, R20.H1 ;  /* 0x00000014ff14723e */ /* 0x000fc400030004ff */
[----:B------:R-:W-:Y:S01]  /*6fe00*/  F2FP.F16.E5M2.UNPACK_B R21, R21.H1 ;  /* 0x00000015ff15723e */ /* 0x000fe200030004ff */
[----:B------:R-:W-:Y:S04]  /*6fe10*/  STL.64 [R1+0x29f8], R10 ;  /* 0x0029f80a01007387 */ /* 0x000fe80000100a00 */
[----:B------:R0:W-:Y:S04]  /*6fe20*/  STL.64 [R1+0x29f0], R8 ;  /* 0x0029f00801007387 */ /* 0x0001e80000100a00 */
[----:B0-----:R-:W4:Y:S04]  /*6fe30*/  LDL.LU R8, [R1+0x7f0] ;  /* 0x0007f00001087983 */ /* 0x001f280000300800 */
[----:B------:R-:W4:Y:S04]  /*6fe40*/  LDL.LU R9, [R1+0x7f4] ;  /* 0x0007f40001097983 */ /* 0x000f280000300800 */
[----:B------:R-:W4:Y:S04]  /*6fe50*/  LDL.LU R10, [R1+0x7f8] ;  /* 0x0007f800010a7983 */ /* 0x000f280000300800 */
[----:B------:R-:W4:Y:S01]  /*6fe60*/  LDL.LU R11, [R1+0x7fc] ;  /* 0x0007fc00010b7983 */ /* 0x000f220000300800 */
[----:B---3--:R-:W-:Y:S03]  /*6fe70*/  HMMA.16816.F32 R16, R16, R20, R24 ;  /* 0x000000141010723c */ /* 0x008fe60000001818 */
[----:B------:R-:W2:Y:S01]  /*6fe80*/  LDL.LU.64 R26, [R1+0x2be8] ;  /* 0x002be800011a7983 */ /* 0x000ea20000300a00 */
[----:B------:R-:W-:-:S02]  /*6fe90*/  F2FP.F16.E5M2.UNPACK_B R12, R12 ;  /* 0x0000000cff0c723e */ /* 0x000fc400020004ff */
[----:B------:R-:W-:Y:S02]  /*6fea0*/  F2FP.F16.E5M2.UNPACK_B R13, R13 ;  /* 0x0000000dff0d723e */ /* 0x000fe400020004ff */
[----:B------:R-:W-:Y:S02]  /*6feb0*/  F2FP.F16.E5M2.UNPACK_B R14, R14 ;  /* 0x0000000eff0e723e */ /* 0x000fe400020004ff */
[----:B------:R-:W-:-:S13]  /*6fec0*/  F2FP.F16.E5M2.UNPACK_B R15, R15 ;  /* 0x0000000fff0f723e */ /* 0x000fda00020004ff */
[----:B------:R-:W-:Y:S04]  /*6fed0*/  STL.64 [R1+0x8d0], R16 ;  /* 0x0008d01001007387 */ /* 0x000fe80000100a00 */
[----:B------:R0:W-:Y:S04]  /*6fee0*/  STL.64 [R1+0x8d8], R18 ;  /* 0x0008d81201007387 */ /* 0x0001e80000100a00 */
[----:B0-----:R-:W3:Y:S04]  /*6fef0*/  LDL R18, [R1+0x70] ;  /* 0x0000700001127983 */ /* 0x001ee80000100800 */
[----:B------:R-:W-:Y:S04]  /*6ff00*/  STL.64 [R1+0x2a28], R22 ;  /* 0x002a281601007387 */ /* 0x000fe80000100a00 */
[----:B------:R0:W-:Y:S04]  /*6ff10*/  STL.64 [R1+0x2a20], R20 ;  /* 0x002a201401007387 */ /* 0x0001e80000100a00 */
[----:B0-----:R-:W3:Y:S04]  /*6ff20*/  LDL.LU R20, [R1+0x800] ;  /* 0x0008000001147983 */ /* 0x001ee80000300800 */
[----:B------:R-:W3:Y:S04]  /*6ff30*/  LDL.LU R21, [R1+0x804] ;  /* 0x0008040001157983 */ /* 0x000ee80000300800 */
[----:B------:R-:W3:Y:S04]  /*6ff40*/  LDL.LU R22, [R1+0x808] ;  /* 0x0008080001167983 */ /* 0x000ee80000300800 */
[----:B------:R-:W3:Y:S01]  /*6ff50*/  LDL.LU R23, [R1+0x80c] ;  /* 0x00080c0001177983 */ /* 0x000ee20000300800 */
        /* <DEDUP_REMOVED lines=34> */
[----:B0-----:R-:W4:Y:S04]  /*70180*/  LDL.LU.64 R26, [R1+0x2b70] ;  /* 0x002b7000011a7983 */ /* 0x001f280000300a00 */
[----:B------:R-:W2:Y:S02]  /*70190*/  LDL.LU.64 R24, [R1+0x2b68] ;  /* 0x002b680001187983 */ /* 0x000ea40000300a00 */
[----:B--2---:R-:W-:-:S15]  /*701a0*/  HMMA.16816.F32 R4, R12, R24, R4 ;  /* 0x000000180c04723c */ /* 0x004fde0000001804 */
[----:B------:R-:W-:-:S08]  /*701b0*/  NOP ;  /* 0x0000000000007918 */ /* 0x000fd00000000000 */
[----:B------:R-:W-:Y:S04]  /*701c0*/  STL.64 [R1+0x830], R4 ;  /* 0x0008300401007387 */ /* 0x000fe80000100a00 */
[----:B------:R0:W-:Y:S04]  /*701d0*/  STL.64 [R1+0x838], R6 ;  /* 0x0008380601007387 */ /* 0x0001e80000100a00 */
[----:B0-----:R-:W4:Y:S04]  /*701e0*/  LDL.LU.64 R6, [R1+0x2b60] ;  /* 0x002b600001067983 */ /* 0x001f280000300a00 */
[----:B------:R-:W4:Y:S01]  /*701f0*/  LDL.LU.64 R4, [R1+0x2b58] ;  /* 0x002b580001047983 */ /* 0x000f220000300a00 */
[----:B------:R-:W-:-:S02]  /*70200*/  IMAD.MOV.U32 R19, RZ, RZ, R0 ;  /* 0x000000ffff137224 */ /* 0x000fc400078e0000 */
[----:B------:R-:W-:-:S05]  /*70210*/  IMAD.MOV.U32 R0, RZ, RZ, R25 ;  /* 0x000000ffff007224 */ /* 0x000fca00078e0019 */
[----:B------:R-:W-:Y:S01]  /*70220*/  STL [R1+0x29c0], R0 ;  /* 0x0029c00001007387 */ /* 0x000fe20000100800 */
[----:B----4-:R-:W-:Y:S03]  /*70230*/  HMMA.16816.F32 R24, R12, R26, R4 ;  /* 0x0000001a0c18723c */ /* 0x010fe60000001804 */
[----:B------:R-:W2:Y:S04]  /*70240*/  LDL.LU.64 R6, [R1+0x2b50] ;  /* 0x002b500001067983 */ /* 0x000ea80000300a00 */
[----:B------:R-:W2:-:S15]  /*70250*/  LDL.LU.64 R4, [R1+0x2b48] ;  /* 0x002b480001047983 */ /* 0x000e9e0000300a00 */
[----:B------:R-:W-:-:S01]  /*70260*/  NOP ;  /* 0x0000000000007918 */ /* 0x000fc20000000000 */
[----:B------:R-:W-:Y:S04]  /*70270*/  STL.64 [R1+0x820], R24 ;  /* 0x0008201801007387 */ /* 0x000fe80000100a00 */
[----:B------:R0:W-:Y:S04]  /*70280*/  STL.64 [R1+0x828], R26 ;  /* 0x0008281a01007387 */ /* 0x0001e80000100a00 */
[----:B0-----:R-:W2:Y:S04]  /*70290*/  LDL.LU.64 R26, [R1+0x2b40] ;  /* 0x002b4000011a7983 */ /* 0x001ea80000300a00 */
[----:B------:R-:W4:Y:S01]  /*702a0*/  LDL.LU.64 R24, [R1+0x2b38] ;  /* 0x002b380001187983 */ /* 0x000f220000300a00 */
[----:B---3--:R-:W-:-:S15]  /*702b0*/  HMMA.16816.F32 R16, R12, R18, R20 ;  /* 0x000000120c10723c */ /* 0x008fde0000001814 */
[----:B------:R-:W-:-:S08]  /*702c0*/  NOP ;  /* 0x0000000000007918 */ /* 0x000fd00000000000 */
[----:B------:R-:W-:Y:S04]  /*702d0*/  STL.64 [R1+0x810], R16 ;  /* 0x0008101001007387 */ /* 0x000fe80000100a00 */
[----:B------:R-:W-:Y:S01]  /*702e0*/  STL.64 [R1+0x818], R18 ;  /* 0x0008181201007387 */ /* 0x000fe20000100a00 */
[C---:B----4-:R-:W-:Y:S06]  /*702f0*/  HMMA.16816.F32 R8, R12.reuse, R24, R8 ;  /* 0x000000180c08723c */ /* 0x050fec0000001808 */
[----:B--2---:R-:W-:-:S15]  /*70300*/  HMMA.16816.F32 R4, R12, R26, R4 ;  /* 0x0000001a0c04723c */ /* 0x004fde0000001804 */
[----:B------:R-:W-:-:S02]  /*70310*/  NOP ;  /* 0x0000000000007918 */ /* 0x000fc40000000000 */
[----:B------:R0:W-:Y:S04]  /*70320*/  STL.64 [R1+0x800], R8 ;  /* 0x0008000801007387 */ /* 0x0001e80000100a00 */
[----:B------:R1:W-:Y:S04]  /*70330*/  STL.64 [R1+0x808], R10 ;  /* 0x0008080a01007387 */ /* 0x0003e80000100a00 */
[----:B0-----:R-:W2:Y:S04]  /*70340*/  LDL.LU R8, [R1+0x710] ;  /* 0x0007100001087983 */ /* 0x001ea80000300800 */
[----:B------:R-:W-:Y:S04]  /*70350*/  STL.64 [R1+0x7f0], R4 ;  /* 0x0007f00401007387 */ /* 0x000fe80000100a00 */
[----:B------:R-:W-:Y:S04]  /*70360*/  STL.64 [R1+0x7f8], R6 ;  /* 0x0007f80601007387 */ /* 0x000fe80000100a00 */
[----:B------:R-:W2:Y:S04]  /*70370*/  LDL.LU R9, [R1+0x714] ;  /* 0x0007140001097983 */ /* 0x000ea80000300800 */
[----:B-1----:R-:W3:Y:S04]  /*70380*/  LDL.LU R10, [R1+0x718] ;  /* 0x00071800010a7983 */ /* 0x002ee80000300800 */
[----:B------:R-:W3:Y:S01]  /*70390*/  LDL.LU R11, [R1+0x71c] ;  /* 0x00071c00010b7983 */ /* 0x000ee20000300800 */
[----:B------:R-:W-:-:S03]  /*703a0*/  IMAD.MOV.U32 R0, RZ, RZ, R27 ;  /* 0x000000ffff007224 */ /* 0x000fc600078e001b */
[----:B---3--:R-:W-:Y:S04]  /*703b0*/  STL.64 [R1+0x2a58], R10 ;  /* 0x002a580a01007387 */ /* 0x008fe80000100a00 */
[----:B--2---:R0:W-:Y:S04]  /*703c0*/  STL.64 [R1+0x2a50], R8 ;  /* 0x002a500801007387 */ /* 0x0041e80000100a00 */
[----:B------:R-:W2:Y:S04]  /*703d0*/  LDL R26, [R1] ;  /* 0x00000000011a7983 */ /* 0x000ea80000100800 */
[----:B------:R-:W2:Y:S04]  /*703e0*/  LDL R27, [R1+0x4] ;  /* 0x00000400011b7983 */ /* 0x000ea80000100800 */
[----:B------:R-:W3:Y:S04]  /*703f0*/  LDL R24, [R1+0x8] ;  /* 0x0000080001187983 */ /* 0x000ee80000100800 */
[----:B------:R-:W3:Y:S04]  /*70400*/  LDL R25, [R1+0xc] ;  /* 0x00000c0001197983 */ /* 0x000ee80000100800 */
[----:B--2---:R-:W-:Y:S04]  /*70410*/  STL.64 [R1+0x2a60], R26 ;  /* 0x002a601a01007387 */ /* 0x004fe80000100a00 */
[----:B---3--:R1:W-:Y:S04]  /*70420*/  STL.64 [R1+0x2a78], R24 ;  /* 0x002a781801007387 */ /* 0x0083e80000100a00 */
[----:B0-----:R-:W2:Y:S04]  /*70430*/  LDL.LU R8, [R1+0x720] ;  /* 0x0007200001087983 */ /* 0x001ea80000300800 */
[----:B------:R-:W2:Y:S04]  /*70440*/  LDL.LU R9, [R1+0x724] ;  /* 0x0007240001097983 */ /* 0x000ea80000300800 */
[----:B------:R-:W3:Y:S04]  /*70450*/  LDL.LU R10, [R1+0x728] ;  /* 0x00072800010a7983 */ /* 0x000ee80000300800 */
[----:B------:R-:W3:Y:S04]  /*70460*/  LDL.LU R11, [R1+0x72c] ;  /* 0x00072c00010b7983 */ /* 0x000ee80000300800 */
[----:B------:R-:W4:Y:S04]  /*70470*/  LDL R18, [R1+0x10] ;  /* 0x0000100001127983 */ /* 0x000f280000100800 */
[----:B------:R-:W4:Y:S04]  /*70480*/  LDL R19, [R1+0x14] ;  /* 0x0000140001137983 */ /* 0x000f280000100800 */
[----:B----4-:R-:W-:Y:S04]  /*70490*/  STL.64 [R1+0x2a80], R18 ;  /* 0x002a801201007387 */ /* 0x010fe80000100a00 */
[----:B-1----:R-:W4:Y:S04]  /*704a0*/  LDL.LU R24, [R1+0x740] ;  /* 0x0007400001187983 */ /* 0x002f280000300800 */
[----:B------:R-:W4:Y:S04]  /*704b0*/  LDL.LU R25, [R1+0x744] ;  /* 0x0007440001197983 */ /* 0x000f280000300800 */
[----:B------:R-:W2:Y:S04]  /*704c0*/  LDL.LU R26, [R1+0x748] ;  /* 0x00074800011a7983 */ /* 0x000ea80000300800 */
[----:B------:R-:W2:Y:S04]  /*704d0*/  LDL.LU R27, [R1+0x74c] ;  /* 0x00074c00011b7983 */ /* 0x000ea80000300800 */
[----:B--2---:R-:W-:Y:S04]  /*704e0*/  STL.64 [R1+0x2a90], R26 ;  /* 0x002a901a01007387 */ /* 0x004fe80000100a00 */
[----:B----4-:R0:W-:Y:S04]  /*704f0*/  STL.64 [R1+0x2a88], R24 ;  /* 0x002a881801007387 */ /* 0x0101e80000100a00 */
[----:B------:R-:W2:Y:S04]  /*70500*/  LDL R16, [R1+0x18] ;  /* 0x0000180001107983 */ /* 0x000ea80000100800 */
[----:B------:R-:W2:Y:S04]  /*70510*/  LDL R17, [R1+0x1c] ;  /* 0x00001c0001117983 */ /* 0x000ea80000100800 */
[----:B--2---:R-:W-:Y:S04]  /*70520*/  STL.64 [R1+0x2a98], R16 ;  /* 0x002a981001007387 */ /* 0x004fe80000100a00 */
[----:B0-----:R-:W2:Y:S04]  /*70530*/  LDL.LU R24, [R1+0x750] ;  /* 0x0007500001187983 */ /* 0x001ea80000300800 */
[----:B------:R-:W2:Y:S04]  /*70540*/  LDL.LU R25, [R1+0x754] ;  /* 0x0007540001197983 */ /* 0x000ea80000300800 */
[----:B------:R-:W4:Y:S04]  /*70550*/  LDL.LU R26, [R1+0x758] ;  /* 0x00075800011a7983 */ /* 0x000f280000300800 */
[----:B------:R-:W4:Y:S04]  /*70560*/  LDL.LU R27, [R1+0x75c] ;  /* 0x00075c00011b7983 */ /* 0x000f280000300800 */
[----:B----4-:R-:W-:Y:S04]  /*70570*/  STL.64 [R1+0x2aa8], R26 ;  /* 0x002aa81a01007387 */ /* 0x010fe80000100a00 */
[----:B--2---:R0:W-:Y:S04]  /*70580*/  STL.64 [R1+0x2aa0], R24 ;  /* 0x002aa01801007387 */ /* 0x0041e80000100a00 */
[----:B------:R-:W2:Y:S04]  /*70590*/  LDL R18, [R1+0x20] ;  /* 0x0000200001127983 */ /* 0x000ea80000100800 */
[----:B------:R-:W2:Y:S04]  /*705a0*/  LDL R19, [R1+0x24] ;  /* 0x0000240001137983 */ /* 0x000ea80000100800 */
[----:B--2---:R1:W-:Y:S04]  /*705b0*/  STL.64 [R1+0x2ab0], R18 ;  /* 0x002ab01201007387 */ /* 0x0043e80000100a00 */
        /* <DEDUP_REMOVED lines=8> */
[----:B-1----:R-:W4:Y:S04]  /*70640*/  LDL R18, [R1+0x30] ;  /* 0x0000300001127983 */ /* 0x002f280000100800 */
[----:B------:R-:W4:Y:S04]  /*70650*/  LDL R19, [R1+0x34] ;  /* 0x0000340001137983 */ /* 0x000f280000100800 */
[----:B--2---:R1:W-:Y:S04]  /*70660*/  STL.64 [R1+0x2ac8], R16 ;  /* 0x002ac81001007387 */ /* 0x0043e80000100a00 */
[----:B----4-:R2:W-:Y:S04]  /*70670*/  STL.64 [R1+0x2ae0], R18 ;  /* 0x002ae01201007387 */ /* 0x0105e80000100a00 */
[----:B0-----:R-:W4:Y:S04]  /*70680*/  LDL.LU R24, [R1+0x770] ;  /* 0x0007700001187983 */ /* 0x001f280000300800 */
[----:B------:R-:W4:Y:S04]  /*70690*/  LDL.LU R25, [R1+0x774] ;  /* 0x0007740001197983 */ /* 0x000f280000300800 */
[----:B------:R-:W3:Y:S04]  /*706a0*/  LDL.LU R26, [R1+0x778] ;  /* 0x00077800011a7983 */ /* 0x000ee80000300800 */
[----:B------:R-:W3:Y:S04]  /*706b0*/  LDL.LU R27, [R1+0x77c] ;  /* 0x00077c00011b7983 */ /* 0x000ee80000300800 */
[----:B------:R-:W2:Y:S04]  /*706c0*/  LDL.64 R22, [R1+0x50] ;  /* 0x0000500001167983 */ /* 0x000ea80000100a00 */
[----:B------:R-:W4:Y:S04]  /*706d0*/  LDL R6, [R1+0x38] ;  /* 0x0000380001067983 */ /* 0x000f280000100800 */
[----:B------:R-:W4:Y:S04]  /*706e0*/  LDL R7, [R1+0x3c] ;  /* 0x00003c0001077983 */ /* 0x000f280000100800 */
[----:B--2---:R-:W-:Y:S04]  /*706f0*/  STL.64 [R1+0x2b20], R22 ;  /* 0x002b201601007387 */ /* 0x004fe80000100a00 */
[----:B------:R-:W2:Y:S04]  /*70700*/  LDL.64 R4, [R1+0x40] ;  /* 0x0000400001047983 */ /* 0x000ea80000100a00 */
[----:B----4-:R0:W-:Y:S04]  /*70710*/  STL.64 [R1+0x2b00], R6 ;  /* 0x002b000601007387 */ /* 0x0101e80000100a00 */
[----:B--2---:R2:W-:Y:S04]  /*70720*/  STL.64 [R1+0x2af8], R4 ;  /* 0x002af80401007387 */ /* 0x0045e80000100a00 */
[----:B-1----:R-:W4:Y:S04]  /*70730*/  LDL.LU R16, [R1+0x790] ;  /* 0x0007900001107983 */ /* 0x002f280000300800 */
[----:B------:R-:W4:Y:S04]  /*70740*/  LDL.LU R17, [R1+0x794] ;  /* 0x0007940001117983 */ /* 0x000f280000300800 */
[----:B------:R-:W3:Y:S04]  /*70750*/  LDL.LU R18, [R1+0x798] ;  /* 0x0007980001127983 */ /* 0x000ee80000300800 */
[----:B------:R-:W3:Y:S04]  /*70760*/  LDL.LU R19, [R1+0x79c] ;  /* 0x00079c0001137983 */ /* 0x000ee80000300800 */
[----:B0-----:R-:W2:Y:S04]  /*70770*/  LDL R6, [R1+0x48] ;  /* 0x0000480001067983 */ /* 0x001ea80000100800 */
[----:B------:R-:W2:Y:S04]  /*70780*/  LDL R7, [R1+0x4c] ;  /* 0x00004c0001077983 */ /* 0x000ea80000100800 */
[----:B------:R-:W4:Y:S04]  /*70790*/  LDL R20, [R1+0x58] ;  /* 0x0000580001147983 */ /* 0x000f280000100800 */
[----:B------:R-:W4:Y:S04]  /*707a0*/  LDL R21, [R1+0x5c] ;  /* 0x00005c0001157983 */ /* 0x000f280000100800 */
[----:B--2---:R0:W-:Y:S04]  /*707b0*/  STL.64 [R1+0x2b18], R6 ;  /* 0x002b180601007387 */ /* 0x0041e80000100a00 */
[----:B------:R-:W2:Y:S04]  /*707c0*/  LDL.LU R4, [R1+0x7c0] ;  /* 0x0007c00001047983 */ /* 0x000ea80000300800 */
[----:B------:R-:W2:Y:S04]  /*707d0*/  LDL.LU R5, [R1+0x7c4] ;  /* 0x0007c40001057983 */ /* 0x000ea80000300800 */
[----:B0-----:R-:W3:Y:S04]  /*707e0*/  LDL.LU R6, [R1+0x7c8] ;  /* 0x0007c80001067983 */ /* 0x001ee80000300800 */
        /* <DEDUP_REMOVED lines=8> */
[----:B----4-:R0:W-:Y:S04]  /*70870*/  STL.64 [R1+0x2ae8], R16 ;  /* 0x002ae81001007387 */ /* 0x0101e80000100a00 */
[----:B0-----:R-:W3:Y:S04]  /*70880*/  LDL.LU R16, [R1+0x7a0] ;  /* 0x0007a00001107983 */ /* 0x001ee80000300800 */
[----:B------:R-:W3:Y:S04]  /*70890*/  LDL.LU R17, [R1+0x7a4] ;  /* 0x0007a40001117983 */ /* 0x000ee80000300800 */
[----:B------:R-:W4:Y:S04]  /*708a0*/  LDL.LU R18, [R1+0x7a8] ;  /* 0x0007a80001127983 */ /* 0x000f280000300800 */
[----:B------:R-:W4:Y:S01]  /*708b0*/  LDL.LU R19, [R1+0x7ac] ;  /* 0x0007ac0001137983 */ /* 0x000f220000300800 */
[C---:B--2---:R-:W-:Y:S03]  /*708c0*/  HMMA.16816.F32 R20, R12.reuse, R20, R4 ;  /* 0x000000140c14723c */ /* 0x044fe60000001804 */
        /* <DEDUP_REMOVED lines=18> */
[----:B------:R-:W-:Y:S04]  /*709f0*/  STL [R1+0x29c4], R0 ;  /* 0x0029c40001007387 */ /* 0x000fe80000100800 */
[----:B------:R-:W2:Y:S04]  /*70a00*/  LDL.LU.64 R6, [R1+0x2b30] ;  /* 0x002b300001067983 */ /* 0x000ea80000300a00 */
[----:B------:R-:W2:Y:S04]  /*70a10*/  LDL.LU.64 R4, [R1+0x2b28] ;  /* 0x002b280001047983 */ /* 0x000ea80000300a00 */
[----:B------:R-:W-:Y:S04]  /*70a20*/  STL.64 [R1+0x7e0], R20 ;  /* 0x0007e01401007387 */ /* 0x000fe80000100a00 */
[----:B------:R0:W-:Y:S04]  /*70a30*/  STL.64 [R1+0x7e8], R22 ;  /* 0x0007e81601007387 */ /* 0x0001e80000100a00 */
[----:B0-----:R-:W2:Y:S02]  /*70a40*/  LDL.LU.64 R22, [R1+0x2b20] ;  /* 0x002b200001167983 */ /* 0x001ea40000300a00 */
[----:B--2---:R-:W-:Y:S06]  /*70a50*/  HMMA.16816.F32 R4, R12, R22, R4 ;  /* 0x000000160c04723c */ /* 0x004fec0000001804 */
[----:B------:R-:W-:-:S15]  /*70a60*/  IMAD.MOV.U32 R0, RZ, RZ, R23 ;  /* 0x000000ffff007224 */ /* 0x000fde00078e0017 */
[----:B------:R-:W-:-:S02]  /*70a70*/  NOP ;  /* 0x0000000000007918 */ /* 0x000fc40000000000 */
[----:B------:R-:W-:Y:S04]  /*70a80*/  STL.64 [R1+0x7d0], R4 ;  /* 0x0007d00401007387 */ /* 0x000fe80000100a00 */
[----:B------:R0:W-:Y:S04]  /*70a90*/  STL.64 [R1+0x7d8], R6 ;  /* 0x0007d80601007387 */ /* 0x0001e80000100a00 */
[----:B0-----:R-:W2:Y:S04]  /*70aa0*/  LDL.LU.64 R6, [R1+0x2b18] ;  /* 0x002b180001067983 */ /* 0x001ea80000300a00 */
[----:B------:R-:W3:Y:S04]  /*70ab0*/  LDL.LU R20, [R1+0x6f0] ;  /* 0x0006f00001147983 */ /* 0x000ee80000300800 */
        /* <DEDUP_REMOVED lines=10> */
[----:B------:R-:W-:Y:S04]  /*70b60*/  STL [R1+0x29c8], R0 ;  /* 0x0029c80001007387 */ /* 0x000fe80000100800 */
[----:B------:R-:W3:Y:S04]  /*70b70*/  LDL.LU.64 R18, [R1+0x2b10] ;  /* 0x002b100001127983 */ /* 0x000ee80000300a00 */
        /* <DEDUP_REMOVED lines=10> */
[----:B------:R-:W4:Y:S01]  /*70c20*/  LDL.LU.64 R16, [R1+0x2ae8] ;  /* 0x002ae80001107983 */ /* 0x000f220000300a00 */
[----:B------:R-:W-:-:S02]  /*70c30*/  IMAD.MOV.U32 R0, RZ, RZ, R5 ;  /* 0x000000ffff007224 */ /* 0x000fc400078e0005 */
[----:B----4-:R-:W-:Y:S01]  /*70c40*/  HMMA.16816.F32 R4, R12, R6, R16 ;  /* 0x000000060c04723c */ /* 0x010fe20000001810 */
[----:B------:R-:W3:-:S15]  /*70c50*/  LDL.LU.64 R18, [R1+0x2ae0] ;  /* 0x002ae00001127983 */ /* 0x000ede0000300a00 */
[----:B------:R-:W-:-:S07]  /*70c60*/  NOP ;  /* 0x0000000000007918 */ /* 0x000fce0000000000 */
[----:B------:R0:W-:Y:S04]  /*70c70*/  STL.64 [R1+0x7a0], R4 ;  /* 0x0007a00401007387 */ /* 0x0001e80000100a00 */
[----:B------:R1:W-:Y:S04]  /*70c80*/  STL.64 [R1+0x7a8], R6 ;  /* 0x0007a80601007387 */ /* 0x0003e80000100a00 */
[----:B0-----:R-:W4:Y:S04]  /*70c90*/  LDL.LU R4, [R1+0x6e0] ;  /* 0x0006e00001047983 */ /* 0x001f280000300800 */
[----:B------:R-:W4:Y:S04]  /*70ca0*/  LDL.LU R5, [R1+0x6e4] ;  /* 0x0006e40001057983 */ /* 0x000f280000300800 */
[----:B-1----:R-:W4:Y:S04]  /*70cb0*/  LDL.LU R6, [R1+0x6e8] ;  /* 0x0006e80001067983 */ /* 0x002f280000300800 */
[----:B------:R-:W4:Y:S01]  /*70cc0*/  LDL.LU R7, [R1+0x6ec] ;  /* 0x0006ec0001077983 */ /* 0x000f220000300800 */
        /* <DEDUP_REMOVED lines=28> */
[----:B------:R-:W4:Y:S01]  /*70e90*/  LDL.LU R16, [R1+0x23ac] ;  /* 0x0023ac0001107983 */ /* 0x000f220000300800 */
[----:B---3--:R-:W-:-:S15]  /*70ea0*/  HMMA.16816.F32 R24, R12, R18, R24 ;  /* 0x000000120c18723c */ /* 0x008fde0000001818 */
[----:B------:R-:W-:-:S08]  /*70eb0*/  NOP ;  /* 0x0000000000007918 */ /* 0x000fd00000000000 */
[----:B------:R0:W-:Y:S04]  /*70ec0*/  STL.64 [R1+0x750], R24 ;  /* 0x0007501801007387 */ /* 0x0001e80000100a00 */
[----:B------:R1:W-:Y:S04]  /*70ed0*/  STL.64 [R1+0x758], R26 ;  /* 0x0007581a01007387 */ /* 0x0003e80000100a00 */
[----:B0-----:R-:W1:Y:S02]  /*70ee0*/  LDL.LU.64 R24, [R1+0x2a78] ;  /* 0x002a780001187983 */ /* 0x001e640000300a00 */
[----:B-1----:R-:W-:Y:S02]  /*70ef0*/  HMMA.16816.F32 R24, R12, R24, R8 ;  /* 0x000000180c18723c */ /* 0x002fe40000001808 */
        /* <DEDUP_REMOVED lines=12> */
[----:B0-----:R-:W2:Y:S04]  /*70fc0*/  LDL.LU.64 R26, [R1+0x2a48] ;  /* 0x002a4800011a7983 */ /* 0x001ea80000300a00 */
[----:B------:R-:W4:Y:S04]  /*70fd0*/  LDL.LU.64 R24, [R1+0x2a40] ;  /* 0x002a400001187983 */ /* 0x000f280000300a00 */
[----:B------:R-:W4:Y:S01]  /*70fe0*/  LDL.LU R17, [R1+0x23b4] ;  /* 0x0023b40001117983 */ /* 0x000f220000300800 */
[----:B---3--:R-:W-:-:S15]  /*70ff0*/  HMMA.16816.F32 R8, R12, R28, R8 ;  /* 0x0000001c0c08723c */ /* 0x008fde0000001808 */
[----:B------:R-:W-:-:S08]  /*71000*/  NOP ;  /* 0x0000000000007918 */ /* 0x000fd00000000000 */
[----:B------:R0:W-:Y:S04]  /*71010*/  STL.64 [R1+0x720], R8 ;  /* 0x0007200801007387 */ /* 0x0001e80000100a00 */
[----:B------:R1:W-:Y:S04]  /*71020*/  STL.64 [R1+0x728], R10 ;  /* 0x0007280a01007387 */ /* 0x0003e80000100a00 */
[----:B0-----:R-:W3:Y:S04]  /*71030*/  LDL.LU R8, [R1+0x6b0] ;  /* 0x0006b00001087983 */ /* 0x001ee80000300800 */
[----:B------:R-:W3:Y:S04]  /*71040*/  LDL.LU R9, [R1+0x6b4] ;  /* 0x0006b40001097983 */ /* 0x000ee80000300800 */
[----:B-1----:R-:W4:Y:S04]  /*71050*/  LDL.LU R10, [R1+0x6b8] ;  /* 0x0006b800010a7983 */ /* 0x002f280000300800 */
        /* <DEDUP_REMOVED lines=19> */
[----:B------:R-:W2:Y:S04]  /*71190*/  LDL.LU R28, [R1+0x23c0] ;  /* 0x0023c000011c7983 */ /* 0x000ea80000300800 */
[----:B------:R-:W2:Y:S04]  /*711a0*/  LDL.LU R18, [R1+0x23bc] ;  /* 0x0023bc0001127983 */ /* 0x000ea80000300800 */
[----:B------:R-:W2:Y:S04]  /*711b0*/  LDL.LU R29, [R1+0x23c8] ;  /* 0x0023c800011d7983 */ /* 0x000ea80000300800 */
[----:B------:R-:W2:Y:S04]  /*711c0*/  LDL.LU R19, [R1+0x23c4] ;  /* 0x0023c40001137983 */ /* 0x000ea80000300800 */
[----:B------:R0:W-:Y:S04]  /*711d0*/  STL.64 [R1+0x2870], R26 ;  /* 0x0028701a01007387 */ /* 0x0001e80000100a00 */
[----:B0-----:R-:W2:Y:S04]  /*711e0*/  LDL.LU R27, [R1+0x23b0] ;  /* 0x0023b000011b7983 */ /* 0x001ea80000300800 */
[----:B------:R-:W-:Y:S01]  /*711f0*/  STL.64 [R1+0x2868], R24 ;  /* 0x0028681801007387 */ /* 0x000fe20000100a00 */
[----:B---3--:R-:W-:-:S15]  /*71200*/  HMMA.16816.F32 R4, R12, R22, R4 ;  /* 0x000000160c04723c */ /* 0x008fde0000001804 */
[----:B------:R-:W-:-:S08]  /*71210*/  NOP ;  /* 0x0000000000007918 */ /* 0x000fd00000000000 */
[----:B------:R-:W-:Y:S04]  /*71220*/  STL.64 [R1+0x6f0], R4 ;  /* 0x0006f00401007387 */ /* 0x000fe80000100a00 */
[----:B------:R0:W-:Y:S04]  /*71230*/  STL.64 [R1+0x6f8], R6 ;  /* 0x0006f80601007387 */ /* 0x0001e80000100a00 */
[----:B0-----:R-:W3:Y:S04]  /*71240*/  LDL.LU.64 R6, [R1+0x2a18] ;  /* 0x002a180001067983 */ /* 0x001ee80000300a00 */
[----:B------:R-:W3:Y:S04]  /*71250*/  LDL.LU.64 R4, [R1+0x2a10] ;  /* 0x002a100001047983 */ /* 0x000ee80000300a00 */
[----:B------:R-:W-:Y:S04]  /*71260*/  STL.64 [R1+0x29e8], R22 ;  /* 0x0029e81601007387 */ /* 0x000fe80000100a00 */
[----:B----4-:R0:W-:Y:S04]  /*71270*/  STL.64 [R1+0x29e0], R20 ;  /* 0x0029e01401007387 */ /* 0x0101e80000100a00 */
[----:B0-----:R-:W4:Y:S04]  /*71280*/  LDL.LU R20, [R1+0x6d0] ;  /* 0x0006d00001147983 */ /* 0x001f280000300800 */
[----:B------:R-:W4:Y:S04]  /*71290*/  LDL.LU R21, [R1+0x6d4] ;  /* 0x0006d40001157983 */ /* 0x000f280000300800 */
[----:B------:R-:W4:Y:S04]  /*712a0*/  LDL.LU R22, [R1+0x6d8] ;  /* 0x0006d80001167983 */ /* 0x000f280000300800 */
[----:B------:R-:W4:Y:S01]  /*712b0*/  LDL.LU R23, [R1+0x6dc] ;  /* 0x0006dc0001177983 */ /* 0x000f220000300800 */
[----:B--2---:R-:W-:Y:S01]  /*712c0*/  IMAD R16, R16, 0x100, R27 ;  /* 0x0000010010107824 */ /* 0x004fe200078e021b */
[C---:B---3--:R-:W-:Y:S06]  /*712d0*/  HMMA.16816.F32 R8, R12.reuse, R4, R8 ;  /* 0x000000040c08723c */ /* 0x048fec0000001808 */
[----:B----4-:R-:W-:-:S15]  /*712e0*/  HMMA.16816.F32 R20, R12, R2, R20 ;  /* 0x000000020c14723c */ /* 0x010fde0000001814 */
[----:B------:R-:W-:-:S08]  /*712f0*/  NOP ;  /* 0x0000000000007918 */ /* 0x000fd00000000000 */
[----:B------:R0:W-:Y:S04]  /*71300*/  STL.64 [R1+0x6e0], R20 ;  /* 0x0006e01401007387 */ /* 0x0001e80000100a00 */
[----:B------:R1:W-:Y:S04]  /*71310*/  STL.64 [R1+0x6e8], R22 ;  /* 0x0006e81601007387 */ /* 0x0003e80000100a00 */
[----:B0-----:R-:W2:Y:S04]  /*71320*/  LDL.LU R20, [R1+0x8b0] ;  /* 0x0008b00001147983 */ /* 0x001ea80000300800 */
[----:B------:R-:W2:Y:S04]  /*71330*/  LDL.LU R21, [R1+0x8b4] ;  /* 0x0008b40001157983 */ /* 0x000ea80000300800 */
[----:B-1----:R-:W2:Y:S04]  /*71340*/  LDL.LU R22, [R1+0x8b8] ;  /* 0x0008b80001167983 */ /* 0x002ea80000300800 */
[----:B------:R-:W2:Y:S04]  /*71350*/  LDL.LU R23, [R1+0x8bc] ;  /* 0x0008bc0001177983 */ /* 0x000ea80000300800 */
[----:B------:R0:W-:Y:S04]  /*71360*/  STL [R1+0x2844], R2 ;  /* 0x0028440201007387 */ /* 0x0001e80000100800 */
[----:B0-----:R-:W3:Y:S04]  /*71370*/  LDL.LU R2, [R1+0x23b8] ;  /* 0x0023b80001027983 */ /* 0x001ee80000300800 */
[----:B------:R-:W-:Y:S04]  /*71380*/  STL [R1+0x2840], R3 ;  /* 0x0028400301007387 */ /* 0x000fe80000100800 */
[----:B------:R-:W-:Y:S04]  /*71390*/  STL.64 [R1+0x6d0], R8 ;  /* 0x0006d00801007387 */ /* 0x000fe80000100a00 */
[----:B------:R0:W-:Y:S04]  /*713a0*/  STL.64 [R1+0x6d8], R10 ;  /* 0x0006d80a01007387 */ /* 0x0001e80000100a00 */
[----:B0-----:R-:W4:Y:S04]  /*713b0*/  LDL.LU.64 R10, [R1+0x2a08] ;  /* 0x002a0800010a7983 */ /* 0x001f280000300a00 */
[----:B------:R-:W4:Y:S04]  /*713c0*/  LDL.LU.64 R8, [R1+0x2a00] ;  /* 0x002a000001087983 */ /* 0x000f280000300a00 */
[----:B------:R-:W2:Y:S04]  /*713d0*/  LDL.LU.64 R24, [R1+0xa8] ;  /* 0x0000a80001187983 */ /* 0x000ea80000300a00 */
[----:B------:R-:W3:Y:S01]  /*713e0*/  LDL.LU.64 R26, [R1+0xa0] ;  /* 0x0000a000011a7983 */ /* 0x000ee20000300a00 */
[----:B----4-:R-:W-:Y:S03]  /*713f0*/  HMMA.16816.F32 R8, R12, R6, R8 ;  /* 0x000000060c08723c */ /* 0x010fe60000001808 */
        /* <DEDUP_REMOVED lines=10> */
[----:B------:R-:W-:Y:S04]  /*714a0*/  STL [R1+0x281c], R6 ;  /* 0x00281c0601007387 */ /* 0x000fe80000100800 */
[----:B------:R-:W-:Y:S04]  /*714b0*/  STL [R1+0x2818], R7 ;  /* 0x0028180701007387 */ /* 0x000fe80000100800 */
[----:B------:R0:W-:Y:S04]  /*714c0*/  STL.64 [R1+0x2978], R4 ;  /* 0x0029780401007387 */ /* 0x0001e80000100a00 */
[----:B0-----:R-:W4:Y:S04]  /*714d0*/  LDL.LU R4, [R1+0x8c0] ;  /* 0x0008c00001047983 */ /* 0x001f280000300800 */
[----:B------:R-:W4:Y:S04]  /*714e0*/  LDL.LU R5, [R1+0x8c4] ;  /* 0x0008c40001057983 */ /* 0x000f280000300800 */
[----:B------:R-:W4:Y:S04]  /*714f0*/  LDL.LU R6, [R1+0x8c8] ;  /* 0x0008c80001067983 */ /* 0x000f280000300800 */
[----:B------:R-:W4:Y:S01]  /*71500*/  LDL.LU R7, [R1+0x8cc] ;  /* 0x0008cc0001077983 */ /* 0x000f220000300800 */
[----:B------:R-:W-:-:S02]  /*71510*/  IMAD R18, R18, 0x100, R28 ;  /* 0x0000010012127824 */ /* 0x000fc400078e021c */
[----:B------:R-:W-:Y:S01]  /*71520*/  IMAD R19, R19, 0x100, R29 ;  /* 0x0000010013137824 */ /* 0x000fe200078e021d */
[C---:B---3--:R-:W-:Y:S06]  /*71530*/  HMMA.16816.F32 R20, R12.reuse, R10, R20 ;  /* 0x0000000a0c14723c */ /* 0x048fec0000001814 */
[----:B----4-:R-:W-:-:S15]  /*71540*/  HMMA.16816.F32 R4, R12, R8, R4 ;  /* 0x000000080c04723c */ /* 0x010fde0000001804 */
[----:B------:R-:W-:-:S08]  /*71550*/  NOP ;  /* 0x0000000000007918 */ /* 0x000fd00000000000 */
[----:B------:R0:W-:Y:S04]  /*71560*/  STL.64 [R1+0x8e0], R4 ;  /* 0x0008e00401007387 */ /* 0x0001e80000100a00 */
[----:B------:R1:W-:Y:S04]  /*71570*/  STL.64 [R1+0x8e8], R6 ;  /* 0x0008e80601007387 */ /* 0x0003e80000100a00 */
[----:B0-----:R-:W3:Y:S04]  /*71580*/  LDL.LU R4, [R1+0x670] ;  /* 0x0006700001047983 */ /* 0x001ee80000300800 */
[----:B------:R-:W3:Y:S04]  /*71590*/  LDL.LU R5, [R1+0x674] ;  /* 0x0006740001057983 */ /* 0x000ee80000300800 */
[----:B-1----:R-:W3:Y:S04]  /*715a0*/  LDL.LU R6, [R1+0x678] ;  /* 0x0006780001067983 */ /* 0x002ee80000300800 */
[----:B------:R-:W3:Y:S04]  /*715b0*/  LDL.LU R7, [R1+0x67c] ;  /* 0x00067c0001077983 */ /* 0x000ee80000300800 */
[----:B------:R-:W3:Y:S04]  /*715c0*/  LDL.LU.64 R28, [R1+0x98] ;  /* 0x00009800011c7983 */ /* 0x000ee80000300a00 */
[----:B------:R-:W-:Y:S04]  /*715d0*/  STL [R1+0x27ec], R8 ;  /* 0x0027ec0801007387 */ /* 0x000fe80000100800 */
[----:B------:R-:W-:Y:S04]  /*715e0*/  STL [R1+0x27e8], R9 ;  /* 0x0027e80901007387 */ /* 0x000fe80000100800 */
[----:B------:R-:W-:Y:S04]  /*715f0*/  STL.64 [R1+0x9f0], R20 ;  /* 0x0009f01401007387 */ /* 0x000fe80000100a00 */
[----:B------:R0:W-:Y:S04]  /*71600*/  STL.64 [R1+0x9f8], R22 ;  /* 0x0009f81601007387 */ /* 0x0001e80000100a00 */
[----:B0-----:R-:W4:Y:S04]  /*71610*/  LDL.LU.64 R22, [R1+0x29e8] ;  /* 0x0029e80001167983 */ /* 0x001f280000300a00 */
[----:B------:R-:W2:Y:S04]  /*71620*/  LDL.LU.64 R20, [R1+0x29e0] ;  /* 0x0029e00001147983 */ /* 0x000ea80000300a00 */
[----:B------:R0:W-:Y:S04]  /*71630*/  STL [R1+0x27f4], R10 ;  /* 0x0027f40a01007387 */ /* 0x0001e80000100800 */
[----:B------:R1:W-:Y:S04]  /*71640*/  STL [R1+0x27f0], R11 ;  /* 0x0027f00b01007387 */ /* 0x0003e80000100800 */
[----:B------:R-:W3:Y:S04]  /*71650*/  LDL.LU R8, [R1+0x690] ;  /* 0x0006900001087983 */ /* 0x000ee80000300800 */
[----:B------:R-:W3:Y:S04]  /*71660*/  LDL.LU R9, [R1+0x694] ;  /* 0x0006940001097983 */ /* 0x000ee80000300800 */
[----:B0-----:R-:W3:Y:S04]  /*71670*/  LDL.LU R10, [R1+0x698] ;  /* 0x00069800010a7983 */ /* 0x001ee80000300800 */
[----:B-1----:R-:W3:Y:S01]  /*71680*/  LDL.LU R11, [R1+0x69c] ;  /* 0x00069c00010b7983 */ /* 0x002ee20000300800 */
[----:B--2---:R-:W-:Y:S03]  /*71690*/  HMMA.16816.F32 R12, R12, R20, R24 ;  /* 0x000000140c0c723c */ /* 0x004fe60000001818 */
[----:B------:R-:W2:Y:S04]  /*716a0*/  LDL.LU.64 R26, [R1+0x29d8] ;  /* 0x0029d800011a7983 */ /* 0x000ea80000300a00 */
[----:B------:R-:W3:-:S15]  /*716b0*/  LDL.LU.64 R24, [R1+0x29d0] ;  /* 0x0029d00001187983 */ /* 0x000ede0000300a00 */
[----:B------:R-:W-:-:S01]  /*716c0*/  NOP ;  /* 0x0000000000007918 */ /* 0x000fc20000000000 */
[----:B------:R0:W-:Y:S04]  /*716d0*/  STL.64 [R1+0x6b0], R12 ;  /* 0x0006b00c01007387 */ /* 0x0001e80000100a00 */
[----:B------:R1:W-:Y:S04]  /*716e0*/  STL.64 [R1+0x6b8], R14 ;  /* 0x0006b80e01007387 */ /* 0x0003e80000100a00 */
[----:B0-----:R-:W2:Y:S04]  /*716f0*/  LDL.LU R12, [R1+0x680] ;  /* 0x00068000010c7983 */ /* 0x001ea80000300800 */
[----:B------:R-:W2:Y:S04]  /*71700*/  LDL.LU R13, [R1+0x684] ;  /* 0x00068400010d7983 */ /* 0x000ea80000300800 */
[----:B-1----:R-:W2:Y:S04]  /*71710*/  LDL.LU R14, [R1+0x688] ;  /* 0x00068800010e7983 */ /* 0x002ea80000300800 */
[----:B------:R-:W2:Y:S01]  /*71720*/  LDL.LU R15, [R1+0x68c] ;  /* 0x00068c00010f7983 */ /* 0x000ea20000300800 */
[----:B------:R-:W-:Y:S01]  /*71730*/  IMAD R17, R17, 0x100, R2 ;  /* 0x0000010011117824 */ /* 0x000fe200078e0202 */
[----:B------:R-:W-:-:S02]  /*71740*/  F2FP.F16.E5M2.UNPACK_B R16, R16 ;  /* 0x00000010ff10723e */ /* 0x000fc400020004ff */
[----:B------:R-:W-:Y:S02]  /*71750*/  F2FP.F16.E5M2.UNPACK_B R18, R18 ;  /* 0x00000012ff12723e */ /* 0x000fe400020004ff */
[----:B------:R-:W-:Y:S02]  /*71760*/  F2FP.F16.E5M2.UNPACK_B R19, R19 ;  /* 0x00000013ff13723e */ /* 0x000fe400020004ff */
[----:B------:R-:W-:Y:S01]  /*71770*/  F2FP.F16.E5M2.UNPACK_B R17, R17 ;  /* 0x00000011ff11723e */ /* 0x000fe200020004ff */
[----:B----4-:R-:W-:Y:S04]  /*71780*/  STL.64 [R1+0x2850], R22 ;  /* 0x0028501601007387 */ /* 0x010fe80000100a00 */
[----:B------:R3:W-:Y:S02]  /*71790*/  STL.64 [R1+0x2848], R20 ;  /* 0x0028481401007387 */ /* 0x0007e40000100a00 */
[----:B---3--:R-:W-:Y:S07]  /*717a0*/  HMMA.16816.F32 R20, R16, R24, R8 ;  /* 0x000000181014723c */ /* 0x008fee0000001808 */
[----:B------:R-:W-:-:S02]  /*717b0*/  IMAD.MOV.U32 R8, RZ, RZ, R25 ;  /* 0x000000ffff087224 */ /* 0x000fc400078e0019 */
[----:B------:R-:W-:-:S14]  /*717c0*/  IMAD.MOV.U32 R9, RZ, RZ, R24 ;  /* 0x000000ffff097224 */ /* 0x000fdc00078e0018 */
[----:B------:R-:W-:Y:S04]  /*717d0*/  STL.64 [R1+0x6a0], R20 ;  /* 0x0006a01401007387 */ /* 0x000fe80000100a00 */
[----:B------:R-:W-:Y:S04]  /*717e0*/  STL.64 [R1+0x6a8], R22 ;  /* 0x0006a81601007387 */ /* 0x000fe80000100a00 */
[----:B------:R-:W-:Y:S04]  /*717f0*/  STL [R1+0x27fc], R8 ;  /* 0x0027fc0801007387 */ /* 0x000fe80000100800 */
[----:B------:R2:W-:Y:S02]  /*71800*/  STL [R1+0x27f8], R9 ;  /* 0x0027f80901007387 */ /* 0x0005e40000100800 */
[----:B--2---:R-:W-:-:S15]  /*71810*/  HMMA.16816.F32 R8, R16, R26, R12 ;  /* 0x0000001a1008723c */ /* 0x004fde000000180c */
[----:B------:R-:W-:-:S08]  /*71820*/  NOP ;  /* 0x0000000000007918 */ /* 0x000fd00000000000 */
[----:B------:R-:W-:Y:S04]  /*71830*/  STL.64 [R1+0x690], R8 ;  /* 0x0006900801007387 */ /* 0x000fe80000100a00 */
[----:B------:R0:W-:Y:S04]  /*71840*/  STL.64 [R1+0x698], R10 ;  /* 0x0006980a01007387 */ /* 0x0001e80000100a00 */
[----:B------:R-:W2:Y:S04]  /*71850*/  LDL.LU R20, [R1+0x5b0] ;  /* 0x0005b00001147983 */ /* 0x000ea80000300800 */
[----:B------:R-:W2:Y:S04]  /*71860*/  LDL.LU R21, [R1+0x5b4] ;  /* 0x0005b40001157983 */ /* 0x000ea80000300800 */
[----:B------:R-:W3:Y:S04]  /*71870*/  LDL.LU R22, [R1+0x5b8] ;  /* 0x0005b80001167983 */ /* 0x000ee80000300800 */
[----:B------:R-:W3:Y:S01]  /*71880*/  LDL.LU R23, [R1+0x5bc] ;  /* 0x0005bc0001177983 */ /* 0x000ee20000300800 */
[----:B------:R-:W-:-:S02]  /*71890*/  IMAD.MOV.U32 R25, RZ, RZ, R0 ;  /* 0x000000ffff197224 */ /* 0x000fc400078e0000 */
[----:B------:R-:W-:Y:S02]  /*718a0*/  IMAD.MOV.U32 R15, RZ, RZ, R26 ;  /* 0x000000ffff0f7224 */ /* 0x000fe400078e001a */
[----:B------:R-:W-:Y:S01]  /*718b0*/  IMAD.MOV.U32 R14, RZ, RZ, R27 ;  /* 0x000000ffff0e7224 */ /* 0x000fe200078e001b */
[----:B------:R-:W-:Y:S01]  /*718c0*/  HMMA.16816.F32 R4, R16, R28, R4 ;  /* 0x0000001c1004723c */ /* 0x000fe20000001804 */
[----:B---3--:R1:W-:Y:S04]  /*718d0*/  STL.64 [R1+0x2908], R22 ;  /* 0x0029081601007387 */ /* 0x0083e80000100a00 */
[----:B--2---:R2:W-:Y:S04]  /*718e0*/  STL.64 [R1+0x2900], R20 ;  /* 0x0029001401007387 */ /* 0x0045e80000100a00 */
[----:B------:R-:W3:Y:S04]  /*718f0*/  LDL R24, [R1+0x40] ;  /* 0x0000400001187983 */ /* 0x000ee80000100800 */
[----:B------:R-:W4:Y:S04]  /*71900*/  LDL.LU R0, [R1+0x29c8] ;  /* 0x0029c80001007983 */ /* 0x000f280000300800 */
[----:B------:R-:W2:Y:S04]  /*71910*/  LDL.64 R26, [R1+0x38] ;  /* 0x00003800011a7983 */ /* 0x000ea80000100a00 */
[----:B------:R-:W4:Y:S01]  /*71920*/  LDL.64 R12, [R1+0x48] ;  /* 0x00004800010c7983 */ /* 0x000f220000100a00 */
[----:B0-----:R-:W-:-:S02]  /*71930*/  IMAD.MOV.U32 R10, RZ, RZ, R28 ;  /* 0x000000ffff0a7224 */ /* 0x001fc400078e001c */
[----:B------:R-:W-:Y:S01]  /*71940*/  IMAD.MOV.U32 R11, RZ, RZ, R29 ;  /* 0x000000ffff0b7224 */ /* 0x000fe200078e001d */
[----:B--2---:R-:W-:Y:S04]  /*71950*/  STL.64 [R1+0x2918], R26 ;  /* 0x0029181a01007387 */ /* 0x004fe80000100a00 */
[----:B---3--:R0:W-:Y:S04]  /*71960*/  STL.64 [R1+0x2910], R24 ;  /* 0x0029101801007387 */ /* 0x0081e80000100a00 */
[----:B------:R-:W-:Y:S04]  /*71970*/  STL [R1+0x2804], R14 ;  /* 0x0028040e01007387 */ /* 0x000fe80000100800 */
[----:B------:R-:W-:Y:S04]  /*71980*/  STL [R1+0x2800], R15 ;  /* 0x0028000f01007387 */ /* 0x000fe80000100800 */
[----:B----4-:R-:W-:Y:S04]  /*71990*/  STL.64 [R1+0x29a0], R12 ;  /* 0x0029a00c01007387 */ /* 0x010fe80000100a00 */
[----:B------:R-:W-:Y:S04]  /*719a0*/  STL.64 [R1+0x680], R4 ;  /* 0x0006800401007387 */ /* 0x000fe80000100a00 */
[----:B------:R-:W-:Y:S04]  /*719b0*/  STL.64 [R1+0x688], R6 ;  /* 0x0006880601007387 */ /* 0x000fe80000100a00 */
[----:B------:R-:W-:Y:S04]  /*719c0*/  STL.64 [R1+0x29a8], R10 ;  /* 0x0029a80a01007387 */ /* 0x000fe80000100a00 */
[----:B-1----:R-:W2:Y:S01]  /*719d0*/  LDL R22, [R1+0x50] ;  /* 0x0000500001167983 */ /* 0x002ea20000100800 */
[----:B------:R-:W-:-:S03]  /*719e0*/  IMAD.MOV.U32 R23, RZ, RZ, R0 ;  /* 0x000000ffff177224 */ /* 0x000fc600078e0000 */
[----:B------:R-:W3:Y:S04]  /*719f0*/  LDL.LU R0, [R1+0x29c4] ;  /* 0x0029c40001007983 */ /* 0x000ee80000300800 */
[----:B------:R-:W4:Y:S04]  /*71a00*/  LDL.64 R20, [R1+0x58] ;  /* 0x0000580001147983 */ /* 0x000f280000100a00 */
[----:B--2---:R1:W-:Y:S04]  /*71a10*/  STL.64 [R1+0x2938], R22 ;  /* 0x0029381601007387 */ /* 0x0043e80000100a00 */
[----:B----4-:R-:W-:Y:S04]  /*71a20*/  STL.64 [R1+0x2930], R20 ;  /* 0x0029301401007387 */ /* 0x010fe80000100a00 */
[----:B0-----:R-:W2:Y:S04]  /*71a30*/  LDL.LU R24, [R1+0x5e0] ;  /* 0x0005e00001187983 */ /* 0x001ea80000300800 */
[----:B------:R-:W2:Y:S04]  /*71a40*/  LDL.LU R25, [R1+0x5e4] ;  /* 0x0005e40001197983 */ /* 0x000ea80000300800 */
[----:B------:R-:W4:Y:S04]  /*71a50*/  LDL.LU R26, [R1+0x5e8] ;  /* 0x0005e800011a7983 */ /* 0x000f280000300800 */
[----:B------:R-:W4:Y:S04]  /*71a60*/  LDL.LU R27, [R1+0x5ec] ;  /* 0x0005ec00011b7983 */ /* 0x000f280000300800 */
[----:B-1----:R-:W2:Y:S01]  /*71a70*/  LDL R22, [R1+0x60] ;  /* 0x0000600001167983 */ /* 0x002ea20000100800 */
[----:B---3--:R-:W-:-:S03]  /*71a80*/  IMAD.MOV.U32 R23, RZ, RZ, R0 ;  /* 0x000000ffff177224 */ /* 0x008fc600078e0000 */
[----:B------:R-:W3:Y:S04]  /*71a90*/  LDL.LU R0, [R1+0x29c0] ;  /* 0x0029c00001007983 */ /* 0x000ee80000300800 */
[----:B----4-:R-:W-:Y:S04]  /*71aa0*/  STL.64 [R1+0x2928], R26 ;  /* 0x0029281a01007387 */ /* 0x010fe80000100a00 */
[----:B--2---:R0:W-:Y:S04]  /*71ab0*/  STL.64 [R1+0x2920], R24 ;  /* 0x0029201801007387 */ /* 0x0041e80000100a00 */
[----:B0-----:R-:W2:Y:S04]  /*71ac0*/  LDL.LU R24, [R1+0x5f0] ;  /* 0x0005f00001187983 */ /* 0x001ea80000300800 */
[----:B------:R-:W2:Y:S04]  /*71ad0*/  LDL.LU R25, [R1+0x5f4] ;  /* 0x0005f40001197983 */ /* 0x000ea80000300800 */
[----:B------:R-:W4:Y:S04]  /*71ae0*/  LDL.LU R26, [R1+0x5f8] ;  /* 0x0005f800011a7983 */ /* 0x000f280000300800 */
[----:B------:R-:W4:Y:S04]  /*71af0*/  LDL.LU R27, [R1+0x5fc] ;  /* 0x0005fc00011b7983 */ /* 0x000f280000300800 */
[----:B------:R-:W3:Y:S04]  /*71b00*/  LDL.LU R4, [R1+0x630] ;  /* 0x0006300001047983 */ /* 0x000ee80000300800 */
[----:B------:R-:W3:Y:S04]  /*71b10*/  LDL.LU R5, [R1+0x634] ;  /* 0x0006340001057983 */ /* 0x000ee80000300800 */
[----:B------:R-:W2:Y:S04]  /*71b20*/  LDL.LU R6, [R1+0x638] ;  /* 0x0006380001067983 */ /* 0x000ea80000300800 */
[----:B------:R-:W2:Y:S04]  /*71b30*/  LDL.LU R7, [R1+0x63c] ;  /* 0x00063c0001077983 */ /* 0x000ea80000300800 */
[----:B--2---:R0:W-:Y:S04]  /*71b40*/  STL.64 [R1+0x2988], R6 ;  /* 0x0029880601007387 */ /* 0x0041e80000100a00 */
[----:B0-----:R-:W2:Y:S04]  /*71b50*/  LDL R6, [R1+0x80] ;  /* 0x0000800001067983 */ /* 0x001ea80000100800 */
[----:B------:R-:W4:Y:S04]  /*71b60*/  LDL.LU.64 R10, [R1+0x90] ;  /* 0x00009000010a7983 */ /* 0x000f280000300a00 */
[----:B------:R-:W3:Y:S04]  /*71b70*/  LDL.LU R12, [R1+0x650] ;  /* 0x00065000010c7983 */ /* 0x000ee80000300800 */
[----:B------:R-:W3:Y:S04]  /*71b80*/  LDL.LU R13, [R1+0x654] ;  /* 0x00065400010d7983 */ /* 0x000ee80000300800 */
[----:B------:R-:W2:Y:S04]  /*71b90*/  LDL.LU R14, [R1+0x658] ;  /* 0x00065800010e7983 */ /* 0x000ea80000300800 */
[----:B------:R-:W2:Y:S04]  /*71ba0*/  LDL.LU R15, [R1+0x65c] ;  /* 0x00065c00010f7983 */ /* 0x000ea80000300800 */
[----:B--2---:R-:W-:Y:S04]  /*71bb0*/  STL.64 [R1+0x29b8], R14 ;  /* 0x0029b80e01007387 */ /* 0x004fe80000100a00 */
[----:B---3--:R0:W-:Y:S04]  /*71bc0*/  STL.64 [R1+0x29b0], R12 ;  /* 0x0029b00c01007387 */ /* 0x0081e80000100a00 */
[----:B0-----:R-:W4:Y:S04]  /*71bd0*/  LDL.LU R12, [R1+0x660] ;  /* 0x00066000010c7983 */ /* 0x001f280000300800 */
[----:B------:R-:W4:Y:S04]  /*71be0*/  LDL.LU R13, [R1+0x664] ;  /* 0x00066400010d7983 */ /* 0x000f280000300800 */
[----:B------:R-:W4:Y:S04]  /*71bf0*/  LDL.LU R14, [R1+0x668] ;  /* 0x00066800010e7983 */ /* 0x000f280000300800 */
[----:B------:R-:W4:Y:S04]  /*71c00*/  LDL.LU R15, [R1+0x66c] ;  /* 0x00066c00010f7983 */ /* 0x000f280000300800 */
[----:B------:R0:W-:Y:S04]  /*71c10*/  STL.64 [R1+0x2980], R4 ;  /* 0x0029800401007387 */ /* 0x0001e80000100a00 */
[----:B0-----:R-:W2:Y:S04]  /*71c20*/  LDL.LU.64 R4, [R1+0x88] ;  /* 0x0000880001047983 */ /* 0x001ea80000300a00 */
[----:B------:R-:W3:Y:S04]  /*71c30*/  LDL.LU.64 R2, [R1+0x78] ;  /* 0x0000780001027983 */ /* 0x000ee80000300a00 */
[----:B------:R-:W3:Y:S04]  /*71c40*/  LDL.LU.64 R28, [R1+0x70] ;  /* 0x00007000011c7983 */ /* 0x000ee80000300a00 */
[----:B------:R-:W4:Y:S04]  /*71c50*/  LDL.64 R20, [R1+0x68] ;  /* 0x0000680001147983 */ /* 0x000f280000100a00 */
[----:B------:R-:W-:Y:S04]  /*71c60*/  STL.64 [R1+0x2970], R22 ;  /* 0x0029701601007387 */ /* 0x000fe80000100a00 */
[----:B----4-:R0:W-:Y:S04]  /*71c70*/  STL.64 [R1+0x2968], R20 ;  /* 0x0029681401007387 */ /* 0x0101e80000100a00 */
[----:B0-----:R-:W4:Y:S04]  /*71c80*/  LDL.LU R20, [R1+0x620] ;  /* 0x0006200001147983 */ /* 0x001f280000300800 */
[----:B------:R-:W4:Y:S04]  /*71c90*/  LDL.LU R21, [R1+0x624] ;  /* 0x0006240001157983 */ /* 0x000f280000300800 */
[----:B------:R-:W2:Y:S04]  /*71ca0*/  LDL.LU R22, [R1+0x628] ;  /* 0x0006280001167983 */ /* 0x000ea80000300800 */
[----:B------:R-:W2:Y:S01]  /*71cb0*/  LDL.LU R23, [R1+0x62c] ;  /* 0x00062c0001177983 */ /* 0x000ea20000300800 */
[----:B------:R-:W-:Y:S03]  /*71cc0*/  HMMA.16816.F32 R12, R16, R10, R12 ;  /* 0x0000000a100c723c */ /* 0x000fe6000000180c */
[----:B--2---:R-:W-:Y:S04]  /*71cd0*/  STL.64 [R1+0x2998], R22 ;  /* 0x0029981601007387 */ /* 0x004fe80000100a00 */
[----:B----4-:R0:W-:Y:S04]  /*71ce0*/  STL.64 [R1+0x2990], R20 ;  /* 0x0029901401007387 */ /* 0x0101e80000100a00 */
        /* <DEDUP_REMOVED lines=10> */
[----:B------:R-:W-:-:S02]  /*71d90*/  IMAD.MOV.U32 R8, RZ, RZ, R10 ;  /* 0x000000ffff087224 */ /* 0x000fc400078e000a */
[----:B------:R-:W-:Y:S01]  /*71da0*/  IMAD.MOV.U32 R9, RZ, RZ, R11 ;  /* 0x000000ffff097224 */ /* 0x000fe200078e000b */
[----:B---3--:R-:W-:Y:S04]  /*71db0*/  STL.64 [R1+0x2958], R26 ;  /* 0x0029581a01007387 */ /* 0x008fe80000100a00 */
[----:B----4-:R0:W-:Y:S04]  /*71dc0*/  STL.64 [R1+0x2950], R24 ;  /* 0x0029501801007387 */ /* 0x0101e80000100a00 */
[----:B0-----:R-:W3:Y:S04]  /*71dd0*/  LDL.LU R24, [R1+0x610] ;  /* 0x0006100001187983 */ /* 0x001ee80000300800 */
[----:B------:R-:W3:Y:S04]  /*71de0*/  LDL.LU R25, [R1+0x614] ;  /* 0x0006140001197983 */ /* 0x000ee80000300800 */
[----:B------:R-:W3:Y:S04]  /*71df0*/  LDL.LU R26, [R1+0x618] ;  /* 0x00061800011a7983 */ /* 0x000ee80000300800 */
[----:B------:R-:W3:Y:S04]  /*71e00*/  LDL.LU R27, [R1+0x61c] ;  /* 0x00061c00011b7983 */ /* 0x000ee80000300800 */
[----:B------:R-:W-:Y:S04]  /*71e10*/  STL.64 [R1+0x670], R12 ;  /* 0x0006700c01007387 */ /* 0x000fe80000100a00 */
[----:B------:R0:W-:Y:S04]  /*71e20*/  STL.64 [R1+0x678], R14 ;  /* 0x0006780e01007387 */ /* 0x0001e80000100a00 */
[----:B0-----:R-:W4:Y:S04]  /*71e30*/  LDL.LU.64 R14, [R1+0x29b8] ;  /* 0x0029b800010e7983 */ /* 0x001f280000300a00 */
[----:B------:R-:W4:Y:S04]  /*71e40*/  LDL.LU.64 R12, [R1+0x29b0] ;  /* 0x0029b000010c7983 */ /* 0x000f280000300a00 */
[----:B------:R-:W2:Y:S01]  /*71e50*/  LDL.LU.64 R10, [R1+0x29a8] ;  /* 0x0029a800010a7983 */ /* 0x000ea20000300a00 */
[----:B------:R-:W-:Y:S01]  /*71e60*/  IMAD.MOV.U32 R7, RZ, RZ, R0 ;  /* 0x000000ffff077224 */ /* 0x000fe200078e0000 */
[----:B----4-:R-:W-:Y:S02]  /*71e70*/  HMMA.16816.F32 R12, R16, R4, R12 ;  /* 0x00000004100c723c */ /* 0x010fe4000000180c */
[----:B--2---:R-:W-:Y:S04]  /*71e80*/  STL.64 [R1+0x2810], R10 ;  /* 0x0028100a01007387 */ /* 0x004fe80000100a00 */
[----:B------:R0:W-:Y:S04]  /*71e90*/  STL.64 [R1+0x2808], R8 ;  /* 0x0028080801007387 */ /* 0x0001e80000100a00 */
[----:B0-----:R-:W2:Y:S04]  /*71ea0*/  LDL.LU R8, [R1+0x5c0] ;  /* 0x0005c00001087983 */ /* 0x001ea80000300800 */
[----:B------:R-:W2:Y:S04]  /*71eb0*/  LDL.LU R9, [R1+0x5c4] ;  /* 0x0005c40001097983 */ /* 0x000ea80000300800 */
[----:B------:R-:W2:Y:S04]  /*71ec0*/  LDL.LU R10, [R1+0x5c8] ;  /* 0x0005c800010a7983 */ /* 0x000ea80000300800 */
[----:B------:R-:W2:Y:S04]  /*71ed0*/  LDL.LU R11, [R1+0x5cc] ;  /* 0x0005cc00010b7983 */ /* 0x000ea80000300800 */
[----:B------:R0:W-:Y:S04]  /*71ee0*/  STL.64 [R1+0x660], R12 ;  /* 0x0006600c01007387 */ /* 0x0001e80000100a00 */
[----:B------:R1:W-:Y:S04]  /*71ef0*/  STL.64 [R1+0x668], R14 ;  /* 0x0006680e01007387 */ /* 0x0003e80000100a00 */
[----:B0-----:R-:W4:Y:S01]  /*71f00*/  LDL.LU.64 R12, [R1+0x29a0] ;  /* 0x0029a000010c7983 */ /* 0x001f220000300a00 */
[----:B-1----:R-:W-:-:S02]  /*71f10*/  IMAD.MOV.U32 R14, RZ, RZ, R4 ;  /* 0x000000ffff0e7224 */ /* 0x002fc400078e0004 */
[----:B------:R-:W-:Y:S02]  /*71f20*/  IMAD.MOV.U32 R15, RZ, RZ, R5 ;  /* 0x000000ffff0f7224 */ /* 0x000fe400078e0005 */
[----:B------:R-:W-:Y:S01]  /*71f30*/  HMMA.16816.F32 R4, R16, R6, R20 ;  /* 0x000000061004723c */ /* 0x000fe20000001814 */
[----:B------:R-:W3:Y:S04]  /*71f40*/  LDL.LU.64 R22, [R1+0x2998] ;  /* 0x0029980001167983 */ /* 0x000ee80000300a00 */
[----:B------:R-:W3:-:S15]  /*71f50*/  LDL.LU.64 R20, [R1+0x2990] ;  /* 0x0029900001147983 */ /* 0x000ede0000300a00 */
[----:B------:R-:W-:-:S03]  /*71f60*/  NOP ;  /* 0x0000000000007918 */ /* 0x000fc60000000000 */
[----:B------:R-:W-:Y:S04]  /*71f70*/  STL.64 [R1+0x650], R4 ;  /* 0x0006500401007387 */ /* 0x000fe80000100a00 */
[----:B------:R0:W-:Y:S04]  /*71f80*/  STL.64 [R1+0x658], R6 ;  /* 0x0006580601007387 */ /* 0x0001e80000100a00 */
[----:B0-----:R-:W2:Y:S04]  /*71f90*/  LDL.LU.64 R6, [R1+0x2988] ;  /* 0x0029880001067983 */ /* 0x001ea80000300a00 */
[----:B------:R-:W2:Y:S02]  /*71fa0*/  LDL.LU.64 R4, [R1+0x2980] ;  /* 0x0029800001047983 */ /* 0x000ea40000300a00 */
[----:B--2---:R-:W-:-:S15]  /*71fb0*/  HMMA.16816.F32 R4, R16, R2, R4 ;  /* 0x000000021004723c */ /* 0x004fde0000001804 */
[----:B------:R-:W-:-:S08]  /*71fc0*/  NOP ;  /* 0x0000000000007918 */ /* 0x000fd00000000000 */
[----:B------:R0:W-:Y:S04]  /*71fd0*/  STL.64 [R1+0x640], R4 ;  /* 0x0006400401007387 */ /* 0x0001e80000100a00 */
[----:B------:R1:W-:Y:S04]  /*71fe0*/  STL.64 [R1+0x648], R6 ;  /* 0x0006480601007387 */ /* 0x0003e80000100a00 */
[----:B0-----:R-:W2:Y:S01]  /*71ff0*/  LDL.LU.64 R4, [R1+0x2978] ;  /* 0x0029780001047983 */ /* 0x001ea20000300a00 */
[----:B---3--:R-:W-:Y:S01]  /*72000*/  HMMA.16816.F32 R20, R16, R28, R20 ;  /* 0x0000001c1014723c */ /* 0x008fe20000001814 */
[----:B-1----:R-:W-:-:S02]  /*72010*/  IMAD.MOV.U32 R6, RZ, RZ, R2 ;  /* 0x000000ffff067224 */ /* 0x002fc400078e0002 */
[----:B------:R-:W-:-:S05]  /*72020*/  IMAD.MOV.U32 R7, RZ, RZ, R3 ;  /* 0x000000ffff077224 */ /* 0x000fca00078e0003 */
[----:B------:R-:W-:Y:S04]  /*72030*/  STL.64 [R1+0x2828], R6 ;  /* 0x0028280601007387 */ /* 0x000fe80000100a00 */
[----:B--2---:R0:W-:Y:S04]  /*72040*/  STL.64 [R1+0x2820], R4 ;  /* 0x0028200401007387 */ /* 0x0041e80000100a00 */
[----:B0-----:R-:W4:Y:S04]  /*72050*/  LDL.LU R4, [R1+0x5d0] ;  /* 0x0005d00001047983 */ /* 0x001f280000300800 */
[----:B------:R-:W4:Y:S04]  /*72060*/  LDL.LU R5, [R1+0x5d4] ;  /* 0x0005d40001057983 */ /* 0x000f280000300800 */
[----:B------:R-:W4:Y:S04]  /*72070*/  LDL.LU R6, [R1+0x5d8] ;  /* 0x0005d80001067983 */ /* 0x000f280000300800 */
[----:B------:R-:W4:Y:S04]  /*72080*/  LDL.LU R7, [R1+0x5dc] ;  /* 0x0005dc0001077983 */ /* 0x000f280000300800 */
        /* <DEDUP_REMOVED lines=13> */
[----:B------:R-:W-:-:S05]  /*72160*/  IMAD.MOV.U32 R0, RZ, RZ, R21 ;  /* 0x000000ffff007224 */ /* 0x000fca00078e0015 */
[----:B------:R-:W-:Y:S01]  /*72170*/  STL [R1+0x2728], R0 ;  /* 0x0027280001007387 */ /* 0x000fe20000100800 */
[----:B--2---:R-:W-:Y:S03]  /*72180*/  HMMA.16816.F32 R20, R16, R22, R24 ;  /* 0x000000161014723c */ /* 0x004fe60000001818 */
[----:B------:R-:W2:Y:S04]  /*72190*/  LDL.LU.64 R26, [R1+0x2948] ;  /* 0x00294800011a7983 */ /* 0x000ea80000300a00 */
[----:B------:R-:W2:-:S15]  /*721a0*/  LDL.LU.64 R24, [R1+0x2940] ;  /* 0x0029400001187983 */ /* 0x000e9e0000300a00 */
[----:B------:R-:W-:-:S01]  /*721b0*/  NOP ;  /* 0x0000000000007918 */ /* 0x000fc20000000000 */
[----:B------:R-:W-:Y:S04]  /*721c0*/  STL.64 [R1+0x610], R20 ;  /* 0x0006101401007387 */ /* 0x000fe80000100a00 */
[----:B------:R0:W-:Y:S04]  /*721d0*/  STL.64 [R1+0x618], R22 ;  /* 0x0006181601007387 */ /* 0x0001e80000100a00 */
[----:B0-----:R-:W3:Y:S04]  /*721e0*/  LDL.LU.64 R22, [R1+0x2938] ;  /* 0x0029380001167983 */ /* 0x001ee80000300a00 */
[----:B------:R-:W2:Y:S02]  /*721f0*/  LDL.LU.64 R20, [R1+0x2930] ;  /* 0x0029300001147983 */ /* 0x000ea40000300a00 */
[----:B--2---:R-:W-:-:S15]  /*72200*/  HMMA.16816.F32 R24, R16, R20, R24 ;  /* 0x000000141018723c */ /* 0x004fde0000001818 */
[----:B------:R-:W-:-:S08]  /*72210*/  NOP ;  /* 0x0000000000007918 */ /* 0x000fd00000000000 */
[----:B------:R-:W-:Y:S04]  /*72220*/  STL.64 [R1+0x600], R24 ;  /* 0x0006001801007387 */ /* 0x000fe80000100a00 */
[----:B------:R0:W-:Y:S04]  /*72230*/  STL.64 [R1+0x608], R26 ;  /* 0x0006081a01007387 */ /* 0x0001e80000100a00 */
[----:B0-----:R-:W3:Y:S04]  /*72240*/  LDL.LU.64 R26, [R1+0x2928] ;  /* 0x00292800011a7983 */ /* 0x001ee80000300a00 */
[----:B------:R-:W3:Y:S01]  /*72250*/  LDL.LU.64 R24, [R1+0x2920] ;  /* 0x0029200001187983 */ /* 0x000ee20000300a00 */
[----:B------:R-:W-:-:S05]  /*72260*/  IMAD.MOV.U32 R0, RZ, RZ, R21 ;  /* 0x000000ffff007224 */ /* 0x000fca00078e0015 */
[----:B------:R-:W-:Y:S01]  /*72270*/  STL [R1+0x272c], R0 ;  /* 0x00272c0001007387 */ /* 0x000fe20000100800 */
[----:B---3--:R-:W-:Y:S03]  /*72280*/  HMMA.16816.F32 R20, R16, R22, R24 ;  /* 0x000000161014723c */ /* 0x008fe60000001818 */
[----:B------:R-:W2:Y:S04]  /*72290*/  LDL.LU.64 R26, [R1+0x2918] ;  /* 0x00291800011a7983 */ /* 0x000ea80000300a00 */
[----:B------:R-:W3:-:S15]  /*722a0*/  LDL.LU.64 R24, [R1+0x2910] ;  /* 0x0029100001187983 */ /* 0x000ede0000300a00 */
[----:B------:R-:W-:-:S01]  /*722b0*/  NOP ;  /* 0x0000000000007918 */ /* 0x000fc20000000000 */
[----:B------:R-:W-:Y:S04]  /*722c0*/  STL.64 [R1+0x5f0], R20 ;  /* 0x0005f01401007387 */ /* 0x000fe80000100a00 */
[----:B------:R0:W-:Y:S04]  /*722d0*/  STL.64 [R1+0x5f8], R22 ;  /* 0x0005f81601007387 */ /* 0x0001e80000100a00 */
[----:B0-----:R-:W2:Y:S04]  /*722e0*/  LDL.LU.64 R22, [R1+0x2908] ;  /* 0x0029080001167983 */ /* 0x001ea80000300a00 */
[----:B------:R-:W2:Y:S01]  /*722f0*/  LDL.LU.64 R20, [R1+0x2900] ;  /* 0x0029000001147983 */ /* 0x000ea20000300a00 */
[----:B----4-:R-:W-:Y:S06]  /*72300*/  HMMA.16816.F32 R4, R16, R12, R4 ;  /* 0x0000000c1004723c */ /* 0x010fec0000001804 */
[----:B------:R-:W-:-:S05]  /*72310*/  IMAD.MOV.U32 R0, RZ, RZ, R13 ;  /* 0x000000ffff007224 */ /* 0x000fca00078e000d */
[----:B------:R2:W-:-:S12]  /*72320*/  STL [R1+0x2730], R0 ;  /* 0x0027300001007387 */ /* 0x0005d80000100800 */
[----:B------:R-:W-:Y:S04]  /*72330*/  STL.64 [R1+0x5e0], R4 ;  /* 0x0005e00401007387 */ /* 0x000fe80000100a00 */
[----:B------:R0:W-:Y:S01]  /*72340*/  STL.64 [R1+0x5e8], R6 ;  /* 0x0005e80601007387 */ /* 0x0001e20000100a00 */
[----:B---3--:R-:W-:Y:S01]  /*72350*/  HMMA.16816.F32 R8, R16, R24, R8 ;  /* 0x000000181008723c */ /* 0x008fe20000001808 */
[----:B--2---:R-:W-:-:S05]  /*72360*/  IMAD.MOV.U32 R0, RZ, RZ, R27 ;  /* 0x000000ffff007224 */ /* 0x004fca00078e001b */
[----:B0-----:R-:W-:-:S15]  /*72370*/  HMMA.16816.F32 R4, R16, R26, R20 ;  /* 0x0000001a1004723c */ /* 0x001fde0000001814 */
[----:B------:R-:W-:-:S02]  /*72380*/  NOP ;  /* 0x0000000000007918 */ /* 0x000fc40000000000 */
[----:B------:R-:W-:Y:S04]  /*72390*/  STL.64 [R1+0x5d0], R8 ;  /* 0x0005d00801007387 */ /* 0x000fe80000100a00 */
[----:B------:R-:W-:Y:S04]  /*723a0*/  STL.64 [R1+0x5d8], R10 ;  /* 0x0005d80a01007387 */ /* 0x000fe80000100a00 */
[----:B------:R-:W2:Y:S04]  /*723b0*/  LDL.LU R20, [R1+0x510] ;  /* 0x0005100001147983 */ /* 0x000ea80000300800 */
[----:B------:R-:W-:Y:S04]  /*723c0*/  STL.64 [R1+0x5c0], R4 ;  /* 0x0005c00401007387 */ /* 0x000fe80000100a00 */
[----:B------:R-:W-:Y:S04]  /*723d0*/  STL.64 [R1+0x5c8], R6 ;  /* 0x0005c80601007387 */ /* 0x000fe80000100a00 */
        /* <DEDUP_REMOVED lines=10> */
[----:B----4-:R-:W-:Y:S04]  /*72480*/  STL.64 [R1+0x2878], R24 ;  /* 0x0028781801007387 */ /* 0x010fe80000100a00 */
[----:B---3--:R-:W-:Y:S04]  /*72490*/  STL.64 [R1+0x2860], R22 ;  /* 0x0028601601007387 */ /* 0x008fe80000100a00 */
[----:B------:R0:W-:Y:S04]  /*724a0*/  STL.64 [R1+0x2858], R20 ;  /* 0x0028581401007387 */ /* 0x0001e80000100a00 */
[----:B0-----:R-:W3:Y:S04]  /*724b0*/  LDL.LU R20, [R1+0x520] ;  /* 0x0005200001147983 */ /* 0x001ee80000300800 */
[----:B------:R-:W3:Y:S04]  /*724c0*/  LDL.LU R21, [R1+0x524] ;  /* 0x0005240001157983 */ /* 0x000ee80000300800 */
[----:B------:R-:W4:Y:S04]  /*724d0*/  LDL.LU R22, [R1+0x528] ;  /* 0x0005280001167983 */ /* 0x000f280000300800 */
[----:B------:R-:W4:Y:S04]  /*724e0*/  LDL.LU R23, [R1+0x52c] ;  /* 0x00052c0001177983 */ /* 0x000f280000300800 */
[----:B------:R-:W3:Y:S04]  /*724f0*/  LDL.64 R24, [R1+0x8] ;  /* 0x0000080001187983 */ /* 0x000ee80000100a00 */
[----:B--2---:R-:W-:Y:S04]  /*72500*/  STL.64 [R1+0x28b0], R26 ;  /* 0x0028b01a01007387 */ /* 0x004fe80000100a00 */
[----:B---3--:R-:W-:Y:S04]  /*72510*/  STL.64 [R1+0x28a8], R24 ;  /* 0x0028a81801007387 */ /* 0x008fe80000100a00 */
[----:B----4-:R-:W-:Y:S04]  /*72520*/  STL.64 [R1+0x2890], R22 ;  /* 0x0028901601007387 */ /* 0x010fe80000100a00 */
[----:B------:R0:W-:Y:S04]  /*72530*/  STL.64 [R1+0x2888], R20 ;  /* 0x0028881401007387 */ /* 0x0001e80000100a00 */
[----:B0-----:R-:W2:Y:S04]  /*72540*/  LDL.LU R20, [R1+0x540] ;  /* 0x0005400001147983 */ /* 0x001ea80000300800 */
[----:B------:R-:W2:Y:S04]  /*72550*/  LDL.LU R21, [R1+0x544] ;  /* 0x0005440001157983 */ /* 0x000ea80000300800 */
[----:B------:R-:W3:Y:S04]  /*72560*/  LDL.LU R22, [R1+0x548] ;  /* 0x0005480001167983 */ /* 0x000ee80000300800 */
[----:B------:R-:W3:Y:S04]  /*72570*/  LDL.LU R23, [R1+0x54c] ;  /* 0x00054c0001177983 */ /* 0x000ee80000300800 */
[----:B------:R-:W4:Y:S04]  /*72580*/  LDL R26, [R1+0x10] ;  /* 0x00001000011a7983 */ /* 0x000f280000100800 */
[----:B------:R-:W4:Y:S04]  /*72590*/  LDL R27, [R1+0x14] ;  /* 0x00001400011b7983 */ /* 0x000f280000100800 */
[----:B------:R-:W2:Y:S04]  /*725a0*/  LDL.64 R24, [R1+0x18] ;  /* 0x0000180001187983 */ /* 0x000ea80000100a00 */
[----:B------:R-:W3:Y:S04]  /*725b0*/  LDL R6, [R1+0x30] ;  /* 0x0000300001067983 */ /* 0x000ee80000100800 */
[----:B------:R-:W3:Y:S04]  /*725c0*/  LDL R7, [R1+0x34] ;  /* 0x0000340001077983 */ /* 0x000ee80000100800 */
        /* <DEDUP_REMOVED lines=10> */
[----:B----4-:R0:W-:Y:S04]  /*72670*/  STL.64 [R1+0x28f8], R26 ;  /* 0x0028f81a01007387 */ /* 0x0101e80000100a00 */
        /* <DEDUP_REMOVED lines=8> */
[----:B------:R-:W4:Y:S04]  /*72700*/  LDL.64 R12, [R1+0x28] ;  /* 0x00002800010c7983 */ /* 0x000f280000100a00 */
        /* <DEDUP_REMOVED lines=12> */
[C---:B----4-:R-:W-:Y:S06]  /*727d0*/  HMMA.16816.F32 R4, R16.reuse, R6, R24 ;  /* 0x000000061004723c */ /* 0x050fec0000001818 */
[C---:B------:R-:W-:Y:S01]  /*727e0*/  HMMA.16816.F32 R8, R16.reuse, R12, R8 ;  /* 0x0000000c1008723c */ /* 0x040fe20000001808 */
[----:B---3--:R-:W-:Y:S04]  /*727f0*/  STL.64 [R1+0x28f0], R22 ;  /* 0x0028f01601007387 */ /* 0x008fe80000100a00 */
[----:B--2---:R0:W-:Y:S04]  /*72800*/  STL.64 [R1+0x28e8], R20 ;  /* 0x0028e81401007387 */ /* 0x0041e80000100a00 */
[----:B0-----:R-:W2:Y:S04]  /*72810*/  LDL.LU R20, [R1+0x580] ;  /* 0x0005800001147983 */ /* 0x001ea80000300800 */
[----:B------:R-:W2:Y:S04]  /*72820*/  LDL.LU R21, [R1+0x584] ;  /* 0x0005840001157983 */ /* 0x000ea80000300800 */
[----:B------:R-:W2:Y:S04]  /*72830*/  LDL.LU R22, [R1+0x588] ;  /* 0x0005880001167983 */ /* 0x000ea80000300800 */
[----:B------:R-:W2:Y:S04]  /*72840*/  LDL.LU R23, [R1+0x58c] ;  /* 0x00058c0001177983 */ /* 0x000ea80000300800 */
[----:B------:R-:W-:Y:S04]  /*72850*/  STL [R1+0x2734], R0 ;  /* 0x0027340001007387 */ /* 0x000fe80000100800 */
[----:B------:R-:W2:Y:S04]  /*72860*/  LDL.LU.64 R26, [R1+0x28f8] ;  /* 0x0028f800011a7983 */ /* 0x000ea80000300a00 */
[----:B------:R0:W-:Y:S04]  /*72870*/  STL.64 [R1+0x5b0], R4 ;  /* 0x0005b00401007387 */ /* 0x0001e80000100a00 */
[----:B------:R1:W-:Y:S04]  /*72880*/  STL.64 [R1+0x5b8], R6 ;  /* 0x0005b80601007387 */ /* 0x0003e80000100a00 */
[----:B0-----:R-:W3:Y:S04]  /*72890*/  LDL.LU R4, [R1+0x4f0] ;  /* 0x0004f00001047983 */ /* 0x001ee80000300800 */
[----:B------:R-:W3:Y:S04]  /*728a0*/  LDL.LU R5, [R1+0x4f4] ;  /* 0x0004f40001057983 */ /* 0x000ee80000300800 */
[----:B-1----:R-:W4:Y:S04]  /*728b0*/  LDL.LU R6, [R1+0x4f8] ;  /* 0x0004f80001067983 */ /* 0x002f280000300800 */
[----:B------:R-:W4:Y:S01]  /*728c0*/  LDL.LU R7, [R1+0x4fc] ;  /* 0x0004fc0001077983 */ /* 0x000f220000300800 */
[----:B------:R-:W-:Y:S01]  /*728d0*/  IMAD.MOV.U32 R0, RZ, RZ, R13 ;  /* 0x000000ffff007224 */ /* 0x000fe200078e000d */
[C---:B--2---:R-:W-:Y:S02]  /*728e0*/  HMMA.16816.F32 R24, R16.reuse, R26, R20 ;  /* 0x0000001a1018723c */ /* 0x044fe40000001814 */
[----:B----4-:R-:W-:Y:S04]  /*728f0*/  STL.64 [R1+0x2838], R6 ;  /* 0x0028380601007387 */ /* 0x010fe80000100a00 */
[----:B---3--:R0:W-:Y:S04]  /*72900*/  STL.64 [R1+0x2830], R4 ;  /* 0x0028300401007387 */ /* 0x0081e80000100a00 */
[----:B0-----:R-:W2:Y:S04]  /*72910*/  LDL.LU R4, [R1+0x500] ;  /* 0x0005000001047983 */ /* 0x001ea80000300800 */
[----:B------:R-:W2:Y:S04]  /*72920*/  LDL.LU R5, [R1+0x504] ;  /* 0x0005040001057983 */ /* 0x000ea80000300800 */
[----:B------:R-:W2:Y:S04]  /*72930*/  LDL.LU R6, [R1+0x508] ;  /* 0x0005080001067983 */ /* 0x000ea80000300800 */
[----:B------:R-:W2:Y:S04]  /*72940*/  LDL.LU R7, [R1+0x50c] ;  /* 0x00050c0001077983 */ /* 0x000ea80000300800 */
[----:B------:R0:W-:Y:S04]  /*72950*/  STL.64 [R1+0x5a0], R8 ;  /* 0x0005a00801007387 */ /* 0x0001e80000100a00 */
[----:B------:R1:W-:Y:S04]  /*72960*/  STL.64 [R1+0x5a8], R10 ;  /* 0x0005a80a01007387 */ /* 0x0003e80000100a00 */
[----:B0-----:R-:W3:Y:S04]  /*72970*/  LDL.LU R8, [R1+0x4e0] ;  /* 0x0004e00001087983 */ /* 0x001ee80000300800 */
[----:B------:R-:W3:Y:S04]  /*72980*/  LDL.LU R9, [R1+0x4e4] ;  /* 0x0004e40001097983 */ /* 0x000ee80000300800 */
[----:B-1----:R-:W3:Y:S04]  /*72990*/  LDL.LU R10, [R1+0x4e8] ;  /* 0x0004e800010a7983 */ /* 0x002ee80000300800 */
[----:B------:R-:W3:Y:S04]  /*729a0*/  LDL.LU R11, [R1+0x4ec] ;  /* 0x0004ec00010b7983 */ /* 0x000ee80000300800 */
[----:B------:R-:W4:Y:S04]  /*729b0*/  LDL.LU R12, [R1+0x23cc] ;  /* 0x0023cc00010c7983 */ /* 0x000f280000300800 */
[----:B------:R-:W4:Y:S04]  /*729c0*/  LDL.LU R13, [R1+0x23d4] ;  /* 0x0023d400010d7983 */ /* 0x000f280000300800 */
[----:B------:R-:W-:Y:S04]  /*729d0*/  STL [R1+0x2738], R0 ;  /* 0x0027380001007387 */ /* 0x000fe80000100800 */
[----:B------:R-:W2:Y:S04]  /*729e0*/  LDL.LU.64 R22, [R1+0x28f0] ;  /* 0x0028f00001167983 */ /* 0x000ea80000300a00 */
[----:B------:R-:W2:Y:S04]  /*729f0*/  LDL.LU.64 R20, [R1+0x28e8] ;  /* 0x0028e80001147983 */ /* 0x000ea80000300a00 */
        /* <DEDUP_REMOVED lines=26> */
[----:B------:R-:W-:-:S02]  /*72ba0*/  IMAD.MOV.U32 R0, RZ, RZ, R25 ;  /* 0x000000ffff007224 */ /* 0x000fc400078e0019 */
[----:B---3--:R-:W-:Y:S01]  /*72bb0*/  HMMA.16816.F32 R24, R16, R26, R20 ;  /* 0x0000001a1018723c */ /* 0x008fe20000001814 */
[----:B------:R-:W2:Y:S04]  /*72bc0*/  LDL.LU.64 R22, [R1+0x2890] ;  /* 0x0028900001167983 */ /* 0x000ea80000300a00 */
[----:B------:R-:W2:-:S15]  /*72bd0*/  LDL.LU.64 R20, [R1+0x2888] ;  /* 0x0028880001147983 */ /* 0x000e9e0000300a00 */
[----:B------:R-:W-:-:S03]  /*72be0*/  NOP ;  /* 0x0000000000007918 */ /* 0x000fc60000000000 */
        /* <DEDUP_REMOVED lines=22> */
[----:B------:R0:W-:Y:S02]  /*72d50*/  STL.64 [R1+0x25d8], R26 ;  /* 0x0025d81a01007387 */ /* 0x0001e40000100a00 */
[----:B0-----:R-:W-:-:S02]  /*72d60*/  IMAD.MOV.U32 R26, RZ, RZ, R2 ;  /* 0x000000ffff1a7224 */ /* 0x001fc400078e0002 */
[----:B------:R-:W-:Y:S01]  /*72d70*/  IMAD.MOV.U32 R27, RZ, RZ, R3 ;  /* 0x000000ffff1b7224 */ /* 0x000fe200078e0003 */
[----:B------:R-:W4:Y:S04]  /*72d80*/  LDL.LU R2, [R1+0x2844] ;  /* 0x0028440001027983 */ /* 0x000f280000300800 */
[----:B------:R-:W4:Y:S04]  /*72d90*/  LDL.LU R3, [R1+0x2840] ;  /* 0x0028400001037983 */ /* 0x000f280000300800 */
[----:B------:R-:W-:Y:S01]  /*72da0*/  STL.64 [R1+0x25d0], R24 ;  /* 0x0025d01801007387 */ /* 0x000fe20000100a00 */
[----:B--2---:R-:W-:-:S15]  /*72db0*/  HMMA.16816.F32 R4, R16, R22, R4 ;  /* 0x000000161004723c */ /* 0x004fde0000001804 */
[----:B------:R-:W-:-:S08]  /*72dc0*/  NOP ;  /* 0x0000000000007918 */ /* 0x000fd00000000000 */
[----:B------:R-:W-:Y:S04]  /*72dd0*/  STL.64 [R1+0x510], R4 ;  /* 0x0005100401007387 */ /* 0x000fe80000100a00 */
[----:B------:R0:W-:Y:S04]  /*72de0*/  STL.64 [R1+0x518], R6 ;  /* 0x0005180601007387 */ /* 0x0001e80000100a00 */
[----:B0-----:R-:W4:Y:S04]  /*72df0*/  LDL.LU.64 R6, [R1+0x2838] ;  /* 0x0028380001067983 */ /* 0x001f280000300a00 */
[----:B------:R-:W4:Y:S04]  /*72e00*/  LDL.LU.64 R4, [R1+0x2830] ;  /* 0x0028300001047983 */ /* 0x000f280000300a00 */
[----:B------:R-:W-:Y:S04]  /*72e10*/  STL.64 [R1+0x27d0], R22 ;  /* 0x0027d01601007387 */ /* 0x000fe80000100a00 */
[----:B---3--:R0:W-:Y:S04]  /*72e20*/  STL.64 [R1+0x27c8], R20 ;  /* 0x0027c81401007387 */ /* 0x0081e80000100a00 */
[----:B0-----:R-:W2:Y:S04]  /*72e30*/  LDL.LU R20, [R1+0x4d0] ;  /* 0x0004d00001147983 */ /* 0x001ea80000300800 */
[----:B------:R-:W2:Y:S04]  /*72e40*/  LDL.LU R21, [R1+0x4d4] ;  /* 0x0004d40001157983 */ /* 0x000ea80000300800 */
[----:B------:R-:W2:Y:S04]  /*72e50*/  LDL.LU R22, [R1+0x4d8] ;  /* 0x0004d80001167983 */ /* 0x000ea80000300800 */
[----:B------:R-:W2:Y:S01]  /*72e60*/  LDL.LU R23, [R1+0x4dc] ;  /* 0x0004dc0001177983 */ /* 0x000ea20000300800 */
[----:B----4-:R-:W-:-:S15]  /*72e70*/  HMMA.16816.F32 R4, R16, R2, R4 ;  /* 0x000000021004723c */ /* 0x010fde0000001804 */
[----:B------:R-:W-:-:S08]  /*72e80*/  NOP ;  /* 0x0000000000007918 */ /* 0x000fd00000000000 */
[----:B------:R-:W-:Y:S04]  /*72e90*/  STL.64 [R1+0x500], R4 ;  /* 0x0005000401007387 */ /* 0x000fe80000100a00 */
[----:B------:R0:W-:Y:S04]  /*72ea0*/  STL.64 [R1+0x508], R6 ;  /* 0x0005080601007387 */ /* 0x0001e80000100a00 */
[----:B0-----:R-:W3:Y:S04]  /*72eb0*/  LDL.LU.64 R6, [R1+0x2828] ;  /* 0x0028280001067983 */ /* 0x001ee80000300a00 */
[----:B------:R-:W4:Y:S01]  /*72ec0*/  LDL.LU.64 R4, [R1+0x2820] ;  /* 0x0028200001047983 */ /* 0x000f220000300a00 */
[----:B---3--:R-:W-:-:S02]  /*72ed0*/  IMAD.MOV.U32 R24, RZ, RZ, R6 ;  /* 0x000000ffff187224 */ /* 0x008fc400078e0006 */
[----:B------:R-:W-:Y:S01]  /*72ee0*/  IMAD.MOV.U32 R25, RZ, RZ, R7 ;  /* 0x000000ffff197224 */ /* 0x000fe200078e0007 */
[----:B------:R-:W2:Y:S04]  /*72ef0*/  LDL.LU R6, [R1+0x281c] ;  /* 0x00281c0001067983 */ /* 0x000ea80000300800 */
[----:B------:R-:W2:Y:S04]  /*72f00*/  LDL.LU R7, [R1+0x2818] ;  /* 0x0028180001077983 */ /* 0x000ea80000300800 */
[----:B------:R0:W-:Y:S04]  /*72f10*/  STL.64 [R1+0x2748], R26 ;  /* 0x0027481a01007387 */ /* 0x0001e80000100a00 */
[----:B0-----:R-:W3:Y:S04]  /*72f20*/  LDL.LU R26, [R1+0x23d0] ;  /* 0x0023d000011a7983 */ /* 0x001ee80000300800 */
[----:B------:R-:W3:Y:S01]  /*72f30*/  LDL.LU R27, [R1+0x23d8] ;  /* 0x0023d800011b7983 */ /* 0x000ee20000300800 */
[----:B----4-:R-:W-:Y:S03]  /*72f40*/  HMMA.16816.F32 R8, R16, R4, R8 ;  /* 0x000000041008723c */ /* 0x010fe60000001808 */
[----:B------:R-:W-:-:S15]  /*72f50*/  STL.64 [R1+0x2740], R24 ;  /* 0x0027401801007387 */ /* 0x000fde0000100a00 */
[----:B------:R-:W-:-:S05]  /*72f60*/  NOP ;  /* 0x0000000000007918 */ /* 0x000fca0000000000 */
[----:B------:R-:W-:Y:S04]  /*72f70*/  STL.64 [R1+0x4f0], R8 ;  /* 0x0004f00801007387 */ /* 0x000fe80000100a00 */
[----:B------:R0:W-:Y:S04]  /*72f80*/  STL.64 [R1+0x4f8], R10 ;  /* 0x0004f80a01007387 */ /* 0x0001e80000100a00 */
[----:B0-----:R-:W4:Y:S04]  /*72f90*/  LDL.LU.64 R10, [R1+0x2810] ;  /* 0x00281000010a7983 */ /* 0x001f280000300a00 */
[----:B------:R-:W4:Y:S01]  /*72fa0*/  LDL.LU.64 R8, [R1+0x2808] ;  /* 0x0028080001087983 */ /* 0x000f220000300a00 */
[----:B--2---:R-:W-:Y:S01]  /*72fb0*/  HMMA.16816.F32 R20, R16, R6, R20 ;  /* 0x000000061014723c */ /* 0x004fe20000001814 */
[----:B---3--:R-:W-:-:S02]  /*72fc0*/  IMAD R12, R12, 0x100, R26 ;  /* 0x000001000c0c7824 */ /* 0x008fc400078e021a */
[----:B------:R-:W-:Y:S02]  /*72fd0*/  IMAD R13, R13, 0x100, R27 ;  /* 0x000001000d0d7824 */ /* 0x000fe400078e021b */
[----:B------:R-:W-:Y:S02]  /*72fe0*/  IMAD.MOV.U32 R26, RZ, RZ, R14 ;  /* 0x000000ffff1a7224 */ /* 0x000fe400078e000e */
[----:B------:R-:W-:Y:S01]  /*72ff0*/  IMAD.MOV.U32 R27, RZ, RZ, R15 ;  /* 0x000000ffff1b7224 */ /* 0x000fe200078e000f */
[----:B------:R-:W2:-:S15]  /*73000*/  LDL.LU R14, [R1+0x2804] ;  /* 0x00280400010e7983 */ /* 0x000e9e0000300800 */
[----:B------:R-:W-:Y:S04]  /*73010*/  STL.64 [R1+0x4e0], R20 ;  /* 0x0004e01401007387 */ /* 0x000fe80000100a00 */
[----:B------:R-:W-:Y:S04]  /*73020*/  STL.64 [R1+0x4e8], R22 ;  /* 0x0004e81601007387 */ /* 0x000fe80000100a00 */
[----:B------:R-:W3:Y:S04]  /*73030*/  LDL.LU R15, [R1+0x2800] ;  /* 0x00280000010f7983 */ /* 0x000ee80000300800 */
[----:B------:R-:W-:Y:S04]  /*73040*/  STL.64 [R1+0x2760], R26 ;  /* 0x0027601a01007387 */ /* 0x000fe80000100a00 */
[----:B------:R-:W-:Y:S04]  /*73050*/  STL.64 [R1+0x2598], R6 ;  /* 0x0025980601007387 */ /* 0x000fe80000100a00 */
[----:B------:R0:W-:Y:S04]  /*73060*/  STL.64 [R1+0x2590], R4 ;  /* 0x0025900401007387 */ /* 0x0001e80000100a00 */
[----:B0-----:R-:W2:Y:S04]  /*73070*/  LDL.LU R4, [R1+0x3c0] ;  /* 0x0003c00001047983 */ /* 0x001ea80000300800 */
[----:B------:R-:W2:Y:S04]  /*73080*/  LDL.LU R5, [R1+0x3c4] ;  /* 0x0003c40001057983 */ /* 0x000ea80000300800 */
[----:B------:R-:W3:Y:S04]  /*73090*/  LDL.LU R6, [R1+0x3c8] ;  /* 0x0003c80001067983 */ /* 0x000ee80000300800 */
[----:B------:R-:W3:Y:S01]  /*730a0*/  LDL.LU R7, [R1+0x3cc] ;  /* 0x0003cc0001077983 */ /* 0x000ee20000300800 */
[----:B----4-:R-:W-:-:S02]  /*730b0*/  IMAD.MOV.U32 R24, RZ, RZ, R8 ;  /* 0x000000ffff187224 */ /* 0x010fc400078e0008 */
        /* <DEDUP_REMOVED lines=21> */
[----:B------:R-:W2:Y:S04]  /*73210*/  LDL.LU R20, [R1+0x890] ;  /* 0x0008900001147983 */ /* 0x000ea80000300800 */
[----:B------:R-:W2:Y:S04]  /*73220*/  LDL.LU R21, [R1+0x894] ;  /* 0x0008940001157983 */ /* 0x000ea80000300800 */
[----:B------:R-:W3:Y:S04]  /*73230*/  LDL.LU R22, [R1+0x898] ;  /* 0x0008980001167983 */ /* 0x000ee80000300800 */
[----:B------:R-:W3:Y:S01]  /*73240*/  LDL.LU R23, [R1+0x89c] ;  /* 0x00089c0001177983 */ /* 0x000ee20000300800 */
[----:B----4-:R-:W-:-:S02]  /*73250*/  IMAD.MOV.U32 R27, RZ, RZ, R8 ;  /* 0x000000ffff1b7224 */ /* 0x010fc400078e0008 */
[----:B------:R-:W-:Y:S01]  /*73260*/  IMAD.MOV.U32 R25, RZ, RZ, R14 ;  /* 0x000000ffff197224 */ /* 0x000fe200078e000e */
[----:B------:R-:W4:Y:S01]  /*73270*/  LDL.LU R8, [R1+0x23e0] ;  /* 0x0023e00001087983 */ /* 0x000f220000300800 */
[----:B------:R-:W-:-:S03]  /*73280*/  IMAD.MOV.U32 R26, RZ, RZ, R9 ;  /* 0x000000ffff1a7224 */ /* 0x000fc600078e0009 */
[----:B------:R-:W4:Y:S01]  /*73290*/  LDL.LU R14, [R1+0x23dc] ;  /* 0x0023dc00010e7983 */ /* 0x000f220000300800 */
[----:B------:R-:W-:-:S03]  /*732a0*/  IMAD.MOV.U32 R24, RZ, RZ, R15 ;  /* 0x000000ffff187224 */ /* 0x000fc600078e000f */
        /* <DEDUP_REMOVED lines=26> */
[----:B------:R-:W-:-:S02]  /*73450*/  IMAD R14, R14, 0x100, R8 ;  /* 0x000001000e0e7824 */ /* 0x000fc400078e0208 */
[----:B------:R-:W-:Y:S01]  /*73460*/  IMAD R15, R15, 0x100, R9 ;  /* 0x000001000f0f7824 */ /* 0x000fe200078e0209 */
[----:B----4-:R-:W-:Y:S04]  /*73470*/  STL.64 [R1+0x27b8], R6 ;  /* 0x0027b80601007387 */ /* 0x010fe80000100a00 */
[----:B--2---:R0:W-:Y:S04]  /*73480*/  STL.64 [R1+0x27b0], R4 ;  /* 0x0027b00401007387 */ /* 0x0041e80000100a00 */
[----:B0-----:R-:W2:Y:S04]  /*73490*/  LDL.LU R4, [R1+0x4a0] ;  /* 0x0004a00001047983 */ /* 0x001ea80000300800 */
[----:B------:R-:W2:Y:S04]  /*734a0*/  LDL.LU R5, [R1+0x4a4] ;  /* 0x0004a40001057983 */ /* 0x000ea80000300800 */
[----:B------:R-:W2:Y:S04]  /*734b0*/  LDL.LU R6, [R1+0x4a8] ;  /* 0x0004a80001067983 */ /* 0x000ea80000300800 */
[----:B------:R-:W2:Y:S04]  /*734c0*/  LDL.LU R7, [R1+0x4ac] ;  /* 0x0004ac0001077983 */ /* 0x000ea80000300800 */
[----:B------:R-:W4:Y:S04]  /*734d0*/  LDL.LU R8, [R1+0x27ec] ;  /* 0x0027ec0001087983 */ /* 0x000f280000300800 */
[----:B------:R-:W4:Y:S02]  /*734e0*/  LDL.LU R9, [R1+0x27e8] ;  /* 0x0027e80001097983 */ /* 0x000f240000300800 */
[----:B----4-:R-:W-:-:S15]  /*734f0*/  HMMA.16816.F32 R20, R16, R8, R20 ;  /* 0x000000081014723c */ /* 0x010fde0000001814 */
        /* <DEDUP_REMOVED lines=25> */
[----:B0-----:R-:W3:Y:S04]  /*73690*/  LDL.LU R18, [R1+0x80] ;  /* 0x0000800001127983 */ /* 0x001ee80000300800 */
[----:B------:R-:W3:Y:S04]  /*736a0*/  LDL.LU R19, [R1+0x84] ;  /* 0x0000840001137983 */ /* 0x000ee80000300800 */
[----:B----4-:R-:W-:Y:S04]  /*736b0*/  STL.64 [R1+0x25b8], R22 ;  /* 0x0025b81601007387 */ /* 0x010fe80000100a00 */
        /* <DEDUP_REMOVED lines=39> */
[----:B0-----:R-:W2:Y:S04]  /*73930*/  LDL.LU.64 R26, [R1+0x2748] ;  /* 0x00274800011a7983 */ /* 0x001ea80000300a00 */
[----:B------:R-:W4:Y:S01]  /*73940*/  LDL.LU.64 R24, [R1+0x2740] ;  /* 0x0027400001187983 */ /* 0x000f220000300a00 */
[----:B---3--:R-:W-:Y:S03]  /*73950*/  HMMA.16816.F32 R20, R12, R18, R20 ;  /* 0x000000120c14723c */ /* 0x008fe60000001814 */
[----:B------:R-:W3:-:S15]  /*73960*/  LDL.LU R17, [R1+0x10b0] ;  /* 0x0010b00001117983 */ /* 0x000ede0000300800 */
[----:B------:R-:W-:-:S05]  /*73970*/  NOP ;  /* 0x0000000000007918 */ /* 0x000fca0000000000 */
[----:B------:R-:W-:Y:S04]  /*73980*/  STL.64 [R1+0x410], R20 ;  /* 0x0004101401007387 */ /* 0x000fe80000100a00 */
[----:B------:R4:W-:Y:S02]  /*73990*/  STL.64 [R1+0x418], R22 ;  /* 0x0004181601007387 */ /* 0x0009e40000100a00 */
[C---:B----4-:R-:W-:Y:S06]  /*739a0*/  HMMA.16816.F32 R20, R12.reuse, R24, R8 ;  /* 0x000000180c14723c */ /* 0x050fec0000001808 */
[----:B--2---:R-:W-:Y:S01]  /*739b0*/  HMMA.16816.F32 R4, R12, R26, R4 ;  /* 0x0000001a0c04723c */ /* 0x004fe20000001804 */
[----:B------:R-:W2:-:S15]  /*739c0*/  LDL.LU R8, [R1+0x100] ;  /* 0x0001000001087983 */ /* 0x000e9e0000300800 */
[----:B------:R-:W-:-:S01]  /*739d0*/  NOP ;  /* 0x0000000000007918 */ /* 0x000fc20000000000 */
[----:B------:R-:W-:Y:S04]  /*739e0*/  STL.64 [R1+0x3f0], R20 ;  /* 0x0003f01401007387 */ /* 0x000fe80000100a00 */
[----:B------:R-:W-:Y:S04]  /*739f0*/  STL.64 [R1+0x3f8], R22 ;  /* 0x0003f81601007387 */ /* 0x000fe80000100a00 */
[----:B------:R-:W-:Y:S04]  /*73a00*/  STL.64 [R1+0x3d0], R4 ;  /* 0x0003d00401007387 */ /* 0x000fe80000100a00 */
[----:B------:R-:W-:Y:S04]  /*73a10*/  STL.64 [R1+0x3d8], R6 ;  /* 0x0003d80601007387 */ /* 0x000fe80000100a00 */
        /* <DEDUP_REMOVED lines=18> */
[----:B------:R-:W3:Y:S04]  /*73b40*/  LDL.LU R23, [R1+0x1bc] ;  /* 0x0001bc0001177983 */ /* 0x000ee80000300800 */
[----:B---3--:R0:W-:Y:S04]  /*73b50*/  STL.64 [R1+0x25e8], R22 ;  /* 0x0025e81601007387 */ /* 0x0081e80000100a00 */
[----:B--2---:R-:W-:Y:S04]  /*73b60*/  STL.64 [R1+0x25e0], R20 ;  /* 0x0025e01401007387 */ /* 0x004fe80000100a00 */
[----:B------:R-:W2:Y:S04]  /*73b70*/  LDL.LU R24, [R1+0x1d0] ;  /* 0x0001d00001187983 */ /* 0x000ea80000300800 */
[----:B------:R-:W2:Y:S04]  /*73b80*/  LDL.LU R25, [R1+0x1d4] ;  /* 0x0001d40001197983 */ /* 0x000ea80000300800 */
[----:B------:R-:W3:Y:S04]  /*73b90*/  LDL.LU R26, [R1+0x1d8] ;  /* 0x0001d800011a7983 */ /* 0x000ee80000300800 */
[----:B------:R-:W3:Y:S04]  /*73ba0*/  LDL.LU R27, [R1+0x1dc] ;  /* 0x0001dc00011b7983 */ /* 0x000ee80000300800 */
[----:B---3--:R-:W-:Y:S04]  /*73bb0*/  STL.64 [R1+0x25f8], R26 ;  /* 0x0025f81a01007387 */ /* 0x008fe80000100a00 */
[----:B--2---:R1:W-:Y:S04]  /*73bc0*/  STL.64 [R1+0x25f0], R24 ;  /* 0x0025f01801007387 */ /* 0x0043e80000100a00 */
[----:B0-----:R-:W2:Y:S04]  /*73bd0*/  LDL.LU R22, [R1] ;  /* 0x0000000001167983 */ /* 0x001ea80000300800 */
[----:B------:R-:W2:Y:S04]  /*73be0*/  LDL.LU R23, [R1+0x4] ;  /* 0x0000040001177983 */ /* 0x000ea80000300800 */
[----:B--2---:R-:W-:Y:S04]  /*73bf0*/  STL.64 [R1+0x2600], R22 ;  /* 0x0026001601007387 */ /* 0x004fe80000100a00 */
[----:B-1----:R-:W2:Y:S04]  /*73c00*/  LDL.LU R24, [R1+0x1f0] ;  /* 0x0001f00001187983 */ /* 0x002ea80000300800 */
[----:B------:R-:W2:Y:S04]  /*73c10*/  LDL.LU R25, [R1+0x1f4] ;  /* 0x0001f40001197983 */ /* 0x000ea80000300800 */
[----:B------:R-:W3:Y:S04]  /*73c20*/  LDL.LU R26, [R1+0x1f8] ;  /* 0x0001f800011a7983 */ /* 0x000ee80000300800 */
[----:B------:R-:W3:Y:S01]  /*73c30*/  LDL.LU R27, [R1+0x1fc] ;  /* 0x0001fc00011b7983 */ /* 0x000ee20000300800 */
[----:B------:R-:W-:-:S03]  /*73c40*/  IMAD.MOV.U32 R21, RZ, RZ, R0 ;  /* 0x000000ffff157224 */ /* 0x000fc600078e0000 */
[----:B---3--:R-:W-:Y:S04]  /*73c50*/  STL.64 [R1+0x2610], R26 ;  /* 0x0026101a01007387 */ /* 0x008fe80000100a00 */
[----:B--2---:R0:W-:Y:S04]  /*73c60*/  STL.64 [R1+0x2608], R24 ;  /* 0x0026081801007387 */ /* 0x0041e80000100a00 */
[----:B------:R-:W2:Y:S04]  /*73c70*/  LDL.LU R20, [R1+0x8] ;  /* 0x0000080001147983 */ /* 0x000ea80000300800 */
[----:B------:R-:W3:Y:S04]  /*73c80*/  LDL.LU R0, [R1+0x273c] ;  /* 0x00273c0001007983 */ /* 0x000ee80000300800 */
[----:B--2---:R1:W-:Y:S04]  /*73c90*/  STL.64 [R1+0x2618], R20 ;  /* 0x0026181401007387 */ /* 0x0043e80000100a00 */
[----:B0-----:R-:W2:Y:S04]  /*73ca0*/  LDL.LU R24, [R1+0x210] ;  /* 0x0002100001187983 */ /* 0x001ea80000300800 */
[----:B------:R-:W2:Y:S04]  /*73cb0*/  LDL.LU R25, [R1+0x214] ;  /* 0x0002140001197983 */ /* 0x000ea80000300800 */
[----:B------:R-:W4:Y:S04]  /*73cc0*/  LDL.LU R26, [R1+0x218] ;  /* 0x00021800011a7983 */ /* 0x000f280000300800 */
[----:B------:R-:W4:Y:S04]  /*73cd0*/  LDL.LU R27, [R1+0x21c] ;  /* 0x00021c00011b7983 */ /* 0x000f280000300800 */
[----:B----4-:R-:W-:Y:S04]  /*73ce0*/  STL.64 [R1+0x2628], R26 ;  /* 0x0026281a01007387 */ /* 0x010fe80000100a00 */
[----:B--2---:R0:W-:Y:S04]  /*73cf0*/  STL.64 [R1+0x2620], R24 ;  /* 0x0026201801007387 */ /* 0x0041e80000100a00 */
[----:B------:R-:W2:Y:S04]  /*73d00*/  LDL.LU R22, [R1+0x10] ;  /* 0x0000100001167983 */ /* 0x000ea80000300800 */
[----:B------:R-:W2:Y:S04]  /*73d10*/  LDL.LU R23, [R1+0x14] ;  /* 0x0000140001177983 */ /* 0x000ea80000300800 */
[----:B-1----:R-:W4:Y:S01]  /*73d20*/  LDL.LU R20, [R1+0x18] ;  /* 0x0000180001147983 */ /* 0x002f220000300800 */
[----:B---3--:R-:W-:-:S03]  /*73d30*/  IMAD.MOV.U32 R21, RZ, RZ, R0 ;  /* 0x000000ffff157224 */ /* 0x008fc600078e0000 */
[----:B------:R-:W3:Y:S04]  /*73d40*/  LDL.LU R0, [R1+0x2738] ;  /* 0x0027380001007983 */ /* 0x000ee80000300800 */
[----:B--2---:R1:W-:Y:S04]  /*73d50*/  STL.64 [R1+0x2630], R22 ;  /* 0x0026301601007387 */ /* 0x0043e80000100a00 */
[----:B----4-:R-:W-:Y:S04]  /*73d60*/  STL.64 [R1+0x2648], R20 ;  /* 0x0026481401007387 */ /* 0x010fe80000100a00 */
[----:B0-----:R-:W2:Y:S04]  /*73d70*/  LDL.LU R24, [R1+0x230] ;  /* 0x0002300001187983 */ /* 0x001ea80000300800 */
[----:B------:R-:W2:Y:S04]  /*73d80*/  LDL.LU R25, [R1+0x234] ;  /* 0x0002340001197983 */ /* 0x000ea80000300800 */
[----:B------:R-:W4:Y:S04]  /*73d90*/  LDL.LU R26, [R1+0x238] ;  /* 0x00023800011a7983 */ /* 0x000f280000300800 */
[----:B------:R-:W4:Y:S04]  /*73da0*/  LDL.LU R27, [R1+0x23c] ;  /* 0x00023c00011b7983 */ /* 0x000f280000300800 */
[----:B-1----:R-:W3:Y:S04]  /*73db0*/  LDL.LU R22, [R1+0x20] ;  /* 0x0000200001167983 */ /* 0x002ee80000300800 */
[----:B------:R-:W3:Y:S04]  /*73dc0*/  LDL.LU R23, [R1+0x24] ;  /* 0x0000240001177983 */ /* 0x000ee80000300800 */
[----:B---3--:R-:W-:Y:S04]  /*73dd0*/  STL.64 [R1+0x2660], R22 ;  /* 0x0026601601007387 */ /* 0x008fe80000100a00 */
[----:B----4-:R-:W-:Y:S04]  /*73de0*/  STL.64 [R1+0x2640], R26 ;  /* 0x0026401a01007387 */ /* 0x010fe80000100a00 */
[----:B--2---:R0:W-:Y:S04]  /*73df0*/  STL.64 [R1+0x2638], R24 ;  /* 0x0026381801007387 */ /* 0x0041e80000100a00 */
[----:B0-----:R-:W2:Y:S04]  /*73e00*/  LDL.LU R24, [R1+0x250] ;  /* 0x0002500001187983 */ /* 0x001ea80000300800 */
[----:B------:R-:W2:Y:S04]  /*73e10*/  LDL.LU R25, [R1+0x254] ;  /* 0x0002540001197983 */ /* 0x000ea80000300800 */
[----:B------:R-:W3:Y:S04]  /*73e20*/  LDL.LU R26, [R1+0x258] ;  /* 0x00025800011a7983 */ /* 0x000ee80000300800 */
[----:B------:R-:W3:Y:S04]  /*73e30*/  LDL.LU R27, [R1+0x25c] ;  /* 0x00025c00011b7983 */ /* 0x000ee80000300800 */
[----:B------:R-:W4:Y:S01]  /*73e40*/  LDL.LU R20, [R1+0x28] ;  /* 0x0000280001147983 */ /* 0x000f220000300800 */
[----:B------:R-:W-:-:S03]  /*73e50*/  IMAD.MOV.U32 R21, RZ, RZ, R0 ;  /* 0x000000ffff157224 */ /* 0x000fc600078e0000 */
[----:B------:R-:W2:Y:S04]  /*73e60*/  LDL.LU R0, [R1+0x2734] ;  /* 0x0027340001007983 */ /* 0x000ea80000300800 */
        /* <DEDUP_REMOVED lines=28> */
[----:B------:R-:W2:Y:S01]  /*74030*/  LDL.LU R20, [R1+0x48] ;  /* 0x0000480001147983 */ /* 0x000ea20000300800 */
[----:B------:R-:W-:-:S03]  /*74040*/  IMAD.MOV.U32 R21, RZ, RZ, R0 ;  /* 0x000000ffff157224 */ /* 0x000fc600078e0000 */
[----:B------:R-:W3:Y:S04]  /*74050*/  LDL.LU R0, [R1+0x272c] ;  /* 0x00272c0001007983 */ /* 0x000ee80000300800 */
        /* <DEDUP_REMOVED lines=29> */
[----:B------:R-:W4:Y:S01]  /*74230*/  LDL.LU R20, [R1+0x68] ;  /* 0x0000680001147983 */ /* 0x000f220000300800 */
[----:B------:R-:W-:-:S03]  /*74240*/  IMAD.MOV.U32 R21, RZ, RZ, R0 ;  /* 0x000000ffff157224 */ /* 0x000fc600078e0000 */
        /* <DEDUP_REMOVED lines=21> */
[----:B------:R-:W3:Y:S04]  /*743a0*/  LDL.LU R4, [R1+0x140] ;  /* 0x0001400001047983 */ /* 0x000ee80000300800 */
[----:B------:R-:W3:Y:S04]  /*743b0*/  LDL.LU R5, [R1+0x144] ;  /* 0x0001440001057983 */ /* 0x000ee80000300800 */
[----:B------:R-:W3:Y:S04]  /*743c0*/  LDL.LU R6, [R1+0x148] ;  /* 0x0001480001067983 */ /* 0x000ee80000300800 */
[----:B------:R-:W3:Y:S04]  /*743d0*/  LDL.LU R7, [R1+0x14c] ;  /* 0x00014c0001077983 */ /* 0x000ee80000300800 */
[----:B0-----:R-:W3:Y:S04]  /*743e0*/  LDL.LU R8, [R1+0x160] ;  /* 0x0001600001087983 */ /* 0x001ee80000300800 */
[----:B------:R-:W3:Y:S04]  /*743f0*/  LDL.LU R9, [R1+0x164] ;  /* 0x0001640001097983 */ /* 0x000ee80000300800 */
[----:B------:R-:W3:Y:S01]  /*74400*/  LDL.LU R10, [R1+0x168] ;  /* 0x00016800010a7983 */ /* 0x000ee20000300800 */
[----:B----4-:R-:W-:-:S03]  /*74410*/  IMAD.MOV.U32 R11, RZ, RZ, R0 ;  /* 0x000000ffff0b7224 */ /* 0x010fc600078e0000 */
[----:B------:R-:W4:Y:S04]  /*74420*/  LDL.LU R0, [R1+0x2720] ;  /* 0x0027200001007983 */ /* 0x000f280000300800 */
[----:B------:R-:W2:Y:S04]  /*74430*/  LDL.LU R18, [R1+0x1004] ;  /* 0x0010040001127983 */ /* 0x000ea80000300800 */
[----:B------:R-:W2:Y:S04]  /*74440*/  LDL.LU R19, [R1+0x130c] ;  /* 0x00130c0001137983 */ /* 0x000ea80000300800 */
[----:B--2---:R-:W-:Y:S04]  /*74450*/  STL.64 [R1+0x2568], R18 ;  /* 0x0025681201007387 */ /* 0x004fe80000100a00 */
[----:B------:R0:W-:Y:S04]  /*74460*/  STL [R1+0x2564], R17 ;  /* 0x0025641101007387 */ /* 0x0001e80000100800 */
[----:B------:R-:W2:Y:S04]  /*74470*/  LDL.LU R16, [R1+0x390] ;  /* 0x0003900001107983 */ /* 0x000ea80000300800 */
[----:B0-----:R-:W2:Y:S04]  /*74480*/  LDL.LU R17, [R1+0x394] ;  /* 0x0003940001117983 */ /* 0x001ea80000300800 */
[----:B------:R-:W2:Y:S01]  /*74490*/  LDL.LU R18, [R1+0x398] ;  /* 0x0003980001127983 */ /* 0x000ea20000300800 */
[----:B----4-:R-:W-:-:S03]  /*744a0*/  IMAD.MOV.U32 R19, RZ, RZ, R0 ;  /* 0x000000ffff137224 */ /* 0x010fc600078e0000 */
[----:B------:R-:W4:Y:S04]  /*744b0*/  LDL.LU R0, [R1+0x1304] ;  /* 0x0013040001007983 */ /* 0x000f280000300800 */
[C---:B--2---:R-:W-:Y:S06]  /*744c0*/  HMMA.16816.F32 R16, R12.reuse, R20, R16 ;  /* 0x000000140c10723c */ /* 0x044fec0000001810 */
[----:B------:R-:W-:-:S15]  /*744d0*/  HMMA.16816.F32 R20, R12, R22, R24 ;  /* 0x000000160c14723c */ /* 0x000fde0000001818 */
[----:B------:R-:W-:-:S02]  /*744e0*/  NOP ;  /* 0x0000000000007918 */ /* 0x000fc40000000000 */
[----:B------:R0:W-:Y:S04]  /*744f0*/  STL.64 [R1+0x390], R16 ;  /* 0x0003901001007387 */ /* 0x0001e80000100a00 */
[----:B------:R1:W-:Y:S04]  /*74500*/  STL.64 [R1+0x398], R18 ;  /* 0x0003981201007387 */ /* 0x0003e80000100a00 */
[----:B0-----:R-:W2:Y:S04]  /*74510*/  LDL.LU R16, [R1+0xe0] ;  /* 0x0000e00001107983 */ /* 0x001ea80000300800 */
[----:B------:R-:W2:Y:S04]  /*74520*/  LDL.LU R17, [R1+0xe4] ;  /* 0x0000e40001117983 */ /* 0x000ea80000300800 */
[----:B-1----:R-:W2:Y:S04]  /*74530*/  LDL.LU R18, [R1+0xe8] ;  /* 0x0000e80001127983 */ /* 0x002ea80000300800 */
[----:B------:R-:W2:Y:S04]  /*74540*/  LDL.LU R19, [R1+0xec] ;  /* 0x0000ec0001137983 */ /* 0x000ea80000300800 */
        /* <DEDUP_REMOVED lines=88> */
[----:B0-----:R-:W4:Y:S04]  /*74ad0*/  LDL.LU.64 R22, [R1+0x25e8] ;  /* 0x0025e80001167983 */ /* 0x001f280000300a00 */
[----:B------:R-:W4:Y:S01]  /*74ae0*/  LDL.LU.64 R20, [R1+0x25e0] ;  /* 0x0025e00001147983 */ /* 0x000f220000300a00 */
[C---:B---3--:R-:W-:Y:S06]  /*74af0*/  HMMA.16816.F32 R24, R12.reuse, R28, R24 ;  /* 0x0000001c0c18723c */ /* 0x048fec0000001818 */
[C---:B------:R-:W-:Y:S01]  /*74b00*/  HMMA.16816.F32 R4, R12.reuse, R2, R4 ;  /* 0x000000020c04723c */ /* 0x040fe20000001804 */
[----:B------:R-:W0:Y:S08]  /*74b10*/  LDC R29, c[0x0][0x238] ;  /* 0x00008e00ff1d7b82 */ /* 0x000e300000000800 */
[----:B------:R-:W1:Y:S08]  /*74b20*/  LDC R28, c[0x0][0x230] ;  /* 0x00008c00ff1c7b82 */ /* 0x000e700000000800 */
[----:B------:R-:W-:Y:S04]  /*74b30*/  STL.64 [R1+0x1d0], R24 ;  /* 0x0001d01801007387 */ /* 0x000fe80000100a00 */
[----:B------:R3:W-:Y:S04]  /*74b40*/  STL.64 [R1+0x1d8], R26 ;  /* 0x0001d81a01007387 */ /* 0x0007e80000100a00 */
[----:B---3--:R-:W4:Y:S04]  /*74b50*/  LDL.LU.64 R26, [R1+0x25d8] ;  /* 0x0025d800011a7983 */ /* 0x008f280000300a00 */
[----:B------:R-:W3:Y:S01]  /*74b60*/  LDL.LU.64 R24, [R1+0x25d0] ;  /* 0x0025d00001187983 */ /* 0x000ee20000300a00 */
[----:B----4-:R-:W-:-:S15]  /*74b70*/  HMMA.16816.F32 R20, R12, R26, R20 ;  /* 0x0000001a0c14723c */ /* 0x010fde0000001814 */
[----:B------:R-:W-:-:S08]  /*74b80*/  NOP ;  /* 0x0000000000007918 */ /* 0x000fd00000000000 */
[----:B------:R-:W-:Y:S04]  /*74b90*/  STL.64 [R1+0x1b0], R20 ;  /* 0x0001b01401007387 */ /* 0x000fe80000100a00 */
[----:B------:R4:W-:Y:S04]  /*74ba0*/  STL.64 [R1+0x1b8], R22 ;  /* 0x0001b81601007387 */ /* 0x0009e80000100a00 */
[----:B----4-:R-:W3:Y:S04]  /*74bb0*/  LDL.LU.64 R22, [R1+0x25c8] ;  /* 0x0025c80001167983 */ /* 0x010ee80000300a00 */
[----:B------:R-:W3:Y:S02]  /*74bc0*/  LDL.LU.64 R20, [R1+0x25c0] ;  /* 0x0025c00001147983 */ /* 0x000ee40000300a00 */
[----:B---3--:R-:W-:Y:S02]  /*74bd0*/  HMMA.16816.F32 R24, R12, R24, R20 ;  /* 0x000000180c18723c */ /* 0x008fe40000001814 */
[----:B------:R-:W3:Y:S04]  /*74be0*/  LDL.LU.64 R22, [R1+0x25b8] ;  /* 0x0025b80001167983 */ /* 0x000ee80000300a00 */
[----:B------:R-:W4:-:S15]  /*74bf0*/  LDL.LU.64 R20, [R1+0x25b0] ;  /* 0x0025b00001147983 */ /* 0x000f1e0000300a00 */
[----:B------:R-:W-:-:S02]  /*74c00*/  NOP ;  /* 0x0000000000007918 */ /* 0x000fc40000000000 */
[----:B------:R2:W-:Y:S04]  /*74c10*/  STL.64 [R1+0x190], R24 ;  /* 0x0001901801007387 */ /* 0x0005e80000100a00 */
[----:B------:R0:W-:Y:S04]  /*74c20*/  STL.64 [R1+0x198], R26 ;  /* 0x0001981a01007387 */ /* 0x0001e80000100a00 */
[----:B--2---:R-:W4:Y:S04]  /*74c30*/  LDL.LU R24, [R1+0xc0] ;  /* 0x0000c00001187983 */ /* 0x004f280000300800 */
[----:B------:R-:W4:Y:S04]  /*74c40*/  LDL.LU R25, [R1+0xc4] ;  /* 0x0000c40001197983 */ /* 0x000f280000300800 */
[----:B0-----:R-:W4:Y:S04]  /*74c50*/  LDL.LU R26, [R1+0xc8] ;  /* 0x0000c800011a7983 */ /* 0x001f280000300800 */
[----:B------:R-:W4:Y:S01]  /*74c60*/  LDL.LU R27, [R1+0xcc] ;  /* 0x0000cc00011b7983 */ /* 0x000f220000300800 */
        /* <DEDUP_REMOVED lines=31> */
[----:B------:R-:W3:Y:S01]  /*74e60*/  LDL.LU R17, [R1+0x2564] ;  /* 0x0025640001117983 */ /* 0x000ee20000300800 */
[----:B--2---:R-:W-:-:S15]  /*74e70*/  HMMA.16816.F32 R4, R12, R10, R4 ;  /* 0x0000000a0c04723c */ /* 0x004fde0000001804 */
[----:B------:R-:W-:-:S08]  /*74e80*/  NOP ;  /* 0x0000000000007918 */ /* 0x000fd00000000000 */
[----:B------:R-:W-:Y:S04]  /*74e90*/  STL.64 [R1+0x160], R4 ;  /* 0x0001600401007387 */ /* 0x000fe80000100a00 */
[----:B------:R4:W-:Y:S02]  /*74ea0*/  STL.64 [R1+0x168], R6 ;  /* 0x0001680601007387 */ /* 0x0009e40000100a00 */
[----:B----4-:R-:W-:Y:S01]  /*74eb0*/  HMMA.16816.F32 R4, R12, R20, R24 ;  /* 0x000000140c04723c */ /* 0x010fe20000001818 */
[----:B---3--:R-:W-:-:S05]  /*74ec0*/  VIADD R17, R17, 0x1 ;  /* 0x0000000111117836 */ /* 0x008fca0000000000 */
[----:B------:R-:W-:-:S15]  /*74ed0*/  STL [R1+0x10b0], R17 ;  /* 0x0010b01101007387 */ /* 0x000fde0000100800 */
[----:B------:R-:W-:-:S02]  /*74ee0*/  NOP ;  /* 0x0000000000007918 */ /* 0x000fc40000000000 */
[----:B------:R-:W-:Y:S04]  /*74ef0*/  STL.64 [R1+0xf0], R4 ;  /* 0x0000f00401007387 */ /* 0x000fe80000100a00 */
[----:B------:R-:W-:Y:S04]  /*74f00*/  STL.64 [R1+0xf8], R6 ;  /* 0x0000f80601007387 */ /* 0x000fe80000100a00 */
[----:B------:R-:W2:Y:S01]  /*74f10*/  LDL.LU R12, [R1+0x1000] ;  /* 0x00100000010c7983 */ /* 0x000ea20000300800 */
[----:B------:R-:W-:-:S05]  /*74f20*/  IMAD.SHL.U32 R29, R29, 0x40, RZ ;  /* 0x000000401d1d7824 */ /* 0x000fca00078e00ff */
[C---:B------:R-:W-:Y:S02]  /*74f30*/  IADD3 R18, P4, R29.reuse, R18, RZ ;  /* 0x000000121d127210 */ /* 0x040fe40007f9e0ff */
[----:B------:R-:W-:-:S03]  /*74f40*/  IADD3 R19, P5, R29, R19, RZ ;  /* 0x000000131d137210 */ /* 0x000fc60007fbe0ff */
[----:B------:R-:W-:Y:S04]  /*74f50*/  STL [R1+0x1004], R18 ;  /* 0x0010041201007387 */ /* 0x000fe80000100800 */
[----:B--2---:R0:W-:Y:S04]  /*74f60*/  STL [R1+0x2558], R12 ;  /* 0x0025580c01007387 */ /* 0x0041e80000100800 */
[----:B------:R-:W-:Y:S04]  /*74f70*/  STL [R1+0x130c], R19 ;  /* 0x00130c1301007387 */ /* 0x000fe80000100800 */
[----:B0-----:R-:W2:Y:S01]  /*74f80*/  LDL.LU R12, [R1+0x12ec] ;  /* 0x0012ec00010c7983 */ /* 0x001ea20000300800 */
[----:B------:R-:W-:-:S05]  /*74f90*/  IADD3 R0, P6, R29, R0, RZ ;  /* 0x000000001d007210 */ /* 0x000fca0007fde0ff */
[----:B------:R-:W-:Y:S04]  /*74fa0*/  STL [R1+0x1304], R0 ;  /* 0x0013040001007387 */ /* 0x000fe80000100800 */
[----:B--2---:R0:W-:Y:S04]  /*74fb0*/  STL [R1+0x255c], R12 ;  /* 0x00255c0c01007387 */ /* 0x0041e80000100800 */
[----:B0-----:R-:W2:Y:S01]  /*74fc0*/  LDL.LU R12, [R1+0x12f4] ;  /* 0x0012f400010c7983 */ /* 0x001ea20000300800 */
[----:B------:R-:W-:-:S05]  /*74fd0*/  VIADD R28, R28, 0x3f ;  /* 0x0000003f1c1c7836 */ /* 0x000fca0000000000 */
[----:B------:R-:W-:Y:S01]  /*74fe0*/  SHF.R.S32.HI R16, RZ, 0x1f, R28 ;  /* 0x0000001fff107819 */ /* 0x000fe2000001141c */
[----:B--2---:R0:W-:Y:S04]  /*74ff0*/  STL [R1+0x2560], R12 ;  /* 0x0025600c01007387 */ /* 0x0041e80000100800 */
[----:B0-----:R-:W2:Y:S04]  /*75000*/  LDL.LU R12, [R1+0x12fc] ;  /* 0x0012fc00010c7983 */ /* 0x001ea80000300800 */
[----:B------:R-:W3:Y:S04]  /*75010*/  LDL.LU R13, [R1+0x12e4] ;  /* 0x0012e400010d7983 */ /* 0x000ee80000300800 */
[----:B------:R-:W4:Y:S04]  /*75020*/  LDL.LU R14, [R1+0x1308] ;  /* 0x00130800010e7983 */ /* 0x000f280000300800 */
        /* <DEDUP_REMOVED lines=9> */
[----:B------:R-:W-:-:S03]  /*750c0*/  LEA.HI R16, R16, R28, RZ, 0x6 ;  /* 0x0000001c10107211 */ /* 0x000fc600078f30ff */
[----:B------:R-:W3:Y:S04]  /*750d0*/  LDL.LU R5, [R1+0x12e0] ;  /* 0x0012e00001057983 */ /* 0x000ee80000300800 */
[----:B------:R-:W3:Y:S04]  /*750e0*/  LDL.LU R2, [R1+0x12b4] ;  /* 0x0012b40001027983 */ /* 0x000ee80000300800 */
[----:B------:R-:W3:Y:S04]  /*750f0*/  LDL.LU R3, [R1+0x12d8] ;  /* 0x0012d80001037983 */ /* 0x000ee80000300800 */
[----:B------:R-:W3:Y:S01]  /*75100*/  LDL.LU R22, [R1+0x12ac] ;  /* 0x0012ac0001167983 */ /* 0x000ee20000300800 */
[----:B------:R-:W-:-:S03]  /*75110*/  SHF.R.S32.HI R16, RZ, 0x6, R16 ;  /* 0x00000006ff107819 */ /* 0x000fc60000011410 */
[----:B------:R-:W3:Y:S04]  /*75120*/  LDL.LU R23, [R1+0x12d0] ;  /* 0x0012d00001177983 */ /* 0x000ee80000300800 */
[----:B------:R-:W3:Y:S04]  /*75130*/  LDL.LU R24, [R1+0x12a4] ;  /* 0x0012a40001187983 */ /* 0x000ee80000300800 */
[----:B------:R-:W3:Y:S04]  /*75140*/  LDL.LU R25, [R1+0x12c8] ;  /* 0x0012c80001197983 */ /* 0x000ee80000300800 */
[----:B------:R-:W3:Y:S04]  /*75150*/  LDL.LU R26, [R1+0x129c] ;  /* 0x00129c00011a7983 */ /* 0x000ee80000300800 */
[----:B------:R-:W3:Y:S01]  /*75160*/  LDL.LU R27, [R1+0x12c0] ;  /* 0x0012c000011b7983 */ /* 0x000ee20000300800 */
[----:B------:R-:W-:-:S03]  /*75170*/  ISETP.NE.U32.AND P0, PT, R17, R16, PT ;  /* 0x000000101100720c */ /* 0x000fc60003f05070 */
[----:B------:R-:W3:Y:S04]  /*75180*/  LDL.LU R28, [R1+0x1294] ;  /* 0x00129400011c7983 */ /* 0x000ee80000300800 */
[----:B------:R-:W3:Y:S04]  /*75190*/  LDL.LU R16, [R1+0x12b8] ;  /* 0x0012b80001107983 */ /* 0x000ee80000300800 */
[----:B------:R-:W3:Y:S04]  /*751a0*/  LDL.LU R17, [R1+0x128c] ;  /* 0x00128c0001117983 */ /* 0x000ee80000300800 */
[----:B------:R-:W3:Y:S04]  /*751b0*/  LDL.LU R18, [R1+0x12b0] ;  /* 0x0012b00001127983 */ /* 0x000ee80000300800 */
[----:B------:R-:W3:Y:S04]  /*751c0*/  LDL.LU R19, [R1+0x1284] ;  /* 0x0012840001137983 */ /* 0x000ee80000300800 */
[----:B------:R-:W3:Y:S01]  /*751d0*/  LDL.LU R0, [R1+0x12a8] ;  /* 0x0012a80001007983 */ /* 0x000ee20000300800 */
[----:B--2---:R-:W-:-:S05]  /*751e0*/  IADD3 R12, P1, R29, R12, RZ ;  /* 0x0000000c1d0c7210 */ /* 0x004fca0007f3e0ff */
[----:B------:R0:W-:Y:S04]  /*751f0*/  STL [R1+0x12fc], R12 ;  /* 0x0012fc0c01007387 */ /* 0x0001e80000100800 */
[----:B0-----:R-:W2:Y:S02]  /*75200*/  LDL.LU R12, [R1+0x2560] ;  /* 0x00256000010c7983 */ /* 0x001ea40000300800 */
[----:B--2---:R-:W-:-:S05]  /*75210*/  IADD3 R12, P2, R29, R12, RZ ;  /* 0x0000000c1d0c7210 */ /* 0x004fca0007f5e0ff */
[----:B------:R0:W-:Y:S04]  /*75220*/  STL [R1+0x12f4], R12 ;  /* 0x0012f40c01007387 */ /* 0x0001e80000100800 */
[----:B0-----:R-:W2:Y:S02]  /*75230*/  LDL.LU R12, [R1+0x255c] ;  /* 0x00255c00010c7983 */ /* 0x001ea40000300800 */
[----:B--2---:R-:W-:-:S05]  /*75240*/  IADD3 R12, P3, R29, R12, RZ ;  /* 0x0000000c1d0c7210 */ /* 0x004fca0007f7e0ff */
[----:B------:R0:W-:Y:S04]  /*75250*/  STL [R1+0x12ec], R12 ;  /* 0x0012ec0c01007387 */ /* 0x0001e80000100800 */
[----:B0-----:R-:W2:Y:S01]  /*75260*/  LDL.LU R12, [R1+0x2558] ;  /* 0x00255800010c7983 */ /* 0x001ea20000300800 */
[----:B------:R-:W-:-:S05]  /*75270*/  SHF.R.S32.HI R15, RZ, 0x1f, R29 ;  /* 0x0000001fff0f7819 */ /* 0x000fca000001141d */
[----:B----4-:R-:W-:Y:S01]  /*75280*/  IMAD.X R14, R15, 0x1, R14, P5 ;  /* 0x000000010f0e7824 */ /* 0x010fe200028e060e */
[----:B---3--:R-:W-:Y:S01]  /*75290*/  IADD3 R20, P5, R29, R20, RZ ;  /* 0x000000141d147210 */ /* 0x008fe20007fbe0ff */
[----:B------:R-:W-:Y:S01]  /*752a0*/  IMAD.X R21, R15, 0x1, R21, P6 ;  /* 0x000000010f157824 */ /* 0x000fe200030e0615 */
[----:B------:R-:W-:Y:S01]  /*752b0*/  IADD3 R10, P6, R29, R10, RZ ;  /* 0x0000000a1d0a7210 */ /* 0x000fe20007fde0ff */
        /* <DEDUP_REMOVED lines=16> */
[----:B------:R-:W-:-:S02]  /*753c0*/  IMAD.X R0, R15, 0x1, R0, P5 ;  /* 0x000000010f007824 */ /* 0x000fc400028e0600 */
[----:B--2---:R-:W-:Y:S01]  /*753d0*/  IMAD.X R12, R15, 0x1, R12, P4 ;  /* 0x000000010f0c7824 */ /* 0x004fe200020e060c */
[----:B------:R-:W-:-:S04]  /*753e0*/  IADD3 R13, P4, R29, R13, RZ ;  /* 0x0000000d1d0d7210 */ /* 0x000fc80007f9e0ff */
        /* <DEDUP_REMOVED lines=8> */
[----:B------:R-:W-:-:S03]  /*75470*/  IMAD.X R5, R15, 0x1, R5, P4 ;  /* 0x000000010f057824 */ /* 0x000fc600020e0605 */
[----:B------:R-:W-:Y:S01]  /*75480*/  STL [R1+0x12f0], R9 ;  /* 0x0012f00901007387 */ /* 0x000fe20000100800 */
[----:B------:R-:W-:-:S03]  /*75490*/  IADD3 R2, P4, R29, R2, RZ ;  /* 0x000000021d027210 */ /* 0x000fc60007f9e0ff */
        /* <DEDUP_REMOVED lines=17> */
[----:B------:R0:W-:Y:S04]  /*755b0*/  STL [R1+0x2554], R15 ;  /* 0x0025540f01007387 */ /* 0x0001e80000100800 */
[----:B------:R-:W-:Y:S04]  /*755c0*/  STL [R1+0x12b0], R18 ;  /* 0x0012b01201007387 */ /* 0x000fe80000100800 */
[----:B0-----:R-:W2:Y:S04]  /*755d0*/  LDL.LU R15, [R1+0x127c] ;  /* 0x00127c00010f7983 */ /* 0x001ea80000300800 */
[----:B------:R-:W-:Y:S04]  /*755e0*/  STL [R1+0x1284], R19 ;  /* 0x0012841301007387 */ /* 0x000fe80000100800 */
[----:B------:R-:W3:Y:S04]  /*755f0*/  LDL.LU R12, [R1+0x126c] ;  /* 0x00126c00010c7983 */ /* 0x000ee80000300800 */
[----:B------:R-:W-:Y:S04]  /*75600*/  STL [R1+0x12a8], R0 ;  /* 0x0012a80001007387 */ /* 0x000fe80000100800 */
[----:B---3--:R0:W-:Y:S04]  /*75610*/  STL [R1+0x2548], R12 ;  /* 0x0025480c01007387 */ /* 0x0081e80000100800 */
[----:B0-----:R-:W3:Y:S04]  /*75620*/  LDL.LU R12, [R1+0x1298] ;  /* 0x00129800010c7983 */ /* 0x001ee80000300800 */
[----:B---3--:R0:W-:Y:S04]  /*75630*/  STL [R1+0x254c], R12 ;  /* 0x00254c0c01007387 */ /* 0x0081e80000100800 */
[----:B0-----:R-:W3:Y:S01]  /*75640*/  LDL.LU R12, [R1+0x1274] ;  /* 0x00127400010c7983 */ /* 0x001ee20000300800 */
[----:B--2---:R-:W-:-:S03]  /*75650*/  IADD3 R15, P5, R29, R15, RZ ;  /* 0x0000000f1d0f7210 */ /* 0x004fc60007fbe0ff */
        /* <DEDUP_REMOVED lines=28> */
[----:B------:R0:W-:Y:S04]  /*75820*/  STL [R1+0x127c], R15 ;  /* 0x00127c0f01007387 */ /* 0x0001e80000100800 */
[----:B0-----:R-:W2:Y:S02]  /*75830*/  LDL.LU R15, [R1+0x2554] ;  /* 0x00255400010f7983 */ /* 0x001ea40000300800 */
[----:B--2---:R-:W-:-:S05]  /*75840*/  IMAD.X R12, R15, 0x1, R12, P6 ;  /* 0x000000010f0c7824 */ /* 0x004fca00030e060c */
[----:B------:R0:W-:Y:S04]  /*75850*/  STL [R1+0x12a0], R12 ;  /* 0x0012a00c01007387 */ /* 0x0001e80000100800 */
[----:B0-----:R-:W2:Y:S02]  /*75860*/  LDL.LU R12, [R1+0x2550] ;  /* 0x00255000010c7983 */ /* 0x001ea40000300800 */
[----:B--2---:R-:W-:-:S05]  /*75870*/  IADD3 R12, P6, R29, R12, RZ ;  /* 0x0000000c1d0c7210 */ /* 0x004fca0007fde0ff */
[----:B------:R0:W-:Y:S04]  /*75880*/  STL [R1+0x1274], R12 ;  /* 0x0012740c01007387 */ /* 0x0001e80000100800 */
[----:B0-----:R-:W2:Y:S02]  /*75890*/  LDL.LU R12, [R1+0x254c] ;  /* 0x00254c00010c7983 */ /* 0x001ea40000300800 */
[----:B--2---:R-:W-:-:S05]  /*758a0*/  IMAD.X R12, R15, 0x1, R12, P1 ;  /* 0x000000010f0c7824 */ /* 0x004fca00008e060c */
[----:B------:R0:W-:Y:S04]  /*758b0*/  STL [R1+0x1298], R12 ;  /* 0x0012980c01007387 */ /* 0x0001e80000100800 */
[----:B0-----:R-:W2:Y:S01]  /*758c0*/  LDL.LU R12, [R1+0x2548] ;  /* 0x00254800010c7983 */ /* 0x001ea20000300800 */
[----:B---3--:R-:W-:Y:S01]  /*758d0*/  IMAD.X R13, R15, 0x1, R13, P2 ;  /* 0x000000010f0d7824 */ /* 0x008fe200010e060d */
[----:B----4-:R-:W-:Y:S01]  /*758e0*/  IADD3 R14, P2, R29, R14, RZ ;  /* 0x0000000e1d0e7210 */ /* 0x010fe20007f5e0ff */
        /* <DEDUP_REMOVED lines=19> */
[----:B------:R-:W-:-:S02]  /*75a20*/  IADD3 R0, P2, R29, R0, RZ ;  /* 0x000000001d007210 */ /* 0x000fc40007f5e0ff */
[----:B--2---:R-:W-:-:S05]  /*75a30*/  IADD3 R12, P1, R29, R12, RZ ;  /* 0x0000000c1d0c7210 */ /* 0x004fca0007f3e0ff */
        /* <DEDUP_REMOVED lines=22> */
[----:B------:R-:W-:Y:S04]  /*75ba0*/  STL [R1+0x1248], R26 ;  /* 0x0012481a01007387 */ /* 0x000fe80000100800 */
[----:B------:R-:W-:Y:S01]  /*75bb0*/  STL [R1+0x121c], R27 ;  /* 0x00121c1b01007387 */ /* 0x000fe20000100800 */
[----:B------:R-:W-:-:S03]  /*75bc0*/  IADD3 R18, P1, R29, R18, RZ ;  /* 0x000000121d127210 */ /* 0x000fc60007f3e0ff */
[----:B------:R-:W-:Y:S04]  /*75bd0*/  STL [R1+0x1240], R28 ;  /* 0x0012401c01007387 */ /* 0x000fe80000100800 */
        /* <DEDUP_REMOVED lines=12> */
[----:B--2---:R-:W-:-:S03]  /*75ca0*/  IMAD.X R29, R15, 0x1, R29, P3 ;  /* 0x000000010f1d7824 */ /* 0x004fc600018e061d */
[----:B---3--:R0:W-:Y:S04]  /*75cb0*/  STL [R1+0x2540], R12 ;  /* 0x0025400c01007387 */ /* 0x0081e80000100800 */
        /* <DEDUP_REMOVED lines=27> */
[----:B------:R0:W-:Y:S04]  /*75e70*/  STL [R1+0x1228], R29 ;  /* 0x0012281d01007387 */ /* 0x0001e80000100800 */
[----:B0-----:R-:W2:Y:S02]  /*75e80*/  LDL.LU R29, [R1+0x2544] ;  /* 0x00254400011d7983 */ /* 0x001ea40000300800 */
[----:B--2---:R-:W-:-:S05]  /*75e90*/  IADD3 R12, P3, R29, R12, RZ ;  /* 0x0000000c1d0c7210 */ /* 0x004fca0007f7e0ff */
[----:B------:R0:W-:Y:S04]  /*75ea0*/  STL [R1+0x11fc], R12 ;  /* 0x0011fc0c01007387 */ /* 0x0001e80000100800 */
[----:B0-----:R-:W2:Y:S02]  /*75eb0*/  LDL.LU R12, [R1+0x2540] ;  /* 0x00254000010c7983 */ /* 0x001ea40000300800 */
[----:B--2---:R-:W-:-:S05]  /*75ec0*/  IMAD.X R12, R15, 0x1, R12, P4 ;  /* 0x000000010f0c7824 */ /* 0x004fca00020e060c */
[----:B------:R0:W-:Y:S04]  /*75ed0*/  STL [R1+0x1220], R12 ;  /* 0x0012200c01007387 */ /* 0x0001e80000100800 */
[----:B0-----:R-:W2:Y:S02]  /*75ee0*/  LDL.LU R12, [R1+0x253c] ;  /* 0x00253c00010c7983 */ /* 0x001ea40000300800 */
[----:B--2---:R-:W-:-:S05]  /*75ef0*/  IADD3 R12, P4, R29, R12, RZ ;  /* 0x0000000c1d0c7210 */ /* 0x004fca0007f9e0ff */
[----:B------:R0:W-:Y:S04]  /*75f00*/  STL [R1+0x11f4], R12 ;  /* 0x0011f40c01007387 */ /* 0x0001e80000100800 */
[----:B0-----:R-:W2:Y:S01]  /*75f10*/  LDL.LU R12, [R1+0x2538] ;  /* 0x00253800010c7983 */ /* 0x001ea20000300800 */
        /* <DEDUP_REMOVED lines=122> */
[----:B------:R0:W-:Y:S04]  /*766c0*/  STL [R1+0x1174], R12 ;  /* 0x0011740c01007387 */ /* 0x0001e80000100800 */
        /* <DEDUP_REMOVED lines=22> */
[----:B------:R-:W-:Y:S04]  /*76830*/  STL [R1+0x1124], R27 ;  /* 0x0011241b01007387 */ /* 0x000fe80000100800 */
[----:B------:R-:W-:Y:S04]  /*76840*/  STL [R1+0x1148], R28 ;  /* 0x0011481c01007387 */ /* 0x000fe80000100800 */
[----:B------:R-:W-:Y:S04]  /*76850*/  STL [R1+0x111c], R16 ;  /* 0x00111c1001007387 */ /* 0x000fe80000100800 */
[----:B------:R-:W-:Y:S04]  /*76860*/  STL [R1+0x1140], R17 ;  /* 0x0011401101007387 */ /* 0x000fe80000100800 */
[----:B0-----:R-:W2:Y:S01]  /*76870*/  LDL.LU R12, [R1+0x218c] ;  /* 0x00218c00010c7983 */ /* 0x001ea20000300800 */
[----:B------:R-:W-:Y:S01]  /*76880*/  IADD3 R18, P2, R18, UR5, RZ ;  /* 0x0000000512127c10 */ /* 0x000fe2000ff5e0ff */
[----:B------:R-:W-:-:S04]  /*76890*/  IMAD.X R19, R15, 0x1, R19, P3 ;  /* 0x000000010f137824 */ /* 0x000fc800018e0613 */
[----:B------:R-:W-:Y:S04]  /*768a0*/  STL [R1+0x2194], R18 ;  /* 0x0021941201007387 */ /* 0x000fe80000100800 */
[----:B--2---:R0:W-:Y:S04]  /*768b0*/  STL [R1+0x251c], R12 ;  /* 0x00251c0c01007387 */ /* 0x0041e80000100800 */
[----:B------:R-:W-:Y:S04]  /*768c0*/  STL [R1+0x1138], R19 ;  /* 0x0011381301007387 */ /* 0x000fe80000100800 */
[----:B0-----:R-:W2:Y:S01]  /*768d0*/  LDL.LU R12, [R1+0x1128] ;  /* 0x00112800010c7983 */ /* 0x001ea20000300800 */
[----:B------:R-:W-:-:S05]  /*768e0*/  IADD3 R0, P3, R0, UR5, RZ ;  /* 0x0000000500007c10 */ /* 0x000fca000ff7e0ff */
[----:B------:R-:W-:Y:S04]  /*768f0*/  STL [R1+0x1324], R0 ;  /* 0x0013240001007387 */ /* 0x000fe80000100800 */
        /* <DEDUP_REMOVED lines=31> */
[----:B--2---:R-:W-:-:S05]  /*76af0*/  IMAD.X R12, R15, 0x1, R12, P4 ;  /* 0x000000010f0c7824 */ /* 0x004fca00020e060c */
[----:B------:R0:W-:Y:S04]  /*76b00*/  STL [R1+0x1130], R12 ;  /* 0x0011300c01007387 */ /* 0x0001e80000100800 */
[----:B0-----:R-:W2:Y:S02]  /*76b10*/  LDL.LU R12, [R1+0x2524] ;  /* 0x00252400010c7983 */ /* 0x001ea40000300800 */
[----:B--2---:R-:W-:-:S05]  /*76b20*/  IADD3 R12, P4, R12, UR5, RZ ;  /* 0x000000050c0c7c10 */ /* 0x004fca000ff9e0ff */
[----:B------:R0:W-:Y:S04]  /*76b30*/  STL [R1+0x2190], R12 ;  /* 0x0021900c01007387 */ /* 0x0001e80000100800 */
[----:B0-----:R-:W2:Y:S02]  /*76b40*/  LDL.LU R12, [R1+0x2520] ;  /* 0x00252000010c7983 */ /* 0x001ea40000300800 */
[----:B--2---:R-:W-:-:S05]  /*76b50*/  IMAD.X R12, R15, 0x1, R12, P5 ;  /* 0x000000010f0c7824 */ /* 0x004fca00028e060c */
[----:B------:R0:W-:Y:S04]  /*76b60*/  STL [R1+0x1128], R12 ;  /* 0x0011280c01007387 */ /* 0x0001e80000100800 */
[----:B0-----:R-:W2:Y:S01]  /*76b70*/  LDL.LU R12, [R1+0x251c] ;  /* 0x00251c00010c7983 */ /* 0x001ea20000300800 */
[C---:B---3--:R-:W-:Y:S01]  /*76b80*/  IMAD.X R13, R15.reuse, 0x1, R13, P6 ;  /* 0x000000010f0d7824 */ /* 0x048fe200030e060d */
[----:B----4-:R-:W-:Y:S01]  /*76b90*/  IADD3 R14, P6, R14, UR5, RZ ;  /* 0x000000050e0e7c10 */ /* 0x010fe2000ffde0ff */
[----:B------:R-:W-:Y:S01]  /*76ba0*/  IMAD.X R20, R15, 0x1, R20, P1 ;  /* 0x000000010f147824 */ /* 0x000fe200008e0614 */
[----:B------:R-:W-:Y:S02]  /*76bb0*/  IADD3 R21, P1, R21, UR5, RZ ;  /* 0x0000000515157c10 */ /* 0x000fe4000ff3e0ff */
[----:B------:R-:W-:-:S02]  /*76bc0*/  IADD3.X R10, R10, UR6, RZ, P2, !PT ;  /* 0x000000060a0a7c10 */ /* 0x000fc400097fe4ff */
[----:B------:R-:W-:Y:S02]  /*76bd0*/  IADD3 R11, P2, R11, UR5, RZ ;  /* 0x000000050b0b7c10 */ /* 0x000fe4000ff5e0ff */
[----:B------:R-:W-:Y:S02]  /*76be0*/  IADD3.X R8, R8, UR6, RZ, P3, !PT ;  /* 0x0000000608087c10 */ /* 0x000fe40009ffe4ff */
[----:B------:R-:W-:Y:S02]  /*76bf0*/  IADD3 R9, P3, R9, UR5, RZ ;  /* 0x0000000509097c10 */ /* 0x000fe4000ff7e0ff */
[----:B------:R-:W-:Y:S02]  /*76c00*/  IADD3.X R6, R6, UR6, RZ, P4, !PT ;  /* 0x0000000606067c10 */ /* 0x000fe4000a7fe4ff */
        /* <DEDUP_REMOVED lines=11> */
[----:B--2---:R-:W-:-:S05]  /*76cc0*/  IADD3 R12, P5, R12, UR5, RZ ;  /* 0x000000050c0c7c10 */ /* 0x004fca000ffbe0ff */
[----:B------:R0:W-:Y:S04]  /*76cd0*/  STL [R1+0x218c], R12 ;  /* 0x00218c0c01007387 */ /* 0x0001e80000100800 */
[----:B------:R-:W-:Y:S04]  /*76ce0*/  STL [R1+0x1120], R13 ;  /* 0x0011200d01007387 */ /* 0x000fe80000100800 */
[----:B------:R-:W-:Y:S04]  /*76cf0*/  STL [R1+0x2188], R14 ;  /* 0x0021880e01007387 */ /* 0x000fe80000100800 */
[----:B------:R-:W-:Y:S04]  /*76d00*/  STL [R1+0x1118], R20 ;  /* 0x0011181401007387 */ /* 0x000fe80000100800 */
[----:B------:R-:W-:Y:S04]  /*76d10*/  STL [R1+0x2184], R21 ;  /* 0x0021841501007387 */ /* 0x000fe80000100800 */
[----:B------:R-:W-:Y:S04]  /*76d20*/  STL [R1+0x1328], R10 ;  /* 0x0013280a01007387 */ /* 0x000fe80000100800 */
[----:B------:R-:W-:Y:S01]  /*76d30*/  STL [R1+0x2180], R11 ;  /* 0x0021800b01007387 */ /* 0x000fe20000100800 */
[----:B------:R-:W-:-:S03]  /*76d40*/  IADD3.X R4, R4, UR6, RZ, P5, !PT ;  /* 0x0000000604047c10 */ /* 0x000fc6000affe4ff */
[----:B------:R-:W-:Y:S01]  /*76d50*/  STL [R1+0x1114], R8 ;  /* 0x0011140801007387 */ /* 0x000fe20000100800 */
[----:B------:R-:W-:-:S03]  /*76d60*/  IADD3 R5, P5, R5, UR5, RZ ;  /* 0x0000000505057c10 */ /* 0x000fc6000ffbe0ff */
        /* <DEDUP_REMOVED lines=19> */
[----:B0-----:R-:W2:Y:S01]  /*76ea0*/  LDL.LU R12, [R1+0x2124] ;  /* 0x00212400010c7983 */ /* 0x001ea20000300800 */
[----:B------:R-:W-:-:S02]  /*76eb0*/  IADD3.X R18, R18, UR6, RZ, P6, !PT ;  /* 0x0000000612127c10 */ /* 0x000fc4000b7fe4ff */
[----:B------:R-:W-:-:S03]  /*76ec0*/  IADD3 R19, P6, R19, UR5, RZ ;  /* 0x0000000513137c10 */ /* 0x000fc6000ffde0ff */
[----:B------:R-:W-:Y:S04]  /*76ed0*/  STL [R1+0x2160], R18 ;  /* 0x0021601201007387 */ /* 0x000fe80000100800 */
[----:B--2---:R0:W-:Y:S04]  /*76ee0*/  STL [R1+0x2514], R12 ;  /* 0x0025140c01007387 */ /* 0x0041e80000100800 */
[----:B------:R-:W-:Y:S04]  /*76ef0*/  STL [R1+0x2134], R19 ;  /* 0x0021341301007387 */ /* 0x000fe80000100800 */
[----:B0-----:R-:W2:Y:S01]  /*76f00*/  LDL.LU R12, [R1+0x2150] ;  /* 0x00215000010c7983 */ /* 0x001ea20000300800 */
[----:B------:R-:W-:-:S05]  /*76f10*/  IADD3.X R0, R0, UR6, RZ, P1, !PT ;  /* 0x0000000600007c10 */ /* 0x000fca0008ffe4ff */
[----:B------:R-:W-:Y:S04]  /*76f20*/  STL [R1+0x2158], R0 ;  /* 0x0021580001007387 */ /* 0x000fe80000100800 */
        /* <DEDUP_REMOVED lines=30> */
[----:B--2---:R-:W-:-:S05]  /*77110*/  IADD3 R12, P1, R12, UR5, RZ ;  /* 0x000000050c0c7c10 */ /* 0x004fca000ff3e0ff */
[----:B------:R0:W-:Y:S04]  /*77120*/  STL [R1+0x212c], R12 ;  /* 0x00212c0c01007387 */ /* 0x0001e80000100800 */
[----:B0-----:R-:W2:Y:S02]  /*77130*/  LDL.LU R12, [R1+0x2518] ;  /* 0x00251800010c7983 */ /* 0x001ea40000300800 */
[----:B--2---:R-:W-:-:S05]  /*77140*/  IADD3.X R12, R12, UR6, RZ, P2, !PT ;  /* 0x000000060c0c7c10 */ /* 0x004fca00097fe4ff */
[----:B------:R0:W-:Y:S04]  /*77150*/  STL [R1+0x2150], R12 ;  /* 0x0021500c01007387 */ /* 0x0001e80000100800 */
[----:B0-----:R-:W2:Y:S01]  /*77160*/  LDL.LU R12, [R1+0x2514] ;  /* 0x00251400010c7983 */ /* 0x001ea20000300800 */
[----:B---3--:R-:W-:Y:S02]  /*77170*/  IADD3.X R13, R13, UR6, RZ, P3, !PT ;  /* 0x000000060d0d7c10 */ /* 0x008fe40009ffe4ff */
[----:B----4-:R-:W-:Y:S02]  /*77180*/  IADD3 R14, P3, R14, UR5, RZ ;  /* 0x000000050e0e7c10 */ /* 0x010fe4000ff7e0ff */
[----:B------:R-:W-:Y:S02]  /*77190*/  IADD3.X R15, R15, UR6, RZ, P4, !PT ;  /* 0x000000060f0f7c10 */ /* 0x000fe4000a7fe4ff */
[----:B------:R-:W-:-:S02]  /*771a0*/  IADD3 R20, P4, R20, UR5, RZ ;  /* 0x0000000514147c10 */ /* 0x000fc4000ff9e0ff */
[----:B------:R-:W-:Y:S02]  /*771b0*/  IADD3.X R21, R21, UR6, RZ, P5, !PT ;  /* 0x0000000615157c10 */ /* 0x000fe4000affe4ff */
[----:B------:R-:W-:Y:S02]  /*771c0*/  IADD3 R10, P5, R10, UR5, RZ ;  /* 0x000000050a0a7c10 */ /* 0x000fe4000ffbe0ff */
[----:B------:R-:W-:Y:S02]  /*771d0*/  IADD3.X R11, R11, UR6, RZ, P6, !PT ;  /* 0x000000060b0b7c10 */ /* 0x000fe4000b7fe4ff */
[----:B------:R-:W-:Y:S02]  /*771e0*/  IADD3 R8, P6, R8, UR5, RZ ;  /* 0x0000000508087c10 */ /* 0x000fe4000ffde0ff */
        /* <DEDUP_REMOVED lines=44> */
[----:B0-----:R-:W2:Y:S01]  /*774b0*/  LDL.LU R12, [R1+0x20d0] ;  /* 0x0020d000010c7983 */ /* 0x001ea20000300800 */
[----:B------:R-:W-:-:S02]  /*774c0*/  IADD3 R18, P3, R18, UR5, RZ ;  /* 0x0000000512127c10 */ /* 0x000fc4000ff7e0ff */
[----:B------:R-:W-:-:S03]  /*774d0*/  IADD3.X R19, R19, UR6, RZ, P4, !PT ;  /* 0x0000000613137c10 */ /* 0x000fc6000a7fe4ff */
        /* <DEDUP_REMOVED lines=36> */
[----:B--2---:R-:W-:-:S05]  /*77720*/  IADD3.X R12, R12, UR6, RZ, P5, !PT ;  /* 0x000000060c0c7c10 */ /* 0x004fca000affe4ff */
[----:B------:R0:W-:Y:S04]  /*77730*/  STL [R1+0x20d8], R12 ;  /* 0x0020d80c01007387 */ /* 0x0001e80000100800 */
[----:B0-----:R-:W2:Y:S02]  /*77740*/  LDL.LU R12, [R1+0x2510] ;  /* 0x00251000010c7983 */ /* 0x001ea40000300800 */
[----:B--2---:R-:W-:-:S05]  /*77750*/  IADD3 R12, P5, R12, UR5, RZ ;  /* 0x000000050c0c7c10 */ /* 0x004fca000ffbe0ff */
[----:B------:R0:W-:Y:S04]  /*77760*/  STL [R1+0x20ac], R12 ;  /* 0x0020ac0c01007387 */ /* 0x0001e80000100800 */
[----:B0-----:R-:W2:Y:S01]  /*77770*/  LDL.LU R12, [R1+0x250c] ;  /* 0x00250c00010c7983 */ /* 0x001ea20000300800 */
[----:B----4-:R-:W-:Y:S02]  /*77780*/  IADD3.X R14, R14, UR6, RZ, P1, !PT ;  /* 0x000000060e0e7c10 */ /* 0x010fe40008ffe4ff */
[----:B---3--:R-:W-:Y:S02]  /*77790*/  IADD3 R15, P1, R15, UR5, RZ ;  /* 0x000000050f0f7c10 */ /* 0x008fe4000ff3e0ff */
        /* <DEDUP_REMOVED lines=18> */
[----:B--2---:R-:W-:Y:S02]  /*778c0*/  IADD3.X R12, R12, UR6, RZ, P6, !PT ;  /* 0x000000060c0c7c10 */ /* 0x004fe4000b7fe4ff */
[----:B------:R-:W-:-:S03]  /*778d0*/  IADD3 R13, P6, R13, UR5, RZ ;  /* 0x000000050d0d7c10 */ /* 0x000fc6000ffde0ff */
[----:B------:R0:W-:Y:S04]  /*778e0*/  STL [R1+0x20d0], R12 ;  /* 0x0020d00c01007387 */ /* 0x0001e80000100800 */
        /* <DEDUP_REMOVED lines=2811> */
[----:B------:R-:W-:-:S02]  /*828a0*/  IADD3.X R19, R19, UR6, RZ, P1, !PT ;  /* 0x0000000613137c10 */ /* 0x000fc40008ffe4ff */
[----:B------:R-:W-:Y:S02]  /*828b0*/  IADD3 R0, P1, R0, UR5, RZ ;  /* 0x0000000500007c10 */ /* 0x000fe4000ff3e0ff */
[----:B------:R-:W-:Y:S02]  /*828c0*/  IADD3 R18, P6, R18, UR5, RZ ;  /* 0x0000000512127c10 */ /* 0x000fe4000ffde0ff */
[----:B--2---:R-:W-:-:S05]  /*828d0*/  IADD3 R12, P5, R12, UR5, RZ ;  /* 0x000000050c0c7c10 */ /* 0x004fca000ffbe0ff */
        /* <DEDUP_REMOVED lines=30> */
[----:B------:R0:W-:Y:S04]  /*82ac0*/  STL [R1+0x22b4], R0 ;  /* 0x0022b40001007387 */ /* 0x0001e80000100800 */
[----:B------:R-:W-:Y:S04]  /*82ad0*/  STL [R1+0x22ac], R18 ;  /* 0x0022ac1201007387 */ /* 0x000fe80000100800 */
[----:B0-----:R-:W2:Y:S04]  /*82ae0*/  LDL.LU R0, [R1+0x2258] ;  /* 0x0022580001007983 */ /* 0x001ea80000300800 */
[----:B------:R-:W-:Y:S04]  /*82af0*/  STL [R1+0x2248], R19 ;  /* 0x0022481301007387 */ /* 0x000fe80000100800 */
[----:B--2---:R0:W-:Y:S04]  /*82b00*/  STL [R1+0x241c], R0 ;  /* 0x00241c0001007387 */ /* 0x0041e80000100800 */
[----:B0-----:R-:W2:Y:S04]  /*82b10*/  LDL.LU R0, [R1+0x22bc] ;  /* 0x0022bc0001007983 */ /* 0x001ea80000300800 */
        /* <DEDUP_REMOVED lines=46> */
[----:B--2---:R-:W-:-:S05]  /*82e00*/  IADD3.X R0, R0, UR6, RZ, P3, !PT ;  /* 0x0000000600007c10 */ /* 0x004fca0009ffe4ff */
[----:B------:R0:W-:Y:S04]  /*82e10*/  STL [R1+0x2258], R0 ;  /* 0x0022580001007387 */ /* 0x0001e80000100800 */
[----:B0-----:R-:W2:Y:S01]  /*82e20*/  LDL.LU R0, [R1+0x2418] ;  /* 0x0024180001007983 */ /* 0x001ea20000300800 */
[----:B------:R-:W-:-:S05]  /*82e30*/  IADD3 R12, P3, R12, UR5, RZ ;  /* 0x000000050c0c7c10 */ /* 0x000fca000ff7e0ff */
        /* <DEDUP_REMOVED lines=36> */
[----:B------:R-:W-:Y:S04]  /*83080*/  STL [R1+0x22b0], R27 ;  /* 0x0022b01b01007387 */ /* 0x000fe80000100800 */
[----:B------:R-:W-:Y:S01]  /*83090*/  STL [R1+0x22f4], R28 ;  /* 0x0022f41c01007387 */ /* 0x000fe20000100800 */
[----:B------:R-:W-:-:S03]  /*830a0*/  IADD3.X R18, R18, UR6, RZ, P5, !PT ;  /* 0x0000000612127c10 */ /* 0x000fc6000affe4ff */
[----:B------:R-:W-:Y:S01]  /*830b0*/  STL [R1+0x22b8], R29 ;  /* 0x0022b81d01007387 */ /* 0x000fe20000100800 */
[----:B------:R-:W-:-:S03]  /*830c0*/  IADD3.X R19, R19, UR6, RZ, P6, !PT ;  /* 0x0000000613137c10 */ /* 0x000fc6000b7fe4ff */
[----:B------:R-:W-:Y:S04]  /*830d0*/  STL [R1+0x22f0], R16 ;  /* 0x0022f01001007387 */ /* 0x000fe80000100800 */
[----:B------:R-:W-:Y:S01]  /*830e0*/  STL [R1+0x22c0], R17 ;  /* 0x0022c01101007387 */ /* 0x000fe20000100800 */
[----:B--2---:R-:W-:-:S05]  /*830f0*/  IADD3.X R0, R0, UR6, RZ, P1, !PT ;  /* 0x0000000600007c10 */ /* 0x004fca0008ffe4ff */
[----:B------:R0:W-:Y:S04]  /*83100*/  STL [R1+0x22d8], R0 ;  /* 0x0022d80001007387 */ /* 0x0001e80000100800 */
[----:B------:R1:W-:Y:S04]  /*83110*/  STL [R1+0x22c8], R18 ;  /* 0x0022c81201007387 */ /* 0x0003e80000100800 */
[----:B0-----:R0:W5:Y:S04]  /*83120*/  LDL.LU R0, [R1+0x2414] ;  /* 0x0024140001007983 */ /* 0x0011680000300800 */
[----:B------:R2:W-:Y:S04]  /*83130*/  STL [R1+0x22d0], R19 ;  /* 0x0022d01301007387 */ /* 0x0005e80000100800 */
[----:B-1----:R-:W3:Y:S04]  /*83140*/  LDL.LU R18, [R1+0x22e0] ;  /* 0x0022e00001127983 */ /* 0x002ee80000300800 */
[----:B--2---:R-:W2:Y:S01]  /*83150*/  LDL.LU R19, [R1+0x22e8] ;  /* 0x0022e80001137983 */ /* 0x004ea20000300800 */
[----:B---3--:R-:W-:-:S02]  /*83160*/  IADD3.X R18, R18, UR6, RZ, P2, !PT ;  /* 0x0000000612127c10 */ /* 0x008fc400097fe4ff */
[----:B--2---:R-:W-:-:S05]  /*83170*/  IADD3.X R19, R19, UR6, RZ, P3, !PT ;  /* 0x0000000613137c10 */ /* 0x004fca0009ffe4ff */
[----:B------:R0:W-:Y:S04]  /*83180*/  STL [R1+0x22e8], R19 ;  /* 0x0022e81301007387 */ /* 0x0001e80000100800 */
[----:B------:R0:W-:Y:S01]  /*83190*/  STL [R1+0x22e0], R18 ;  /* 0x0022e01201007387 */ /* 0x0001e20000100800 */
[----:B------:R-:W-:Y:S05]  /*831a0*/  @P0 BRA `(.L_x_2) ;  /* 0xfffffb8400a80947 */ /* 0x000fea000383ffff */
.L_x_1:
[----:B------:R1:W-:Y:S01]  /*831b0*/  STL [R1+0x24e8], R2 ;  /* 0x0024e80201007387 */ /* 0x0003e20000100800 */
[----:B------:R-:W-:Y:S01]  /*831c0*/  ULDC UR4, c[0x0][0x248] ;  /* 0x0000920000047ab9 */ /* 0x000fe20000000800 */
[----:B------:R-:W2:Y:S01]  /*831d0*/  S2UR UR5, SR_CgaCtaId ;  /* 0x00000000000579c3 */ /* 0x000ea20000008800 */
[----:B-----5:R-:W-:Y:S01]  /*831e0*/  IMAD R10, R0, UR4, RZ ;  /* 0x00000004000a7c24 */ /* 0x020fe2000f8e02ff */
[----:B------:R-:W-:Y:S01]  /*831f0*/  STL [R1+0x24e4], R5 ;  /* 0x0024e40501007387 */ /* 0x000fe20000100800 */
[----:B------:R-:W-:Y:S01]  /*83200*/  ULDC UR6, c[0x0][0x248] ;  /* 0x0000920000067ab9 */ /* 0x000fe20000000800 */
[----:B------:R-:W-:Y:S01]  /*83210*/  ULDC UR7, c[0x0][0x248] ;  /* 0x0000920000077ab9 */ /* 0x000fe20000000800 */
[----:B------:R-:W-:Y:S01]  /*83220*/  VIADD R9, R10, UR4 ;  /* 0x000000040a097c36 */ /* 0x000fe20008000000 */
[----:B------:R-:W-:Y:S01]  /*83230*/  STL [R1+0x24e0], R6 ;  /* 0x0024e00601007387 */ /* 0x000fe20000100800 */
[----:B------:R-:W-:Y:S01]  /*83240*/  ULDC UR8, c[0x0][0x22c] ;  /* 0x00008b0000087ab9 */ /* 0x000fe20000000800 */
[----:B-1----:R-:W-:Y:S01]  /*83250*/  MOV R2, UR32 ;  /* 0x0000002000027c02 */ /* 0x002fe20008000f00 */
[----:B------:R-:W-:Y:S01]  /*83260*/  VIADD R8, R9, UR4 ;  /* 0x0000000409087c36 */ /* 0x000fe20008000000 */
[----:B------:R-:W-:Y:S01]  /*83270*/  STL [R1+0x24dc], R7 ;  /* 0x0024dc0701007387 */ /* 0x000fe20000100800 */
[----:B------:R-:W-:Y:S01]  /*83280*/  ULDC UR9, c[0x0][0x248] ;  /* 0x0000920000097ab9 */ /* 0x000fe20000000800 */
[----:B------:R-:W-:Y:S01]  /*83290*/  ULDC UR11, c[0x0][0x248] ;  /* 0x00009200000b7ab9 */ /* 0x000fe20000000800 */
[----:B------:R-:W-:Y:S01]  /*832a0*/  ULDC UR12, c[0x0][0x248] ;  /* 0x00009200000c7ab9 */ /* 0x000fe20000000800 */
        /* <DEDUP_REMOVED lines=8> */
[----:B------:R1:W-:Y:S01]  /*83330*/  STL [R1+0x24d0], R3 ;  /* 0x0024d00301007387 */ /* 0x0003e20000100800 */
        /* <DEDUP_REMOVED lines=9> */
[----:B-1----:R-:W-:Y:S01]  /*833d0*/  MOV R3, UR33 ;  /* 0x0000002100037c02 */ /* 0x002fe20008000f00 */
        /* <DEDUP_REMOVED lines=43> */
[----:B-1----:R-:W-:Y:S01]  /*83690*/  VIADD R2, R8, UR4 ;  /* 0x0000000408027c36 */ /* 0x002fe20008000000 */
[----:B------:R-:W-:Y:S01]  /*836a0*/  ULDC UR28, c[0x0][0x22c] ;  /* 0x00008b00001c7ab9 */ /* 0x000fe20000000800 */
[----:B------:R-:W-:Y:S01]  /*836b0*/  STL [R1+0x24f4], R9 ;  /* 0x0024f40901007387 */ /* 0x000fe20000100800 */
[----:B------:R-:W-:Y:S01]  /*836c0*/  ULDC UR27, c[0x0][0x22c] ;  /* 0x00008b00001b7ab9 */ /* 0x000fe20000000800 */
[----:B---3--:R-:W-:Y:S01]  /*836d0*/  VIADD R0, R2, UR4 ;  /* 0x0000000402007c36 */ /* 0x008fe20008000000 */
[----:B------:R-:W-:Y:S01]  /*836e0*/  ULDC UR26, c[0x0][0x22c] ;  /* 0x00008b00001a7ab9 */ /* 0x000fe20000000800 */
[----:B------:R-:W-:Y:S01]  /*836f0*/  STL [R1+0x24f8], R8 ;  /* 0x0024f80801007387 */ /* 0x000fe20000100800 */
[----:B------:R-:W-:Y:S01]  /*83700*/  ULDC UR25, c[0x0][0x22c] ;  /* 0x00008b0000197ab9 */ /* 0x000fe20000000800 */
[----:B------:R-:W-:-:S02]  /*83710*/  ULDC UR24, c[0x0][0x22c] ;  /* 0x00008b0000187ab9 */ /* 0x000fc40000000800 */
[----:B------:R-:W-:Y:S04]  /*83720*/  STL [R1+0x890], R2 ;  /* 0x0008900201007387 */ /* 0x000fe80000100800 */
[----:B------:R1:W-:Y:S02]  /*83730*/  STL [R1+0x894], R0 ;  /* 0x0008940001007387 */ /* 0x0003e40000100800 */
[----:B-1----:R-:W-:-:S05]  /*83740*/  VIADD R0, R0, UR4 ;  /* 0x0000000400007c36 */ /* 0x002fca0008000000 */
        /* <DEDUP_REMOVED lines=19> */
[----:B-1----:R-:W-:Y:S01]  /*83880*/  VIADD R0, R0, UR4 ;  /* 0x0000000400007c36 */ /* 0x002fe20008000000 */
[----:B------:R-:W-:-:S04]  /*83890*/  ULDC UR4, c[0x0][0x248] ;  /* 0x0000920000047ab9 */ /* 0x000fc80000000800 */
        /* <DEDUP_REMOVED lines=654> */
[----:B------:R1:W-:Y:S04]  /*86180*/  STL [R1+0x1174], R0 ;  /* 0x0011740001007387 */ /* 0x0003e80000100800 */
[----:B------:R-:W3:Y:S04]  /*86190*/  LDL.LU R14, [R1+0x1a0] ;  /* 0x0001a000010e7983 */ /* 0x000ee80000300800 */
[----:B------:R-:W3:Y:S01]  /*861a0*/  LDL.LU R11, [R1+0x1a4] ;  /* 0x0001a400010b7983 */ /* 0x000ee20000300800 */
        /* <DEDUP_REMOVED lines=24> */
[----:B------:R-:W4:Y:S04]  /*86330*/  LDL.LU R8, [R1+0x1a8] ;  /* 0x0001a80001087983 */ /* 0x000f280000300800 */
[----:B------:R-:W4:Y:S01]  /*86340*/  LDL.LU R9, [R1+0x1ac] ;  /* 0x0001ac0001097983 */ /* 0x000f220000300800 */
[----:B-1----:R-:W-:Y:S01]  /*86350*/  VIADD R0, R0, UR4 ;  /* 0x0000000400007c36 */ /* 0x002fe20008000000 */
[----:B------:R-:W-:-:S02]  /*86360*/  ULDC UR4, c[0x0][0x248] ;  /* 0x0000920000047ab9 */ /* 0x000fc40000000800 */
[----:B------:R-:W2:Y:S04]  /*86370*/  LDL.LU R10, [R1+0x110] ;  /* 0x00011000010a7983 */ /* 0x000ea80000300800 */
[----:B------:R1:W-:Y:S04]  /*86380*/  STL [R1+0x11e0], R0 ;  /* 0x0011e00001007387 */ /* 0x0003e80000100800 */
[----:B0-----:R-:W2:Y:S04]  /*86390*/  LDL.LU R19, [R1+0x114] ;  /* 0x0001140001137983 */ /* 0x001ea80000300800 */
[----:B------:R-:W2:Y:S04]  /*863a0*/  LDL.LU R20, [R1+0x118] ;  /* 0x0001180001147983 */ /* 0x000ea80000300800 */
[----:B------:R-:W2:Y:S04]  /*863b0*/  LDL.LU R21, [R1+0x11c] ;  /* 0x00011c0001157983 */ /* 0x000ea80000300800 */
[----:B------:R-:W2:Y:S04]  /*863c0*/  LDL.LU R22, [R1+0x130] ;  /* 0x0001300001167983 */ /* 0x000ea80000300800 */
[----:B------:R-:W2:Y:S04]  /*863d0*/  LDL.LU R23, [R1+0x134] ;  /* 0x0001340001177983 */ /* 0x000ea80000300800 */
[----:B------:R-:W2:Y:S04]  /*863e0*/  LDL.LU R28, [R1+0x138] ;  /* 0x00013800011c7983 */ /* 0x000ea80000300800 */
[----:B------:R-:W2:Y:S04]  /*863f0*/  LDL.LU R18, [R1+0x13c] ;  /* 0x00013c0001127983 */ /* 0x000ea80000300800 */
[----:B------:R-:W2:Y:S04]  /*86400*/  LDL.LU R13, [R1+0x150] ;  /* 0x00015000010d7983 */ /* 0x000ea80000300800 */
[----:B------:R-:W2:Y:S01]  /*86410*/  LDL.LU R12, [R1+0x154] ;  /* 0x00015400010c7983 */ /* 0x000ea20000300800 */
[----:B-1----:R-:W-:Y:S01]  /*86420*/  VIADD R0, R0, UR4 ;  /* 0x0000000400007c36 */ /* 0x002fe20008000000 */
[----:B------:R-:W-:-:S02]  /*86430*/  ULDC UR4, c[0x0][0x248] ;  /* 0x0000920000047ab9 */ /* 0x000fc40000000800 */
[----:B------:R-:W2:Y:S04]  /*86440*/  LDL.LU R24, [R1+0x158] ;  /* 0x0001580001187983 */ /* 0x000ea80000300800 */
[----:B------:R-:W2:Y:S01]  /*86450*/  LDL.LU R25, [R1+0x15c] ;  /* 0x00015c0001197983 */ /* 0x000ea20000300800 */
[----:B---3--:R-:W-:-:S05]  /*86460*/  F2FP.SATFINITE.E5M2.F32.PACK_AB_MERGE_C R2, R11, R14, RZ ;  /* 0x0000000e0b02723e */ /* 0x008fca00048060ff */
[----:B------:R0:W-:Y:S04]  /*86470*/  STL [R1+0xeb0], R2 ;  /* 0x000eb00201007387 */ /* 0x0001e80000100800 */
[----:B------:R1:W-:Y:S04]  /*86480*/  STL [R1+0x11e4], R0 ;  /* 0x0011e40001007387 */ /* 0x0003e80000100800 */
        /* <DEDUP_REMOVED lines=8> */
[----:B0-----:R-:W3:Y:S04]  /*86510*/  LDL.LU R2, [R1+0x1c0] ;  /* 0x0001c00001027983 */ /* 0x001ee80000300800 */
[----:B------:R-:W3:Y:S04]  /*86520*/  LDL.LU R29, [R1+0x1c4] ;  /* 0x0001c400011d7983 */ /* 0x000ee80000300800 */
[----:B------:R-:W3:Y:S04]  /*86530*/  LDL.LU R17, [R1+0x1c8] ;  /* 0x0001c80001117983 */ /* 0x000ee80000300800 */
[----:B------:R-:W3:Y:S04]  /*86540*/  LDL.LU R15, [R1+0x1cc] ;  /* 0x0001cc00010f7983 */ /* 0x000ee80000300800 */
[----:B------:R-:W3:Y:S04]  /*86550*/  LDL.LU R14, [R1+0x1e0] ;  /* 0x0001e000010e7983 */ /* 0x000ee80000300800 */
[----:B------:R-:W3:Y:S01]  /*86560*/  LDL.LU R11, [R1+0x1e4] ;  /* 0x0001e400010b7983 */ /* 0x000ee20000300800 */
[----:B-1----:R-:W-:Y:S01]  /*86570*/  VIADD R0, R0, UR4 ;  /* 0x0000000400007c36 */ /* 0x002fe20008000000 */
[----:B------:R-:W-:Y:S01]  /*86580*/  ULDC UR4, c[0x0][0x248] ;  /* 0x0000920000047ab9 */ /* 0x000fe20000000800 */
[----:B----4-:R-:W-:-:S05]  /*86590*/  F2FP.SATFINITE.E5M2.F32.PACK_AB_MERGE_C R8, R9, R8, RZ ;  /* 0x000000080908723e */ /* 0x010fca00048060ff */
[----:B------:R0:W-:Y:S01]  /*865a0*/  STL [R1+0xea4], R8 ;  /* 0x000ea40801007387 */ /* 0x0001e20000100800 */
[----:B--2---:R-:W-:-:S05]  /*865b0*/  F2FP.SATFINITE.E5M2.F32.PACK_AB_MERGE_C R9, R19, R10, RZ ;  /* 0x0000000a1309723e */ /* 0x004fca00048060ff */
[----:B------:R1:W-:Y:S01]  /*865c0*/  STL [R1+0xe9c], R9 ;  /* 0x000e9c0901007387 */ /* 0x0003e20000100800 */
[----:B0-----:R-:W-:-:S03]  /*865d0*/  F2FP.SATFINITE.E5M2.F32.PACK_AB_MERGE_C R8, R21, R20, RZ ;  /* 0x000000141508723e */ /* 0x001fc600048060ff */
[----:B------:R0:W-:Y:S04]  /*865e0*/  STL [R1+0x11dc], R0 ;  /* 0x0011dc0001007387 */ /* 0x0001e80000100800 */
[----:B------:R2:W-:Y:S01]  /*865f0*/  STL [R1+0xe8c], R8 ;  /* 0x000e8c0801007387 */ /* 0x0005e20000100800 */
[----:B-1----:R-:W-:Y:S01]  /*86600*/  F2FP.SATFINITE.E5M2.F32.PACK_AB_MERGE_C R9, R23, R22, RZ ;  /* 0x000000161709723e */ /* 0x002fe200048060ff */
[----:B0-----:R-:W-:Y:S01]  /*86610*/  VIADD R0, R0, UR4 ;  /* 0x0000000400007c36 */ /* 0x001fe20008000000 */
[----:B------:R-:W-:-:S03]  /*86620*/  ULDC UR4, c[0x0][0x248] ;  /* 0x0000920000047ab9 */ /* 0x000fc60000000800 */
[----:B------:R-:W-:Y:S01]  /*86630*/  STL [R1+0xef4], R9 ;  /* 0x000ef40901007387 */ /* 0x000fe20000100800 */
[----:B--2---:R-:W-:-:S03]  /*86640*/  F2FP.SATFINITE.E5M2.F32.PACK_AB_MERGE_C R8, R18, R28, RZ ;  /* 0x0000001c1208723e */ /* 0x004fc600048060ff */
[----:B------:R0:W-:Y:S04]  /*86650*/  STL [R1+0x11d4], R0 ;  /* 0x0011d40001007387 */ /* 0x0001e80000100800 */
[----:B------:R1:W-:Y:S04]  /*86660*/  STL [R1+0xeec], R8 ;  /* 0x000eec0801007387 */ /* 0x0003e80000100800 */
[----:B------:R-:W2:Y:S01]  /*86670*/  LDL.LU R28, [R1+0x1e8] ;  /* 0x0001e800011c7983 */ /* 0x000ea20000300800 */
[----:B0-----:R-:W-:Y:S01]  /*86680*/  VIADD R0, R0, UR4 ;  /* 0x0000000400007c36 */ /* 0x001fe20008000000 */
[----:B------:R-:W-:-:S02]  /*86690*/  ULDC UR4, c[0x0][0x248] ;  /* 0x0000920000047ab9 */ /* 0x000fc40000000800 */
[----:B------:R-:W2:Y:S01]  /*866a0*/  LDL.LU R18, [R1+0x1ec] ;  /* 0x0001ec0001127983 */ /* 0x000ea20000300800 */
[----:B-1----:R-:W-:-:S05]  /*866b0*/  F2FP.SATFINITE.E5M2.F32.PACK_AB_MERGE_C R8, R12, R13, RZ ;  /* 0x0000000d0c08723e */ /* 0x002fca00048060ff */
[----:B------:R-:W-:Y:S04]  /*866c0*/  STL [R1+0xecc], R8 ;  /* 0x000ecc0801007387 */ /* 0x000fe80000100800 */
[----:B------:R0:W-:Y:S04]  /*866d0*/  STL [R1+0x11cc], R0 ;  /* 0x0011cc0001007387 */ /* 0x0001e80000100800 */
[----:B------:R-:W4:Y:S04]  /*866e0*/  LDL.LU R13, [R1+0x200] ;  /* 0x00020000010d7983 */ /* 0x000f280000300800 */
[----:B------:R-:W4:Y:S01]  /*866f0*/  LDL.LU R12, [R1+0x204] ;  /* 0x00020400010c7983 */ /* 0x000f220000300800 */
[----:B------:R-:W-:Y:S01]  /*86700*/  F2FP.SATFINITE.E5M2.F32.PACK_AB_MERGE_C R9, R25, R24, RZ ;  /* 0x000000181909723e */ /* 0x000fe200048060ff */
[----:B0-----:R-:W-:Y:S01]  /*86710*/  VIADD R0, R0, UR4 ;  /* 0x0000000400007c36 */ /* 0x001fe20008000000 */
[----:B------:R-:W-:-:S03]  /*86720*/  ULDC UR4, c[0x0][0x248] ;  /* 0x0000920000047ab9 */ /* 0x000fc60000000800 */
[----:B------:R-:W-:Y:S01]  /*86730*/  STL [R1+0xec8], R9 ;  /* 0x000ec80901007387 */ /* 0x000fe20000100800 */
[----:B---3--:R-:W-:-:S05]  /*86740*/  F2FP.SATFINITE.E5M2.F32.PACK_AB_MERGE_C R8, R27, R26, RZ ;  /* 0x0000001a1b08723e */ /* 0x008fca00048060ff */
[----:B------:R-:W-:Y:S01]  /*86750*/  STL [R1+0xf18], R8 ;  /* 0x000f180801007387 */ /* 0x000fe20000100800 */
[----:B------:R-:W-:-:S03]  /*86760*/  F2FP.SATFINITE.E5M2.F32.PACK_AB_MERGE_C R3, R4, R3, RZ ;  /* 0x000000030403723e */ /* 0x000fc600048060ff */
[----:B------:R0:W-:Y:S04]  /*86770*/  STL [R1+0x11c4], R0 ;  /* 0x0011c40001007387 */ /* 0x0001e80000100800 */
[----:B------:R1:W-:Y:S01]  /*86780*/  STL [R1+0xf14], R3 ;  /* 0x000f140301007387 */ /* 0x0003e20000100800 */
[----:B------:R-:W-:Y:S01]  /*86790*/  F2FP.SATFINITE.E5M2.F32.PACK_AB_MERGE_C R4, R7, R16, RZ ;  /* 0x000000100704723e */ /* 0x000fe200048060ff */
[----:B0-----:R-:W-:Y:S01]  /*867a0*/  VIADD R0, R0, UR4 ;  /* 0x0000000400007c36 */ /* 0x001fe20008000000 */
[----:B------:R-:W-:-:S03]  /*867b0*/  ULDC UR4, c[0x0][0x248] ;  /* 0x0000920000047ab9 */ /* 0x000fc60000000800 */
[----:B------:R-:W-:Y:S01]  /*867c0*/  STL [R1+0xf00], R4 ;  /* 0x000f000401007387 */ /* 0x000fe20000100800 */
[----:B-1----:R-:W-:-:S03]  /*867d0*/  F2FP.SATFINITE.E5M2.F32.PACK_AB_MERGE_C R3, R5, R6, RZ ;  /* 0x000000060503723e */ /* 0x002fc600048060ff */
[----:B------:R0:W-:Y:S04]  /*867e0*/  STL [R1+0x11bc], R0 ;  /* 0x0011bc0001007387 */ /* 0x0001e80000100800 */
[----:B------:R1:W-:Y:S01]  /*867f0*/  STL [R1+0xf0c], R3 ;  /* 0x000f0c0301007387 */ /* 0x0003e20000100800 */
[----:B0-----:R-:W-:Y:S01]  /*86800*/  VIADD R0, R0, UR4 ;  /* 0x0000000400007c36 */ /* 0x001fe20008000000 */
[----:B------:R-:W-:Y:S01]  /*86810*/  ULDC UR4, c[0x0][0x248] ;  /* 0x0000920000047ab9 */ /* 0x000fe20000000800 */
[----:B-1----:R-:W-:Y:S02]  /*86820*/  F2FP.SATFINITE.E5M2.F32.PACK_AB_MERGE_C R3, R29, R2, RZ ;  /* 0x000000021d03723e */ /* 0x002fe400048060ff */
[----:B------:R-:W-:-:S03]  /*86830*/  F2FP.SATFINITE.E5M2.F32.PACK_AB_MERGE_C R2, R15, R17, RZ ;  /* 0x000000110f02723e */ /* 0x000fc600048060ff */
[----:B------:R-:W-:Y:S04]  /*86840*/  STL [R1+0xf54], R3 ;  /* 0x000f540301007387 */ /* 0x000fe80000100800 */
[----:B------:R0:W-:Y:S04]  /*86850*/  STL [R1+0x11b4], R0 ;  /* 0x0011b40001007387 */ /* 0x0001e80000100800 */
[----:B------:R1:W-:Y:S04]  /*86860*/  STL [R1+0xf50], R2 ;  /* 0x000f500201007387 */ /* 0x0003e80000100800 */
[----:B------:R-:W3:Y:S01]  /*86870*/  LDL.LU R8, [R1+0x208] ;  /* 0x0002080001087983 */ /* 0x000ee20000300800 */
[----:B0-----:R-:W-:Y:S01]  /*86880*/  VIADD R0, R0, UR4 ;  /* 0x0000000400007c36 */ /* 0x001fe20008000000 */
[----:B------:R-:W-:-:S02]  /*86890*/  ULDC UR4, c[0x0][0x248] ;  /* 0x0000920000047ab9 */ /* 0x000fc40000000800 */
[----:B------:R-:W3:Y:S01]  /*868a0*/  LDL.LU R9, [R1+0x20c] ;  /* 0x00020c0001097983 */ /* 0x000ee20000300800 */
[----:B-1----:R-:W-:-:S05]  /*868b0*/  F2FP.SATFINITE.E5M2.F32.PACK_AB_MERGE_C R2, R11, R14, RZ ;  /* 0x0000000e0b02723e */ /* 0x002fca00048060ff */
[----:B------:R-:W-:Y:S04]  /*868c0*/  STL [R1+0xf1c], R2 ;  /* 0x000f1c0201007387 */ /* 0x000fe80000100800 */
        /* <DEDUP_REMOVED lines=11> */
[----:B0-----:R-:W-:Y:S01]  /*86980*/  VIADD R0, R0, UR4 ;  /* 0x0000000400007c36 */ /* 0x001fe20008000000 */
[----:B------:R-:W-:Y:S01]  /*86990*/  ULDC UR4, c[0x0][0x248] ;  /* 0x0000920000047ab9 */ /* 0x000fe20000000800 */
[----:B--2---:R-:W-:-:S05]  /*869a0*/  F2FP.SATFINITE.E5M2.F32.PACK_AB_MERGE_C R3, R18, R28, RZ ;  /* 0x0000001c1203723e */ /* 0x004fca00048060ff */
[----:B------:R0:W-:Y:S04]  /*869b0*/  STL [R1+0xf34], R3 ;  /* 0x000f340301007387 */ /* 0x0001e80000100800 */
[----:B------:R-:W2:Y:S04]  /*869c0*/  LDL.LU R24, [R1+0x268] ;  /* 0x0002680001187983 */ /* 0x000ea80000300800 */
[----:B------:R-:W2:Y:S01]  /*869d0*/  LDL.LU R25, [R1+0x26c] ;  /* 0x00026c0001197983 */ /* 0x000ea20000300800 */
[----:B----4-:R-:W-:-:S05]  /*869e0*/  F2FP.SATFINITE.E5M2.F32.PACK_AB_MERGE_C R2, R12, R13, RZ ;  /* 0x0000000d0c02723e */ /* 0x010fca00048060ff */
[----:B------:R1:W-:Y:S04]  /*869f0*/  STL [R1+0xfc0], R2 ;  /* 0x000fc00201007387 */ /* 0x0003e80000100800 */
[----:B------:R4:W-:Y:S04]  /*86a00*/  STL [R1+0x11a4], R0 ;  /* 0x0011a40001007387 */ /* 0x0009e80000100800 */
[----:B------:R-:W2:Y:S04]  /*86a10*/  LDL.LU R26, [R1+0x8f0] ;  /* 0x0008f000011a7983 */ /* 0x000ea80000300800 */
[----:B------:R-:W2:Y:S04]  /*86a20*/  LDL.LU R27, [R1+0x8f4] ;  /* 0x0008f400011b7983 */ /* 0x000ea80000300800 */
[----:B0-----:R-:W2:Y:S04]  /*86a30*/  LDL.LU R3, [R1+0x8f8] ;  /* 0x0008f80001037983 */ /* 0x001ea80000300800 */
[----:B------:R-:W2:Y:S04]  /*86a40*/  LDL.LU R4, [R1+0x8fc] ;  /* 0x0008fc0001047983 */ /* 0x000ea80000300800 */
[----:B------:R-:W2:Y:S04]  /*86a50*/  LDL.LU R16, [R1+0x900] ;  /* 0x0009000001107983 */ /* 0x000ea80000300800 */
[----:B------:R-:W2:Y:S04]  /*86a60*/  LDL.LU R7, [R1+0x904] ;  /* 0x0009040001077983 */ /* 0x000ea80000300800 */
[----:B------:R-:W2:Y:S04]  /*86a70*/  LDL.LU R6, [R1+0x908] ;  /* 0x0009080001067983 */ /* 0x000ea80000300800 */
[----:B------:R-:W2:Y:S04]  /*86a80*/  LDL.LU R5, [R1+0x90c] ;  /* 0x00090c0001057983 */ /* 0x000ea80000300800 */
[----:B-1----:R-:W2:Y:S04]  /*86a90*/  LDL.LU R2, [R1+0x910] ;  /* 0x0009100001027983 */ /* 0x002ea80000300800 */
[----:B------:R-:W2:Y:S04]  /*86aa0*/  LDL.LU R29, [R1+0x914] ;  /* 0x00091400011d7983 */ /* 0x000ea80000300800 */
[----:B------:R-:W2:Y:S04]  /*86ab0*/  LDL.LU R28, [R1+0x918] ;  /* 0x00091800011c7983 */ /* 0x000ea80000300800 */
[----:B------:R-:W2:Y:S04]  /*86ac0*/  LDL.LU R18, [R1+0x91c] ;  /* 0x00091c0001127983 */ /* 0x000ea80000300800 */
[----:B------:R-:W2:Y:S04]  /*86ad0*/  LDL.LU R13, [R1+0x920] ;  /* 0x00092000010d7983 */ /* 0x000ea80000300800 */
[----:B------:R-:W2:Y:S01]  /*86ae0*/  LDL.LU R12, [R1+0x924] ;  /* 0x00092400010c7983 */ /* 0x000ea20000300800 */
[----:B----4-:R-:W-:Y:S01]  /*86af0*/  VIADD R0, R0, UR4 ;  /* 0x0000000400007c36 */ /* 0x010fe20008000000 */
[----:B------:R-:W-:Y:S01]  /*86b00*/  ULDC UR4, c[0x0][0x248] ;  /* 0x0000920000047ab9 */ /* 0x000fe20000000800 */
[----:B---3--:R-:W-:-:S05]  /*86b10*/  F2FP.SATFINITE.E5M2.F32.PACK_AB_MERGE_C R8, R9, R8, RZ ;  /* 0x000000080908723e */ /* 0x008fca00048060ff */
[----:B------:R0:W-:Y:S01]  /*86b20*/  STL [R1+0xfac], R8 ;  /* 0x000fac0801007387 */ /* 0x0001e20000100800 */
[----:B------:R-:W-:-:S05]  /*86b30*/  F2FP.SATFINITE.E5M2.F32.PACK_AB_MERGE_C R9, R19, R10, RZ ;  /* 0x0000000a1309723e */ /* 0x000fca00048060ff */
        /* <DEDUP_REMOVED lines=8> */
[----:B---3--:R-:W-:-:S03]  /*86bc0*/  F2FP.SATFINITE.E5M2.F32.PACK_AB_MERGE_C R8, R15, R17, RZ ;  /* 0x000000110f08723e */ /* 0x008fc600048060ff */
        /* <DEDUP_REMOVED lines=9> */
[----:B------:R-:W4:Y:S04]  /*86c60*/  LDL.LU R14, [R1+0x930] ;  /* 0x00093000010e7983 */ /* 0x000f280000300800 */
[----:B------:R-:W4:Y:S01]  /*86c70*/  LDL.LU R11, [R1+0x934] ;  /* 0x00093400010b7983 */ /* 0x000f220000300800 */
[----:B0-----:R-:W-:Y:S01]  /*86c80*/  VIADD R0, R0, UR4 ;  /* 0x0000000400007c36 */ /* 0x001fe20008000000 */
[----:B------:R-:W-:Y:S01]  /*86c90*/  ULDC UR4, c[0x0][0x248] ;  /* 0x0000920000047ab9 */ /* 0x000fe20000000800 */
[----:B--2---:R-:W-:-:S05]  /*86ca0*/  F2FP.SATFINITE.E5M2.F32.PACK_AB_MERGE_C R9, R25, R24, RZ ;  /* 0x000000181909723e */ /* 0x004fca00048060ff */
[----:B------:R-:W-:Y:S01]  /*86cb0*/  STL [R1+0xff4], R9 ;  /* 0x000ff40901007387 */ /* 0x000fe20000100800 */
[----:B------:R-:W-:-:S05]  /*86cc0*/  F2FP.SATFINITE.E5M2.F32.PACK_AB_MERGE_C R8, R27, R26, RZ ;  /* 0x0000001a1b08723e */ /* 0x000fca00048060ff */
        /* <DEDUP_REMOVED lines=25> */
[----:B------:R-:W2:Y:S04]  /*86e60*/  LDL.LU R10, [R1+0x940] ;  /* 0x00094000010a7983 */ /* 0x000ea80000300800 */
        /* <DEDUP_REMOVED lines=9> */
[----:B0-----:R-:W-:Y:S01]  /*86f00*/  VIADD R0, R0, UR4 ;  /* 0x0000000400007c36 */ /* 0x001fe20008000000 */
[----:B------:R-:W-:Y:S01]  /*86f10*/  ULDC UR4, c[0x0][0x248] ;  /* 0x0000920000047ab9 */ /* 0x000fe20000000800 */
[----:B---3--:R-:W-:-:S05]  /*86f20*/  F2FP.SATFINITE.E5M2.F32.PACK_AB_MERGE_C R3, R15, R17, RZ ;  /* 0x000000110f03723e */ /* 0x008fca00048060ff */
[----:B------:R0:W-:Y:S04]  /*86f30*/  STL [R1+0x107c], R3 ;  /* 0x00107c0301007387 */ /* 0x0001e80000100800 */
[----:B------:R-:W3:Y:S04]  /*86f40*/  LDL.LU R24, [R1+0x968] ;  /* 0x0009680001187983 */ /* 0x000ee80000300800 */
[----:B------:R-:W3:Y:S01]  /*86f50*/  LDL.LU R25, [R1+0x96c] ;  /* 0x00096c0001197983 */ /* 0x000ee20000300800 */
[----:B----4-:R-:W-:-:S05]  /*86f60*/  F2FP.SATFINITE.E5M2.F32.PACK_AB_MERGE_C R2, R11, R14, RZ ;  /* 0x0000000e0b02723e */ /* 0x010fca00048060ff */
[----:B------:R1:W-:Y:S04]  /*86f70*/  STL [R1+0x10dc], R2 ;  /* 0x0010dc0201007387 */ /* 0x0003e80000100800 */
[----:B------:R4:W-:Y:S04]  /*86f80*/  STL [R1+0x1124], R0 ;  /* 0x0011240001007387 */ /* 0x0009e80000100800 */
[----:B------:R-:W3:Y:S04]  /*86f90*/  LDL.LU R26, [R1+0x970] ;  /* 0x00097000011a7983 */ /* 0x000ee80000300800 */
[----:B------:R-:W3:Y:S04]  /*86fa0*/  LDL.LU R27, [R1+0x974] ;  /* 0x00097400011b7983 */ /* 0x000ee80000300800 */
[----:B0-----:R-:W3:Y:S04]  /*86fb0*/  LDL.LU R3, [R1+0x978] ;  /* 0x0009780001037983 */ /* 0x001ee80000300800 */
[----:B------:R-:W3:Y:S04]  /*86fc0*/  LDL.LU R4, [R1+0x97c] ;  /* 0x00097c0001047983 */ /* 0x000ee80000300800 */
[----:B------:R-:W3:Y:S04]  /*86fd0*/  LDL.LU R16, [R1+0x980] ;  /* 0x0009800001107983 */ /* 0x000ee80000300800 */
[----:B------:R-:W3:Y:S04]  /*86fe0*/  LDL.LU R7, [R1+0x984] ;  /* 0x0009840001077983 */ /* 0x000ee80000300800 */
[----:B------:R-:W3:Y:S04]  /*86ff0*/  LDL.LU R6, [R1+0x988] ;  /* 0x0009880001067983 */ /* 0x000ee80000300800 */
[----:B------:R-:W3:Y:S04]  /*87000*/  LDL.LU R5, [R1+0x98c] ;  /* 0x00098c0001057983 */ /* 0x000ee80000300800 */
[----:B-1----:R-:W3:Y:S04]  /*87010*/  LDL.LU R2, [R1+0x990] ;  /* 0x0009900001027983 */ /* 0x002ee80000300800 */
[----:B------:R-:W3:Y:S04]  /*87020*/  LDL.LU R29, [R1+0x994] ;  /* 0x00099400011d7983 */ /* 0x000ee80000300800 */
[----:B------:R-:W3:Y:S04]  /*87030*/  LDL.LU R17, [R1+0x998] ;  /* 0x0009980001117983 */ /* 0x000ee80000300800 */
[----:B------:R-:W3:Y:S04]  /*87040*/  LDL.LU R15, [R1+0x99c] ;  /* 0x00099c00010f7983 */ /* 0x000ee80000300800 */
[----:B------:R-:W3:Y:S04]  /*87050*/  LDL.LU R14, [R1+0x9a0] ;  /* 0x0009a000010e7983 */ /* 0x000ee80000300800 */
[----:B------:R-:W3:Y:S01]  /*87060*/  LDL.LU R11, [R1+0x9a4] ;  /* 0x0009a400010b7983 */ /* 0x000ee20000300800 */
[----:B----4-:R-:W-:Y:S01]  /*87070*/  VIADD R0, R0, UR4 ;  /* 0x0000000400007c36 */ /* 0x010fe20008000000 */
[----:B------:R-:W-:Y:S01]  /*87080*/  ULDC UR4, c[0x0][0x248] ;  /* 0x0000920000047ab9 */ /* 0x000fe20000000800 */
[----:B--2---:R-:W-:-:S05]  /*87090*/  F2FP.SATFINITE.E5M2.F32.PACK_AB_MERGE_C R8, R9, R8, RZ ;  /* 0x000000080908723e */ /* 0x004fca00048060ff */
        /* <DEDUP_REMOVED lines=22> */
[----:B0-----:R-:W-:Y:S01]  /*87200*/  VIADD R0, R0, UR4 ;  /* 0x0000000400007c36 */ /* 0x001fe20008000000 */
[----:B------:R-:W-:Y:S01]  /*87210*/  ULDC UR4, c[0x0][0x248] ;  /* 0x0000920000047ab9 */ /* 0x000fe20000000800 */
[----:B---3--:R-:W-:-:S05]  /*87220*/  F2FP.SATFINITE.E5M2.F32.PACK_AB_MERGE_C R9, R25, R24, RZ ;  /* 0x000000181909723e */ /* 0x008fca00048060ff */
        /* <DEDUP_REMOVED lines=678> */
[----:B--2---:R-:W-:-:S02]  /*89c90*/  F2FP.SATFINITE.E5M2.F32.PACK_AB_MERGE_C R9, R9, R8, RZ ;  /* 0x000000080909723e */ /* 0x004fc400048060ff */
[----:B------:R-:W2:Y:S04]  /*89ca0*/  LDL.LU R8, [R1+0x24f8] ;  /* 0x0024f80001087983 */ /* 0x000ea80000300800 */
[----:B------:R0:W-:Y:S04]  /*89cb0*/  STL [R1+0x99c], R9 ;  /* 0x00099c0901007387 */ /* 0x0001e80000100800 */
[----:B0-----:R-:W4:Y:S01]  /*89cc0*/  LDL.LU R9, [R1+0x24f4] ;  /* 0x0024f40001097983 */ /* 0x001f220000300800 */
[----:B------:R-:W-:-:S05]  /*89cd0*/  F2FP.SATFINITE.E5M2.F32.PACK_AB_MERGE_C R19, R19, R10, RZ ;  /* 0x0000000a1313723e */ /* 0x000fca00048060ff */
[----:B------:R0:W-:Y:S01]  /*89ce0*/  STL [R1+0x990], R19 ;  /* 0x0009901301007387 */ /* 0x0001e20000100800 */
[----:B------:R-:W-:-:S03]  /*89cf0*/  F2FP.SATFINITE.E5M2.F32.PACK_AB_MERGE_C R10, R21, R20, RZ ;  /* 0x00000014150a723e */ /* 0x000fc600048060ff */
[----:B------:R1:W-:Y:S04]  /*89d00*/  STL [R1+0xd50], R0 ;  /* 0x000d500001007387 */ /* 0x0003e80000100800 */
[----:B------:R1:W-:Y:S01]  /*89d10*/  STL [R1+0x98c], R10 ;  /* 0x00098c0a01007387 */ /* 0x0003e20000100800 */
[----:B0-----:R-:W-:Y:S01]  /*89d20*/  F2FP.SATFINITE.E5M2.F32.PACK_AB_MERGE_C R19, R23, R22, RZ ;  /* 0x000000161713723e */ /* 0x001fe200048060ff */
[----:B-1----:R-:W-:Y:S01]  /*89d30*/  VIADD R0, R0, UR4 ;  /* 0x0000000400007c36 */ /* 0x002fe20008000000 */
[----:B------:R-:W-:-:S03]  /*89d40*/  ULDC UR4, c[0x0][0x248] ;  /* 0x0000920000047ab9 */ /* 0x000fc60000000800 */
[----:B------:R-:W-:Y:S01]  /*89d50*/  STL [R1+0x9c8], R19 ;  /* 0x0009c81301007387 */ /* 0x000fe20000100800 */
[----:B------:R-:W-:-:S03]  /*89d60*/  F2FP.SATFINITE.E5M2.F32.PACK_AB_MERGE_C R10, R18, R28, RZ ;  /* 0x0000001c120a723e */ /* 0x000fc600048060ff */
        /* <DEDUP_REMOVED lines=36> */
[----:B------:R-:W-:Y:S01]  /*89fb0*/  ULDC UR4, c[0x0][0x248] ;  /* 0x0000920000047ab9 */ /* 0x000fe20000000800 */
[----:B-1----:R-:W-:-:S02]  /*89fc0*/  F2FP.SATFINITE.E5M2.F32.PACK_AB_MERGE_C R2, R11, R14, RZ ;  /* 0x0000000e0b02723e */ /* 0x002fc400048060ff */
[----:B------:R-:W3:Y:S04]  /*89fd0*/  LDL.LU R14, [R1+0x52c] ;  /* 0x00052c00010e7983 */ /* 0x000ee80000300800 */
        /* <DEDUP_REMOVED lines=11> */
[----:B------:R-:W3:Y:S01]  /*8a090*/  LDL.LU R11, [R1+0x4f4] ;  /* 0x0004f400010b7983 */ /* 0x000ee20000300800 */
[----:B-1----:R-:W-:Y:S01]  /*8a0a0*/  VIADD R0, R0, UR4 ;  /* 0x0000000400007c36 */ /* 0x002fe20008000000 */
[----:B------:R-:W-:Y:S01]  /*8a0b0*/  ULDC UR4, c[0x0][0x248] ;  /* 0x0000920000047ab9 */ /* 0x000fe20000000800 */
[----:B--2---:R-:W-:-:S05]  /*8a0c0*/  F2FP.SATFINITE.E5M2.F32.PACK_AB_MERGE_C R4, R18, R28, RZ ;  /* 0x0000001c1204723e */ /* 0x004fca00048060ff */
[----:B------:R-:W-:Y:S04]  /*8a0d0*/  STL [R1+0x9f0], R4 ;  /* 0x0009f00401007387 */ /* 0x000fe80000100800 */
[----:B------:R-:W2:Y:S04]  /*8a0e0*/  LDL.LU R24, [R1+0x4f8] ;  /* 0x0004f80001187983 */ /* 0x000ea80000300800 */
[----:B------:R-:W2:Y:S01]  /*8a0f0*/  LDL.LU R25, [R1+0x4fc] ;  /* 0x0004fc0001197983 */ /* 0x000ea20000300800 */
[----:B----4-:R-:W-:-:S05]  /*8a100*/  F2FP.SATFINITE.E5M2.F32.PACK_AB_MERGE_C R3, R12, R13, RZ ;  /* 0x0000000d0c03723e */ /* 0x010fca00048060ff */
[----:B------:R0:W-:Y:S04]  /*8a110*/  STL [R1+0x1198], R3 ;  /* 0x0011980301007387 */ /* 0x0001e80000100800 */
[----:B------:R1:W-:Y:S04]  /*8a120*/  STL [R1+0xce0], R0 ;  /* 0x000ce00001007387 */ /* 0x0003e80000100800 */
        /* <DEDUP_REMOVED lines=12> */
[----:B-1----:R-:W-:Y:S01]  /*8a1f0*/  VIADD R0, R0, UR4 ;  /* 0x0000000400007c36 */ /* 0x002fe20008000000 */
[----:B------:R-:W-:Y:S01]  /*8a200*/  ULDC UR4, c[0x0][0x248] ;  /* 0x0000920000047ab9 */ /* 0x000fe20000000800 */
[----:B---3--:R-:W-:-:S02]  /*8a210*/  F2FP.SATFINITE.E5M2.F32.PACK_AB_MERGE_C R14, R14, R15, RZ ;  /* 0x0000000f0e0e723e */ /* 0x008fc400048060ff */
[----:B------:R-:W3:Y:S04]  /*8a220*/  LDL.LU R15, [R1+0x4d0] ;  /* 0x0004d000010f7983 */ /* 0x000ee80000300800 */
[----:B------:R0:W-:Y:S04]  /*8a230*/  STL [R1+0x1194], R14 ;  /* 0x0011940e01007387 */ /* 0x0001e80000100800 */
[----:B0-----:R-:W3:Y:S01]  /*8a240*/  LDL.LU R14, [R1+0x4d4] ;  /* 0x0004d400010e7983 */ /* 0x001ee20000300800 */
[----:B------:R-:W-:-:S03]  /*8a250*/  F2FP.SATFINITE.E5M2.F32.PACK_AB_MERGE_C R10, R19, R10, RZ ;  /* 0x0000000a130a723e */ /* 0x000fc600048060ff */
[----:B------:R0:W-:Y:S04]  /*8a260*/  STL [R1+0xcd0], R0 ;  /* 0x000cd00001007387 */ /* 0x0001e80000100800 */
[----:B------:R1:W-:Y:S01]  /*8a270*/  STL [R1+0x118c], R10 ;  /* 0x00118c0a01007387 */ /* 0x0003e20000100800 */
[----:B------:R-:W-:Y:S01]  /*8a280*/  F2FP.SATFINITE.E5M2.F32.PACK_AB_MERGE_C R19, R21, R20, RZ ;  /* 0x000000141513723e */ /* 0x000fe200048060ff */
[----:B0-----:R-:W-:Y:S01]  /*8a290*/  VIADD R0, R0, UR4 ;  /* 0x0000000400007c36 */ /* 0x001fe20008000000 */
[----:B-1----:R-:W-:-:S03]  /*8a2a0*/  F2FP.SATFINITE.E5M2.F32.PACK_AB_MERGE_C R10, R23, R22, RZ ;  /* 0x00000016170a723e */ /* 0x002fc600048060ff */
[----:B------:R-:W-:Y:S01]  /*8a2b0*/  STL [R1+0x1188], R19 ;  /* 0x0011881301007387 */ /* 0x000fe20000100800 */
[----:B------:R-:W-:Y:S01]  /*8a2c0*/  ULDC UR4, c[0x0][0x248] ;  /* 0x0000920000047ab9 */ /* 0x000fe20000000800 */
[----:B------:R-:W-:Y:S02]  /*8a2d0*/  F2FP.SATFINITE.E5M2.F32.PACK_AB_MERGE_C R2, R29, R2, RZ ;  /* 0x000000021d02723e */ /* 0x000fe400048060ff */
[----:B------:R0:W-:Y:S04]  /*8a2e0*/  STL [R1+0x11f4], R10 ;  /* 0x0011f40a01007387 */ /* 0x0001e80000100800 */
[----:B------:R1:W-:Y:S04]  /*8a2f0*/  STL [R1+0xcc0], R0 ;  /* 0x000cc00001007387 */ /* 0x0003e80000100800 */
[----:B------:R1:W-:Y:S01]  /*8a300*/  STL [R1+0x11f0], R2 ;  /* 0x0011f00201007387 */ /* 0x0003e20000100800 */
[----:B0-----:R-:W-:Y:S01]  /*8a310*/  F2FP.SATFINITE.E5M2.F32.PACK_AB_MERGE_C R10, R11, R17, RZ ;  /* 0x000000110b0a723e */ /* 0x001fe200048060ff */
[----:B-1----:R-:W-:Y:S01]  /*8a320*/  VIADD R0, R0, UR4 ;  /* 0x0000000400007c36 */ /* 0x002fe20008000000 */
[----:B------:R-:W-:Y:S01]  /*8a330*/  ULDC UR4, c[0x0][0x248] ;  /* 0x0000920000047ab9 */ /* 0x000fe20000000800 */
[----:B------:R-:W3:Y:S04]  /*8a340*/  LDL.LU R2, [R1+0x4d8] ;  /* 0x0004d80001027983 */ /* 0x000ee80000300800 */
[----:B------:R-:W3:Y:S04]  /*8a350*/  LDL.LU R29, [R1+0x4dc] ;  /* 0x0004dc00011d7983 */ /* 0x000ee80000300800 */
[----:B------:R-:W-:Y:S04]  /*8a360*/  STL [R1+0x11ec], R10 ;  /* 0x0011ec0a01007387 */ /* 0x000fe80000100800 */
[----:B------:R0:W-:Y:S04]  /*8a370*/  STL [R1+0xcb0], R0 ;  /* 0x000cb00001007387 */ /* 0x0001e80000100800 */
[----:B------:R-:W3:Y:S04]  /*8a380*/  LDL.LU R17, [R1+0x4a0] ;  /* 0x0004a00001117983 */ /* 0x000ee80000300800 */
[----:B------:R-:W3:Y:S01]  /*8a390*/  LDL.LU R11, [R1+0x4a4] ;  /* 0x0004a400010b7983 */ /* 0x000ee20000300800 */
[----:B0-----:R-:W-:Y:S01]  /*8a3a0*/  VIADD R0, R0, UR4 ;  /* 0x0000000400007c36 */ /* 0x001fe20008000000 */
[----:B------:R-:W-:Y:S01]  /*8a3b0*/  ULDC UR4, c[0x0][0x248] ;  /* 0x0000920000047ab9 */ /* 0x000fe20000000800 */
[----:B--2---:R-:W-:-:S05]  /*8a3c0*/  F2FP.SATFINITE.E5M2.F32.PACK_AB_MERGE_C R19, R25, R24, RZ ;  /* 0x000000181913723e */ /* 0x004fca00048060ff */
[----:B------:R-:W-:Y:S01]  /*8a3d0*/  STL [R1+0x11e8], R19 ;  /* 0x0011e81301007387 */ /* 0x000fe20000100800 */
[----:B----4-:R-:W-:-:S05]  /*8a3e0*/  F2FP.SATFINITE.E5M2.F32.PACK_AB_MERGE_C R10, R27, R26, RZ ;  /* 0x0000001a1b0a723e */ /* 0x010fca00048060ff */
[----:B------:R-:W-:Y:S01]  /*8a3f0*/  STL [R1+0x1204], R10 ;  /* 0x0012040a01007387 */ /* 0x000fe20000100800 */
[----:B------:R-:W-:-:S03]  /*8a400*/  F2FP.SATFINITE.E5M2.F32.PACK_AB_MERGE_C R3, R4, R3, RZ ;  /* 0x000000030403723e */ /* 0x000fc600048060ff */
[----:B------:R0:W-:Y:S04]  /*8a410*/  STL [R1+0xca0], R0 ;  /* 0x000ca00001007387 */ /* 0x0001e80000100800 */
[----:B------:R1:W-:Y:S01]  /*8a420*/  STL [R1+0x1200], R3 ;  /* 0x0012000301007387 */ /* 0x0003e20000100800 */
[----:B------:R-:W-:Y:S01]  /*8a430*/  F2FP.SATFINITE.E5M2.F32.PACK_AB_MERGE_C R4, R7, R16, RZ ;  /* 0x000000100704723e */ /* 0x000fe200048060ff */
[----:B0-----:R-:W-:Y:S01]  /*8a440*/  VIADD R0, R0, UR4 ;  /* 0x0000000400007c36 */ /* 0x001fe20008000000 */
[----:B------:R-:W-:-:S03]  /*8a450*/  ULDC UR4, c[0x0][0x248] ;  /* 0x0000920000047ab9 */ /* 0x000fc60000000800 */
[----:B------:R0:W-:Y:S01]  /*8a460*/  STL [R1+0x11fc], R4 ;  /* 0x0011fc0401007387 */ /* 0x0001e20000100800 */
[----:B-1----:R-:W-:-:S03]  /*8a470*/  F2FP.SATFINITE.E5M2.F32.PACK_AB_MERGE_C R3, R5, R6, RZ ;  /* 0x000000060503723e */ /* 0x002fc600048060ff */
[----:B------:R1:W-:Y:S04]  /*8a480*/  STL [R1+0xc90], R0 ;  /* 0x000c900001007387 */ /* 0x0003e80000100800 */
[----:B------:R2:W-:Y:S01]  /*8a490*/  STL [R1+0x11f8], R3 ;  /* 0x0011f80301007387 */ /* 0x0005e20000100800 */
[----:B0-----:R-:W-:Y:S01]  /*8a4a0*/  F2FP.SATFINITE.E5M2.F32.PACK_AB_MERGE_C R4, R18, R28, RZ ;  /* 0x0000001c1204723e */ /* 0x001fe200048060ff */
[----:B-1----:R-:W-:Y:S01]  /*8a4b0*/  VIADD R0, R0, UR4 ;  /* 0x0000000400007c36 */ /* 0x002fe20008000000 */
[----:B------:R-:W-:-:S03]  /*8a4c0*/  ULDC UR4, c[0x0][0x248] ;  /* 0x0000920000047ab9 */ /* 0x000fc60000000800 */
[----:B------:R-:W-:Y:S01]  /*8a4d0*/  STL [R1+0x1214], R4 ;  /* 0x0012140401007387 */ /* 0x000fe20000100800 */
[----:B--2---:R-:W-:-:S03]  /*8a4e0*/  F2FP.SATFINITE.E5M2.F32.PACK_AB_MERGE_C R3, R12, R13, RZ ;  /* 0x0000000d0c03723e */ /* 0x004fc600048060ff */
[----:B------:R0:W-:Y:S04]  /*8a4f0*/  STL [R1+0xc80], R0 ;  /* 0x000c800001007387 */ /* 0x0001e80000100800 */
[----:B------:R-:W2:Y:S04]  /*8a500*/  LDL.LU R13, [R1+0x4a8] ;  /* 0x0004a800010d7983 */ /* 0x000ea80000300800 */
[----:B------:R3:W-:Y:S04]  /*8a510*/  STL [R1+0x1210], R3 ;  /* 0x0012100301007387 */ /* 0x0007e80000100800 */
[----:B------:R-:W2:Y:S01]  /*8a520*/  LDL.LU R12, [R1+0x4ac] ;  /* 0x0004ac00010c7983 */ /* 0x000ea20000300800 */
[----:B0-----:R-:W-:Y:S01]  /*8a530*/  VIADD R0, R0, UR4 ;  /* 0x0000000400007c36 */ /* 0x001fe20008000000 */
[----:B------:R-:W-:-:S02]  /*8a540*/  ULDC UR4, c[0x0][0x248] ;  /* 0x0000920000047ab9 */ /* 0x000fc40000000800 */
[----:B------:R-:W4:Y:S04]  /*8a550*/  LDL.LU R10, [R1+0x490] ;  /* 0x00049000010a7983 */ /* 0x000f280000300800 */
[----:B------:R-:W4:Y:S01]  /*8a560*/  LDL.LU R19, [R1+0x494] ;  /* 0x0004940001137983 */ /* 0x000f220000300800 */
[----:B---3--:R-:W-:-:S05]  /*8a570*/  F2FP.SATFINITE.E5M2.F32.PACK_AB_MERGE_C R3, R14, R15, RZ ;  /* 0x0000000f0e03723e */ /* 0x008fca00048060ff */
        /* <DEDUP_REMOVED lines=12> */
[----:B------:R-:W-:-:S05]  /*8a640*/  F2FP.SATFINITE.E5M2.F32.PACK_AB_MERGE_C R3, R29, R2, RZ ;  /* 0x000000021d03723e */ /* 0x000fca00048060ff */
[----:B------:R0:W-:Y:S04]  /*8a650*/  STL [R1+0x1208], R3 ;  /* 0x0012080301007387 */ /* 0x0001e80000100800 */
[----:B------:R-:W3:Y:S04]  /*8a660*/  LDL.LU R24, [R1+0x458] ;  /* 0x0004580001187983 */ /* 0x000ee80000300800 */
[----:B------:R-:W3:Y:S01]  /*8a670*/  LDL.LU R25, [R1+0x45c] ;  /* 0x00045c0001197983 */ /* 0x000ee20000300800 */
[----:B------:R-:W-:-:S05]  /*8a680*/  F2FP.SATFINITE.E5M2.F32.PACK_AB_MERGE_C R2, R11, R17, RZ ;  /* 0x000000110b02723e */ /* 0x000fca00048060ff */
[----:B------:R-:W-:Y:S04]  /*8a690*/  STL [R1+0x7f8], R2 ;  /* 0x0007f80201007387 */ /* 0x000fe80000100800 */
        /* <DEDUP_REMOVED lines=9> */
[----:B------:R-:W3:Y:S04]  /*8a730*/  LDL.LU R17, [R1+0x3f0] ;  /* 0x0003f00001117983 */ /* 0x000ee80000300800 */
[----:B------:R-:W3:Y:S01]  /*8a740*/  LDL.LU R11, [R1+0x3f4] ;  /* 0x0003f400010b7983 */ /* 0x000ee20000300800 */
[----:B-1----:R-:W-:Y:S01]  /*8a750*/  VIADD R0, R0, UR4 ;  /* 0x0000000400007c36 */ /* 0x002fe20008000000 */
[----:B------:R-:W-:-:S02]  /*8a760*/  ULDC UR4, c[0x0][0x248] ;  /* 0x0000920000047ab9 */ /* 0x000fc40000000800 */
[----:B------:R-:W3:Y:S01]  /*8a770*/  LDL.LU R2, [R1+0x3f8] ;  /* 0x0003f80001027983 */ /* 0x000ee20000300800 */
[----:B--2---:R-:W-:-:S05]  /*8a780*/  F2FP.SATFINITE.E5M2.F32.PACK_AB_MERGE_C R12, R12, R13, RZ ;  /* 0x0000000d0c0c723e */ /* 0x004fca00048060ff */
[----:B------:R0:W-:Y:S04]  /*8a790*/  STL [R1+0x7f4], R12 ;  /* 0x0007f40c01007387 */ /* 0x0001e80000100800 */
[----:B------:R-:W2:Y:S04]  /*8a7a0*/  LDL.LU R29, [R1+0x3fc] ;  /* 0x0003fc00011d7983 */ /* 0x000ea80000300800 */
[----:B------:R-:W2:Y:S04]  /*8a7b0*/  LDL.LU R13, [R1+0x3d0] ;  /* 0x0003d000010d7983 */ /* 0x000ea80000300800 */
[----:B------:R1:W-:Y:S04]  /*8a7c0*/  STL [R1+0xc50], R0 ;  /* 0x000c500001007387 */ /* 0x0003e80000100800 */
[----:B0-----:R-:W2:Y:S01]  /*8a7d0*/  LDL.LU R12, [R1+0x3d4] ;  /* 0x0003d400010c7983 */ /* 0x001ea20000300800 */
[----:B----4-:R-:W-:-:S05]  /*8a7e0*/  F2FP.SATFINITE.E5M2.F32.PACK_AB_MERGE_C R19, R19, R10, RZ ;  /* 0x0000000a1313723e */ /* 0x010fca00048060ff */
[----:B------:R0:W-:Y:S01]  /*8a7f0*/  STL [R1+0x7f0], R19 ;  /* 0x0007f01301007387 */ /* 0x0001e20000100800 */
[----:B-1----:R-:W-:Y:S01]  /*8a800*/  VIADD R0, R0, UR4 ;  /* 0x0000000400007c36 */ /* 0x002fe20008000000 */
[----:B------:R-:W-:Y:S01]  /*8a810*/  ULDC UR4, c[0x0][0x248] ;  /* 0x0000920000047ab9 */ /* 0x000fe20000000800 */
[----:B---3--:R-:W-:-:S05]  /*8a820*/  F2FP.SATFINITE.E5M2.F32.PACK_AB_MERGE_C R10, R21, R20, RZ ;  /* 0x00000014150a723e */ /* 0x008fca00048060ff */
[----:B------:R1:W-:Y:S01]  /*8a830*/  STL [R1+0x7ec], R10 ;  /* 0x0007ec0a01007387 */ /* 0x0003e20000100800 */
[----:B0-----:R-:W-:-:S05]  /*8a840*/  F2FP.SATFINITE.E5M2.F32.PACK_AB_MERGE_C R19, R23, R22, RZ ;  /* 0x000000161713723e */ /* 0x001fca00048060ff */
[----:B------:R-:W-:Y:S01]  /*8a850*/  STL [R1+0x808], R19 ;  /* 0x0008081301007387 */ /* 0x000fe20000100800 */
[----:B-1----:R-:W-:-:S03]  /*8a860*/  F2FP.SATFINITE.E5M2.F32.PACK_AB_MERGE_C R10, R18, R28, RZ ;  /* 0x0000001c120a723e */ /* 0x002fc600048060ff */
        /* <DEDUP_REMOVED lines=9> */
[----:B------:R-:W4:Y:S01]  /*8a900*/  LDL.LU R15, [R1+0x390] ;  /* 0x00039000010f7983 */ /* 0x000f220000300800 */
[----:B------:R-:W-:-:S03]  /*8a910*/  F2FP.SATFINITE.E5M2.F32.PACK_AB_MERGE_C R19, R25, R24, RZ ;  /* 0x000000181913723e */ /* 0x000fc600048060ff */
[----:B------:R-:W4:Y:S01]  /*8a920*/  LDL.LU R14, [R1+0x394] ;  /* 0x00039400010e7983 */ /* 0x000f220000300800 */
[----:B0-----:R-:W-:Y:S01]  /*8a930*/  VIADD R0, R0, UR4 ;  /* 0x0000000400007c36 */ /* 0x001fe20008000000 */
[----:B------:R-:W-:Y:S02]  /*8a940*/  ULDC UR4, c[0x0][0x248] ;  /* 0x0000920000047ab9 */ /* 0x000fe40000000800 */
        /* <DEDUP_REMOVED lines=11> */
[----:B------:R-:W-:Y:S04]  /*8aa00*/  STL [R1+0xc44], R0 ;  /* 0x000c440001007387 */ /* 0x000fe80000100800 */
[----:B------:R0:W-:Y:S02]  /*8aa10*/  STL [R1+0x80c], R3 ;  /* 0x00080c0301007387 */ /* 0x0001e40000100800 */
[----:B0-----:R-:W-:Y:S02]  /*8aa20*/  F2FP.SATFINITE.E5M2.F32.PACK_AB_MERGE_C R3, R11, R17, RZ ;  /* 0x000000110b03723e */ /* 0x001fe400048060ff */
[----:B------:R-:W4:Y:S04]  /*8aa30*/  LDL.LU R17, [R1+0x398] ;  /* 0x0003980001117983 */ /* 0x000f280000300800 */
[----:B------:R-:W4:Y:S01]  /*8aa40*/  LDL.LU R11, [R1+0x39c] ;  /* 0x00039c00010b7983 */ /* 0x000f220000300800 */
[----:B------:R-:W-:Y:S01]  /*8aa50*/  VIADD R0, R0, UR4 ;  /* 0x0000000400007c36 */ /* 0x000fe20008000000 */
[----:B------:R-:W-:-:S02]  /*8aa60*/  ULDC UR4, c[0x0][0x248] ;  /* 0x0000920000047ab9 */ /* 0x000fc40000000800 */
[----:B------:R-:W-:Y:S04]  /*8aa70*/  STL [R1+0x828], R3 ;  /* 0x0008280301007387 */ /* 0x000fe80000100800 */
[----:B------:R0:W-:Y:S02]  /*8aa80*/  STL [R1+0xc4c], R0 ;  /* 0x000c4c0001007387 */ /* 0x0001e40000100800 */
[----:B0-----:R-:W-:Y:S01]  /*8aa90*/  VIADD R0, R0, UR4 ;  /* 0x0000000400007c36 */ /* 0x001fe20008000000 */
[----:B------:R-:W-:Y:S01]  /*8aaa0*/  ULDC UR4, c[0x0][0x248] ;  /* 0x0000920000047ab9 */ /* 0x000fe20000000800 */
[----:B--2---:R-:W-:-:S05]  /*8aab0*/  F2FP.SATFINITE.E5M2.F32.PACK_AB_MERGE_C R3, R29, R2, RZ ;  /* 0x000000021d03723e */ /* 0x004fca00048060ff */
[----:B------:R-:W-:Y:S04]  /*8aac0*/  STL [R1+0x824], R3 ;  /* 0x0008240301007387 */ /* 0x000fe80000100800 */
[----:B------:R-:W2:Y:S01]  /*8aad0*/  LDL.LU R10, [R1+0x370] ;  /* 0x00037000010a7983 */ /* 0x000ea20000300800 */
[----:B------:R-:W-:-:S03]  /*8aae0*/  F2FP.SATFINITE.E5M2.F32.PACK_AB_MERGE_C R2, R12, R13, RZ ;  /* 0x0000000d0c02723e */ /* 0x000fc600048060ff */
[----:B------:R-:W2:Y:S04]  /*8aaf0*/  LDL.LU R19, [R1+0x374] ;  /* 0x0003740001137983 */ /* 0x000ea80000300800 */
[----:B------:R0:W-:Y:S04]  /*8ab00*/  STL [R1+0x820], R2 ;  /* 0x0008200201007387 */ /* 0x0001e80000100800 */
[----:B------:R1:W-:Y:S04]  /*8ab10*/  STL [R1+0xc54], R0 ;  /* 0x000c540001007387 */ /* 0x0003e80000100800 */
[----:B------:R-:W2:Y:S04]  /*8ab20*/  LDL.LU R20, [R1+0x378] ;  /* 0x0003780001147983 */ /* 0x000ea80000300800 */
[----:B------:R-:W2:Y:S04]  /*8ab30*/  LDL.LU R21, [R1+0x37c] ;  /* 0x00037c0001157983 */ /* 0x000ea80000300800 */
[----:B------:R-:W2:Y:S04]  /*8ab40*/  LDL.LU R22, [R1+0x350] ;  /* 0x0003500001167983 */ /* 0x000ea80000300800 */
[----:B------:R-:W2:Y:S04]  /*8ab50*/  LDL.LU R23, [R1+0x354] ;  /* 0x0003540001177983 */ /* 0x000ea80000300800 */
[----:B0-----:R-:W2:Y:S04]  /*8ab60*/  LDL.LU R2, [R1+0x358] ;  /* 0x0003580001027983 */ /* 0x001ea80000300800 */
[----:B------:R-:W2:Y:S04]  /*8ab70*/  LDL.LU R29, [R1+0x35c] ;  /* 0x00035c00011d7983 */ /* 0x000ea80000300800 */
[----:B------:R-:W2:Y:S04]  /*8ab80*/  LDL.LU R13, [R1+0x330] ;  /* 0x00033000010d7983 */ /* 0x000ea80000300800 */
[----:B------:R-:W2:Y:S01]  /*8ab90*/  LDL.LU R12, [R1+0x334] ;  /* 0x00033400010c7983 */ /* 0x000ea20000300800 */
[----:B-1----:R-:W-:Y:S01]  /*8aba0*/  VIADD R0, R0, UR4 ;  /* 0x0000000400007c36 */ /* 0x002fe20008000000 */
[----:B------:R-:W-:Y:S01]  /*8abb0*/  ULDC UR4, c[0x0][0x248] ;  /* 0x0000920000047ab9 */ /* 0x000fe20000000800 */
[----:B---3--:R-:W-:-:S05]  /*8abc0*/  F2FP.SATFINITE.E5M2.F32.PACK_AB_MERGE_C R4, R18, R28, RZ ;  /* 0x0000001c1204723e */ /* 0x008fca00048060ff */
[----:B------:R-:W-:Y:S04]  /*8abd0*/  STL [R1+0x81c], R4 ;  /* 0x00081c0401007387 */ /* 0x000fe80000100800 */
[----:B------:R-:W3:Y:S04]  /*8abe0*/  LDL.LU R24, [R1+0x338] ;  /* 0x0003380001187983 */ /* 0x000ee80000300800 */
[----:B------:R-:W3:Y:S01]  /*8abf0*/  LDL.LU R25, [R1+0x33c] ;  /* 0x00033c0001197983 */ /* 0x000ee20000300800 */
        /* <DEDUP_REMOVED lines=10> */
[----:B------:R-:W4:Y:S01]  /*8aca0*/  LDL.LU R14, [R1+0x2fc] ;  /* 0x0002fc00010e7983 */ /* 0x000f220000300800 */
[----:B-1----:R-:W-:Y:S01]  /*8acb0*/  VIADD R0, R0, UR4 ;  /* 0x0000000400007c36 */ /* 0x002fe20008000000 */
[----:B------:R-:W-:-:S02]  /*8acc0*/  ULDC UR4, c[0x0][0x248] ;  /* 0x0000920000047ab9 */ /* 0x000fc40000000800 */
[----:B------:R-:W4:Y:S01]  /*8acd0*/  LDL.LU R6, [R1+0x2d0] ;  /* 0x0002d00001067983 */ /* 0x000f220000300800 */
[----:B------:R-:W-:-:S05]  /*8ace0*/  F2FP.SATFINITE.E5M2.F32.PACK_AB_MERGE_C R5, R11, R17, RZ ;  /* 0x000000110b05723e */ /* 0x000fca00048060ff */
[----:B------:R0:W-:Y:S04]  /*8acf0*/  STL [R1+0x834], R5 ;  /* 0x0008340501007387 */ /* 0x0001e80000100800 */
[----:B0-----:R-:W4:Y:S04]  /*8ad00*/  LDL.LU R5, [R1+0x2d4] ;  /* 0x0002d40001057983 */ /* 0x001f280000300800 */
[----:B------:R-:W4:Y:S04]  /*8ad10*/  LDL.LU R28, [R1+0x2d8] ;  /* 0x0002d800011c7983 */ /* 0x000f280000300800 */
[----:B------:R0:W-:Y:S04]  /*8ad20*/  STL [R1+0xc64], R0 ;  /* 0x000c640001007387 */ /* 0x0001e80000100800 */
[----:B------:R-:W4:Y:S04]  /*8ad30*/  LDL.LU R18, [R1+0x2dc] ;  /* 0x0002dc0001127983 */ /* 0x000f280000300800 */
[----:B------:R-:W4:Y:S04]  /*8ad40*/  LDL.LU R17, [R1+0x2c0] ;  /* 0x0002c00001117983 */ /* 0x000f280000300800 */
[----:B------:R-:W4:Y:S01]  /*8ad50*/  LDL.LU R11, [R1+0x2c4] ;  /* 0x0002c400010b7983 */ /* 0x000f220000300800 */
[----:B0-----:R-:W-:Y:S01]  /*8ad60*/  VIADD R0, R0, UR4 ;  /* 0x0000000400007c36 */ /* 0x001fe20008000000 */
[----:B------:R-:W-:Y:S01]  /*8ad70*/  ULDC UR4, c[0x0][0x248] ;  /* 0x0000920000047ab9 */ /* 0x000fe20000000800 */
[----:B--2---:R-:W-:-:S05]  /*8ad80*/  F2FP.SATFINITE.E5M2.F32.PACK_AB_MERGE_C R10, R19, R10, RZ ;  /* 0x0000000a130a723e */ /* 0x004fca00048060ff */
[----:B------:R0:W-:Y:S01]  /*8ad90*/  STL [R1+0x830], R10 ;  /* 0x0008300a01007387 */ /* 0x0001e20000100800 */
[----:B------:R-:W-:Y:S02]  /*8ada0*/  F2FP.SATFINITE.E5M2.F32.PACK_AB_MERGE_C R19, R21, R20, RZ ;  /* 0x000000141513723e */ /* 0x000fe400048060ff */
[----:B0-----:R-:W-:-:S03]  /*8adb0*/  F2FP.SATFINITE.E5M2.F32.PACK_AB_MERGE_C R10, R23, R22, RZ ;  /* 0x00000016170a723e */ /* 0x001fc600048060ff */
[----:B------:R-:W-:Y:S04]  /*8adc0*/  STL [R1+0x82c], R19 ;  /* 0x00082c1301007387 */ /* 0x000fe80000100800 */
[----:B------:R0:W-:Y:S01]  /*8add0*/  STL [R1+0x848], R10 ;  /* 0x0008480a01007387 */ /* 0x0001e20000100800 */
[----:B------:R-:W-:-:S03]  /*8ade0*/  F2FP.SATFINITE.E5M2.F32.PACK_AB_MERGE_C R2, R29, R2, RZ ;  /* 0x000000021d02723e */ /* 0x000fc600048060ff */
[----:B------:R1:W-:Y:S04]  /*8adf0*/  STL [R1+0xc6c], R0 ;  /* 0x000c6c0001007387 */ /* 0x0003e80000100800 */
[----:B------:R2:W-:Y:S01]  /*8ae00*/  STL [R1+0x844], R2 ;  /* 0x0008440201007387 */ /* 0x0005e20000100800 */
[----:B0-----:R-:W-:Y:S01]  /*8ae10*/  F2FP.SATFINITE.E5M2.F32.PACK_AB_MERGE_C R10, R12, R13, RZ ;  /* 0x0000000d0c0a723e */ /* 0x001fe200048060ff */
[----:B-1----:R-:W-:Y:S01]  /*8ae20*/  VIADD R0, R0, UR4 ;  /* 0x0000000400007c36 */ /* 0x002fe20008000000 */
[----:B------:R-:W-:Y:S01]  /*8ae30*/  ULDC UR4, c[0x0][0x248] ;  /* 0x0000920000047ab9 */ /* 0x000fe20000000800 */
[----:B--2---:R-:W2:Y:S04]  /*8ae40*/  LDL.LU R2, [R1+0x2c8] ;  /* 0x0002c80001027983 */ /* 0x004ea80000300800 */
[----:B------:R-:W2:Y:S04]  /*8ae50*/  LDL.LU R29, [R1+0x2cc] ;  /* 0x0002cc00011d7983 */ /* 0x000ea80000300800 */
[----:B------:R-:W-:Y:S04]  /*8ae60*/  STL [R1+0x840], R10 ;  /* 0x0008400a01007387 */ /* 0x000fe80000100800 */
[----:B------:R0:W-:Y:S04]  /*8ae70*/  STL [R1+0xc74], R0 ;  /* 0x000c740001007387 */ /* 0x0001e80000100800 */
[----:B------:R-:W2:Y:S04]  /*8ae80*/  LDL.LU R13, [R1+0x2a0] ;  /* 0x0002a000010d7983 */ /* 0x000ea80000300800 */
[----:B------:R-:W2:Y:S01]  /*8ae90*/  LDL.LU R12, [R1+0x2a4] ;  /* 0x0002a400010c7983 */ /* 0x000ea20000300800 */
[----:B0-----:R-:W-:Y:S01]  /*8aea0*/  VIADD R0, R0, UR4 ;  /* 0x0000000400007c36 */ /* 0x001fe20008000000 */
[----:B------:R-:W-:Y:S01]  /*8aeb0*/  ULDC UR4, c[0x0][0x248] ;  /* 0x0000920000047ab9 */ /* 0x000fe20000000800 */
[----:B---3--:R-:W-:-:S05]  /*8aec0*/  F2FP.SATFINITE.E5M2.F32.PACK_AB_MERGE_C R19, R25, R24, RZ ;  /* 0x000000181913723e */ /* 0x008fca00048060ff */
        /* <DEDUP_REMOVED lines=12> */
[----:B------:R-:W3:Y:S04]  /*8af90*/  LDL.LU R15, [R1+0x2a8] ;  /* 0x0002a800010f7983 */ /* 0x000ee80000300800 */
[----:B------:R1:W-:Y:S04]  /*8afa0*/  STL [R1+0x84c], R3 ;  /* 0x00084c0301007387 */ /* 0x0003e80000100800 */
[----:B------:R-:W3:Y:S01]  /*8afb0*/  LDL.LU R14, [R1+0x2ac] ;  /* 0x0002ac00010e7983 */ /* 0x000ee20000300800 */
[----:B0-----:R-:W-:Y:S01]  /*8afc0*/  VIADD R0, R0, UR4 ;  /* 0x0000000400007c36 */ /* 0x001fe20008000000 */
[----:B------:R-:W-:Y:S01]  /*8afd0*/  ULDC UR4, c[0x0][0x248] ;  /* 0x0000920000047ab9 */ /* 0x000fe20000000800 */
[----:B------:R-:W-:-:S05]  /*8afe0*/  F2FP.SATFINITE.E5M2.F32.PACK_AB_MERGE_C R4, R5, R6, RZ ;  /* 0x000000060504723e */ /* 0x000fca00048060ff */
[----:B------:R-:W-:Y:S01]  /*8aff0*/  STL [R1+0x868], R4 ;  /* 0x0008680401007387 */ /* 0x000fe20000100800 */
[----:B-1----:R-:W-:-:S03]  /*8b000*/  F2FP.SATFINITE.E5M2.F32.PACK_AB_MERGE_C R3, R18, R28, RZ ;  /* 0x0000001c1203723e */ /* 0x002fc600048060ff */
[----:B------:R0:W-:Y:S04]  /*8b010*/  STL [R1+0xc8c], R0 ;  /* 0x000c8c0001007387 */ /* 0x0001e80000100800 */
[----:B------:R1:W-:Y:S04]  /*8b020*/  STL [R1+0x864], R3 ;  /* 0x0008640301007387 */ /* 0x0003e80000100800 */
[----:B------:R-:W4:Y:S01]  /*8b030*/  LDL.LU R10, [R1+0x280] ;  /* 0x00028000010a7983 */ /* 0x000f220000300800 */
[----:B0-----:R-:W-:Y:S01]  /*8b040*/  VIADD R0, R0, UR4 ;  /* 0x0000000400007c36 */ /* 0x001fe20008000000 */
[----:B------:R-:W-:-:S02]  /*8b050*/  ULDC UR4, c[0x0][0x248] ;  /* 0x0000920000047ab9 */ /* 0x000fc40000000800 */
[----:B------:R-:W4:Y:S01]  /*8b060*/  LDL.LU R19, [R1+0x284] ;  /* 0x0002840001137983 */ /* 0x000f220000300800 */
[----:B-1----:R-:W-:-:S05]  /*8b070*/  F2FP.SATFINITE.E5M2.F32.PACK_AB_MERGE_C R3, R11, R17, RZ ;  /* 0x000000110b03723e */ /* 0x002fca00048060ff */
[----:B------:R-:W-:Y:S04]  /*8b080*/  STL [R1+0x860], R3 ;  /* 0x0008600301007387 */ /* 0x000fe80000100800 */
[----:B------:R0:W-:Y:S04]  /*8b090*/  STL [R1+0xc94], R0 ;  /* 0x000c940001007387 */ /* 0x0001e80000100800 */
        /* <DEDUP_REMOVED lines=8> */
[----:B0-----:R-:W-:Y:S01]  /*8b120*/  VIADD R0, R0, UR4 ;  /* 0x0000000400007c36 */ /* 0x001fe20008000000 */
[----:B------:R-:W-:Y:S01]  /*8b130*/  ULDC UR4, c[0x0][0x248] ;  /* 0x0000920000047ab9 */ /* 0x000fe20000000800 */
[----:B--2---:R-:W-:-:S05]  /*8b140*/  F2FP.SATFINITE.E5M2.F32.PACK_AB_MERGE_C R3, R29, R2, RZ ;  /* 0x000000021d03723e */ /* 0x004fca00048060ff */
[----:B------:R0:W-:Y:S04]  /*8b150*/  STL [R1+0x85c], R3 ;  /* 0x00085c0301007387 */ /* 0x0001e80000100800 */
[----:B------:R-:W2:Y:S04]  /*8b160*/  LDL.LU R24, [R1+0x238] ;  /* 0x0002380001187983 */ /* 0x000ea80000300800 */
[----:B------:R-:W2:Y:S01]  /*8b170*/  LDL.LU R25, [R1+0x23c] ;  /* 0x00023c0001197983 */ /* 0x000ea20000300800 */
[----:B------:R-:W-:-:S05]  /*8b180*/  F2FP.SATFINITE.E5M2.F32.PACK_AB_MERGE_C R2, R12, R13, RZ ;  /* 0x0000000d0c02723e */ /* 0x000fca00048060ff */
[----:B------:R-:W-:Y:S04]  /*8b190*/  STL [R1+0x880], R2 ;  /* 0x0008800201007387 */ /* 0x000fe80000100800 */
[----:B------:R1:W-:Y:S04]  /*8b1a0*/  STL [R1+0xc9c], R0 ;  /* 0x000c9c0001007387 */ /* 0x0003e80000100800 */
[----:B------:R-:W2:Y:S04]  /*8b1b0*/  LDL.LU R26, [R1+0x210] ;  /* 0x00021000011a7983 */ /* 0x000ea80000300800 */
[----:B------:R-:W2:Y:S04]  /*8b1c0*/  LDL.LU R27, [R1+0x214] ;  /* 0x00021400011b7983 */ /* 0x000ea80000300800 */
[----:B0-----:R-:W2:Y:S04]  /*8b1d0*/  LDL.LU R3, [R1+0x218] ;  /* 0x0002180001037983 */ /* 0x001ea80000300800 */
[----:B------:R-:W2:Y:S04]  /*8b1e0*/  LDL.LU R4, [R1+0x21c] ;  /* 0x00021c0001047983 */ /* 0x000ea80000300800 */
[----:B------:R-:W2:Y:S04]  /*8b1f0*/  LDL.LU R13, [R1+0x1f0] ;  /* 0x0001f000010d7983 */ /* 0x000ea80000300800 */
[----:B------:R-:W2:Y:S01]  /*8b200*/  LDL.LU R12, [R1+0x1f4] ;  /* 0x0001f400010c7983 */ /* 0x000ea20000300800 */
[----:B-1----:R-:W-:Y:S01]  /*8b210*/  VIADD R0, R0, UR4 ;  /* 0x0000000400007c36 */ /* 0x002fe20008000000 */
[----:B------:R-:W-:-:S02]  /*8b220*/  ULDC UR4, c[0x0][0x248] ;  /* 0x0000920000047ab9 */ /* 0x000fc40000000800 */
[----:B------:R-:W2:Y:S01]  /*8b230*/  LDL.LU R16, [R1+0x1f8] ;  /* 0x0001f80001107983 */ /* 0x000ea20000300800 */
[----:B---3--:R-:W-:-:S05]  /*8b240*/  F2FP.SATFINITE.E5M2.F32.PACK_AB_MERGE_C R2, R14, R15, RZ ;  /* 0x0000000f0e02723e */ /* 0x008fca00048060ff */
[----:B------:R0:W-:Y:S04]  /*8b250*/  STL [R1+0x878], R2 ;  /* 0x0008780201007387 */ /* 0x0001e80000100800 */
[----:B------:R-:W3:Y:S04]  /*8b260*/  LDL.LU R7, [R1+0x1fc] ;  /* 0x0001fc0001077983 */ /* 0x000ee80000300800 */
[----:B------:R-:W3:Y:S04]  /*8b270*/  LDL.LU R6, [R1+0x1d0] ;  /* 0x0001d00001067983 */ /* 0x000ee80000300800 */
[----:B------:R1:W-:Y:S04]  /*8b280*/  STL [R1+0xca4], R0 ;  /* 0x000ca40001007387 */ /* 0x0003e80000100800 */
[----:B------:R-:W3:Y:S04]  /*8b290*/  LDL.LU R5, [R1+0x1d4] ;  /* 0x0001d40001057983 */ /* 0x000ee80000300800 */
[----:B0-----:R-:W3:Y:S04]  /*8b2a0*/  LDL.LU R2, [R1+0x1d8] ;  /* 0x0001d80001027983 */ /* 0x001ee80000300800 */
[----:B------:R-:W3:Y:S04]  /*8b2b0*/  LDL.LU R29, [R1+0x1dc] ;  /* 0x0001dc00011d7983 */ /* 0x000ee80000300800 */
[----:B------:R-:W3:Y:S04]  /*8b2c0*/  LDL.LU R15, [R1+0x1b0] ;  /* 0x0001b000010f7983 */ /* 0x000ee80000300800 */
[----:B------:R-:W3:Y:S01]  /*8b2d0*/  LDL.LU R14, [R1+0x1b4] ;  /* 0x0001b400010e7983 */ /* 0x000ee20000300800 */
[----:B-1----:R-:W-:Y:S01]  /*8b2e0*/  VIADD R0, R0, UR4 ;  /* 0x0000000400007c36 */ /* 0x002fe20008000000 */
[----:B------:R-:W-:Y:S01]  /*8b2f0*/  ULDC UR4, c[0x0][0x248] ;  /* 0x0000920000047ab9 */ /* 0x000fe20000000800 */
[----:B----4-:R-:W-:-:S05]  /*8b300*/  F2FP.SATFINITE.E5M2.F32.PACK_AB_MERGE_C R19, R19, R10, RZ ;  /* 0x0000000a1313723e */ /* 0x010fca00048060ff */
[----:B------:R0:W-:Y:S01]  /*8b310*/  STL [R1+0x870], R19 ;  /* 0x0008701301007387 */ /* 0x0001e20000100800 */
[----:B------:R-:W-:-:S05]  /*8b320*/  F2FP.SATFINITE.E5M2.F32.PACK_AB_MERGE_C R10, R21, R20, RZ ;  /* 0x00000014150a723e */ /* 0x000fca00048060ff */
[----:B------:R1:W-:Y:S01]  /*8b330*/  STL [R1+0x86c], R10 ;  /* 0x00086c0a01007387 */ /* 0x0003e20000100800 */
[----:B0-----:R-:W-:-:S05]  /*8b340*/  F2FP.SATFINITE.E5M2.F32.PACK_AB_MERGE_C R19, R23, R22, RZ ;  /* 0x000000161713723e */ /* 0x001fca00048060ff */
[----:B------:R-:W-:Y:S01]  /*8b350*/  STL [R1+0x8b8], R19 ;  /* 0x0008b81301007387 */ /* 0x000fe20000100800 */
[----:B-1----:R-:W-:-:S03]  /*8b360*/  F2FP.SATFINITE.E5M2.F32.PACK_AB_MERGE_C R10, R18, R28, RZ ;  /* 0x0000001c120a723e */ /* 0x002fc600048060ff */
[----:B------:R0:W-:Y:S04]  /*8b370*/  STL [R1+0xcac], R0 ;  /* 0x000cac0001007387 */ /* 0x0001e80000100800 */
[----:B------:R1:W-:Y:S04]  /*8b380*/  STL [R1+0x8b4], R10 ;  /* 0x0008b40a01007387 */ /* 0x0003e80000100800 */
[----:B------:R-:W4:Y:S01]  /*8b390*/  LDL.LU R28, [R1+0x1b8] ;  /* 0x0001b800011c7983 */ /* 0x000f220000300800 */
[----:B0-----:R-:W-:Y:S01]  /*8b3a0*/  VIADD R0, R0, UR4 ;  /* 0x0000000400007c36 */ /* 0x001fe20008000000 */
[----:B------:R-:W-:Y:S01]  /*8b3b0*/  ULDC UR4, c[0x0][0x248] ;  /* 0x0000920000047ab9 */ /* 0x000fe20000000800 */
[----:B-1----:R-:W-:-:S02]  /*8b3c0*/  F2FP.SATFINITE.E5M2.F32.PACK_AB_MERGE_C R10, R11, R17, RZ ;  /* 0x000000110b0a723e */ /* 0x002fc400048060ff */
[----:B------:R-:W4:Y:S04]  /*8b3d0*/  LDL.LU R11, [R1+0x1bc] ;  /* 0x0001bc00010b7983 */ /* 0x000f280000300800 */
        /* <DEDUP_REMOVED lines=11> */
[----:B------:R-:W-:Y:S04]  /*8b490*/  STL [R1+0xcbc], R0 ;  /* 0x000cbc0001007387 */ /* 0x000fe80000100800 */
[----:B------:R0:W-:Y:S02]  /*8b4a0*/  STL [R1+0x8c4], R3 ;  /* 0x0008c40301007387 */ /* 0x0001e40000100800 */
[----:B0-----:R-:W-:Y:S02]  /*8b4b0*/  F2FP.SATFINITE.E5M2.F32.PACK_AB_MERGE_C R3, R12, R13, RZ ;  /* 0x0000000d0c03723e */ /* 0x001fe400048060ff */
[----:B------:R-:W2:Y:S04]  /*8b4c0*/  LDL.LU R13, [R1+0x198] ;  /* 0x00019800010d7983 */ /* 0x000ea80000300800 */
[----:B------:R-:W2:Y:S01]  /*8b4d0*/  LDL.LU R12, [R1+0x19c] ;  /* 0x00019c00010c7983 */ /* 0x000ea20000300800 */
[----:B------:R-:W-:Y:S01]  /*8b4e0*/  VIADD R0, R0, UR4 ;  /* 0x0000000400007c36 */ /* 0x000fe20008000000 */
[----:B------:R-:W-:-:S02]  /*8b4f0*/  ULDC UR4, c[0x0][0x248] ;  /* 0x0000920000047ab9 */ /* 0x000fc40000000800 */
[----:B------:R-:W-:Y:S04]  /*8b500*/  STL [R1+0x8c0], R3 ;  /* 0x0008c00301007387 */ /* 0x000fe80000100800 */
[----:B------:R0:W-:Y:S02]  /*8b510*/  STL [R1+0xcc4], R0 ;  /* 0x000cc40001007387 */ /* 0x0001e40000100800 */
[----:B0-----:R-:W-:Y:S01]  /*8b520*/  VIADD R0, R0, UR4 ;  /* 0x0000000400007c36 */ /* 0x001fe20008000000 */
[----:B------:R-:W-:Y:S01]  /*8b530*/  ULDC UR4, c[0x0][0x248] ;  /* 0x0000920000047ab9 */ /* 0x000fe20000000800 */
[----:B---3--:R-:W-:-:S05]  /*8b540*/  F2FP.SATFINITE.E5M2.F32.PACK_AB_MERGE_C R4, R7, R16, RZ ;  /* 0x000000100704723e */ /* 0x008fca00048060ff */
[----:B------:R-:W-:Y:S01]  /*8b550*/  STL [R1+0x8bc], R4 ;  /* 0x0008bc0401007387 */ /* 0x000fe20000100800 */
[----:B------:R-:W-:-:S05]  /*8b560*/  F2FP.SATFINITE.E5M2.F32.PACK_AB_MERGE_C R3, R5, R6, RZ ;  /* 0x000000060503723e */ /* 0x000fca00048060ff */
[----:B------:R0:W-:Y:S01]  /*8b570*/  STL [R1+0x8f8], R3 ;  /* 0x0008f80301007387 */ /* 0x0001e20000100800 */
[----:B------:R-:W-:-:S03]  /*8b580*/  F2FP.SATFINITE.E5M2.F32.PACK_AB_MERGE_C R2, R29, R2, RZ ;  /* 0x000000021d02723e */ /* 0x000fc600048060ff */
[----:B------:R1:W-:Y:S04]  /*8b590*/  STL [R1+0xccc], R0 ;  /* 0x000ccc0001007387 */ /* 0x0003e80000100800 */
[----:B------:R3:W-:Y:S01]  /*8b5a0*/  STL [R1+0x8f4], R2 ;  /* 0x0008f40201007387 */ /* 0x0007e20000100800 */
[----:B0-----:R-:W-:Y:S01]  /*8b5b0*/  VIADD R3, R0, UR4 ;  /* 0x0000000400037c36 */ /* 0x001fe20008000000 */
[----:B------:R-:W-:Y:S02]  /*8b5c0*/  ULDC UR4, c[0x0][0x248] ;  /* 0x0000920000047ab9 */ /* 0x000fe40000000800 */
[----:B------:R-:W2:Y:S04]  /*8b5d0*/  LDL.LU R10, [R1+0x170] ;  /* 0x00017000010a7983 */ /* 0x000ea80000300800 */
[----:B-1----:R-:W2:Y:S01]  /*8b5e0*/  LDL.LU R0, [R1+0x174] ;  /* 0x0001740001007983 */ /* 0x002ea20000300800 */
[----:B---3--:R-:W-:-:S05]  /*8b5f0*/  F2FP.SATFINITE.E5M2.F32.PACK_AB_MERGE_C R2, R14, R15, RZ ;  /* 0x0000000f0e02723e */ /* 0x008fca00048060ff */
[----:B------:R0:W-:Y:S04]  /*8b600*/  STL [R1+0x8f0], R2 ;  /* 0x0008f00201007387 */ /* 0x0001e80000100800 */
[----:B------:R1:W-:Y:S04]  /*8b610*/  STL [R1+0xcd4], R3 ;  /* 0x000cd40301007387 */ /* 0x0003e80000100800 */
        /* <DEDUP_REMOVED lines=8> */
[----:B----4-:R-:W-:Y:S01]  /*8b6a0*/  F2FP.SATFINITE.E5M2.F32.PACK_AB_MERGE_C R19, R11, R28, RZ ;  /* 0x0000001c0b13723e */ /* 0x010fe200048060ff */
[----:B------:R-:W-:Y:S01]  /*8b6b0*/  VIADD R11, R3, UR4 ;  /* 0x00000004030b7c36 */ /* 0x000fe20008000000 */
[----:B------:R-:W-:-:S03]  /*8b6c0*/  ULDC UR4, c[0x0][0x248] ;  /* 0x0000920000047ab9 */ /* 0x000fc60000000800 */
[----:B------:R0:W-:Y:S04]  /*8b6d0*/  STL [R1+0x8cc], R19 ;  /* 0x0008cc1301007387 */ /* 0x0001e80000100800 */
[----:B-1----:R-:W4:Y:S04]  /*8b6e0*/  LDL.LU R3, [R1+0x128] ;  /* 0x0001280001037983 */ /* 0x002f280000300800 */
[----:B0-----:R-:W4:Y:S01]  /*8b6f0*/  LDL.LU R19, [R1+0x12c] ;  /* 0x00012c0001137983 */ /* 0x001f220000300800 */
[----:B------:R-:W-:-:S05]  /*8b700*/  F2FP.SATFINITE.E5M2.F32.PACK_AB_MERGE_C R17, R17, R18, RZ ;  /* 0x000000121111723e */ /* 0x000fca00048060ff */
[----:B------:R0:W-:Y:S04]  /*8b710*/  STL [R1+0x918], R17 ;  /* 0x0009181101007387 */ /* 0x0001e80000100800 */
[----:B------:R-:W-:Y:S04]  /*8b720*/  STL [R1+0xcdc], R11 ;  /* 0x000cdc0b01007387 */ /* 0x000fe80000100800 */
[----:B------:R-:W4:Y:S04]  /*8b730*/  LDL.LU R20, [R1+0x100] ;  /* 0x0001000001147983 */ /* 0x000f280000300800 */
[----:B------:R-:W4:Y:S04]  /*8b740*/  LDL.LU R21, [R1+0x104] ;  /* 0x0001040001157983 */ /* 0x000f280000300800 */
[----:B------:R-:W4:Y:S04]  /*8b750*/  LDL.LU R22, [R1+0x108] ;  /* 0x0001080001167983 */ /* 0x000f280000300800 */
[----:B0-----:R-:W4:Y:S04]  /*8b760*/  LDL.LU R17, [R1+0x10c] ;  /* 0x00010c0001117983 */ /* 0x001f280000300800 */
[----:B------:R-:W4:Y:S04]  /*8b770*/  LDL.LU R23, [R1+0x270] ;  /* 0x0002700001177983 */ /* 0x000f280000300800 */
[----:B------:R-:W4:Y:S01]  /*8b780*/  LDL.LU R24, [R1+0x274] ;  /* 0x0002740001187983 */ /* 0x000f220000300800 */
[----:B--2---:R-:W-:-:S05]  /*8b790*/  F2FP.SATFINITE.E5M2.F32.PACK_AB_MERGE_C R12, R12, R13, RZ ;  /* 0x0000000d0c0c723e */ /* 0x004fca00048060ff */
        /* <DEDUP_REMOVED lines=8> */
[----:B0-----:R-:W2:Y:S01]  /*8b820*/  LDL.LU R12, [R1+0xf4] ;  /* 0x0000f400010c7983 */ /* 0x001ea20000300800 */
[----:B------:R-:W-:Y:S01]  /*8b830*/  VIADD R11, R11, UR4 ;  /* 0x000000040b0b7c36 */ /* 0x000fe20008000000 */
[----:B------:R-:W-:Y:S01]  /*8b840*/  ULDC UR4, c[0x0][0x248] ;  /* 0x0000920000047ab9 */ /* 0x000fe20000000800 */
[----:B------:R-:W-:-:S02]  /*8b850*/  F2FP.SATFINITE.E5M2.F32.PACK_AB_MERGE_C R0, R0, R10, RZ ;  /* 0x0000000a0000723e */ /* 0x000fc400048060ff */
[----:B------:R-:W2:Y:S04]  /*8b860*/  LDL.LU R10, [R1+0x24f0] ;  /* 0x0024f000010a7983 */ /* 0x000ea80000300800 */
[----:B------:R0:W-:Y:S04]  /*8b870*/  STL [R1+0x910], R0 ;  /* 0x0009100001007387 */ /* 0x0001e80000100800 */
[----:B0-----:R-:W2:Y:S01]  /*8b880*/  LDL.LU R0, [R1+0x24ec] ;  /* 0x0024ec0001007983 */ /* 0x001ea20000300800 */
[----:B---3--:R-:W-:-:S03]  /*8b890*/  F2FP.SATFINITE.E5M2.F32.PACK_AB_MERGE_C R5, R5, R2, RZ ;  /* 0x000000020505723e */ /* 0x008fc600048060ff */
[----:B------:R-:W3:Y:S04]  /*8b8a0*/  LDL.LU R2, [R1+0x24e8] ;  /* 0x0024e80001027983 */ /* 0x000ee80000300800 */
[----:B------:R0:W-:Y:S01]  /*8b8b0*/  STL [R1+0x90c], R5 ;  /* 0x00090c0501007387 */ /* 0x0001e20000100800 */
[----:B------:R-:W-:-:S03]  /*8b8c0*/  F2FP.SATFINITE.E5M2.F32.PACK_AB_MERGE_C R7, R7, R6, RZ ;  /* 0x000000060707723e */ /* 0x000fc600048060ff */
[----:B0-----:R-:W3:Y:S01]  /*8b8d0*/  LDL.LU R5, [R1+0x24e4] ;  /* 0x0024e40001057983 */ /* 0x001ee20000300800 */
[----:B------:R-:W-:-:S03]  /*8b8e0*/  F2FP.SATFINITE.E5M2.F32.PACK_AB_MERGE_C R4, R4, R16, RZ ;  /* 0x000000100404723e */ /* 0x000fc600048060ff */
[----:B------:R0:W-:Y:S04]  /*8b8f0*/  STL [R1+0xce4], R11 ;  /* 0x000ce40b01007387 */ /* 0x0001e80000100800 */
[----:B------:R-:W3:Y:S04]  /*8b900*/  LDL.LU R6, [R1+0x24e0] ;  /* 0x0024e00001067983 */ /* 0x000ee80000300800 */
[----:B------:R1:W-:Y:S01]  /*8b910*/  STL [R1+0x938], R7 ;  /* 0x0009380701007387 */ /* 0x0003e20000100800 */
[----:B0-----:R-:W-:Y:S01]  /*8b920*/  VIADD R11, R11, UR4 ;  /* 0x000000040b0b7c36 */ /* 0x001fe20008000000 */
[----:B------:R-:W-:Y:S01]  /*8b930*/  ULDC UR4, c[0x0][0x248] ;  /* 0x0000920000047ab9 */ /* 0x000fe20000000800 */
[----:B------:R-:W-:Y:S01]  /*8b940*/  F2FP.SATFINITE.E5M2.F32.PACK_AB_MERGE_C R14, R14, R15, RZ ;  /* 0x0000000f0e0e723e */ /* 0x000fe200048060ff */
[----:B-1----:R-:W3:Y:S04]  /*8b950*/  LDL.LU R7, [R1+0x24dc] ;  /* 0x0024dc0001077983 */ /* 0x002ee80000300800 */
[----:B------:R-:W3:Y:S04]  /*8b960*/  LDL.LU R16, [R1+0x24d8] ;  /* 0x0024d80001107983 */ /* 0x000ee80000300800 */
[----:B------:R0:W-:Y:S01]  /*8b970*/  STL [R1+0x934], R4 ;  /* 0x0009340401007387 */ /* 0x0001e20000100800 */
[----:B----4-:R-:W-:-:S03]  /*8b980*/  F2FP.SATFINITE.E5M2.F32.PACK_AB_MERGE_C R19, R19, R3, RZ ;  /* 0x000000031313723e */ /* 0x010fc600048060ff */
[----:B0-----:R-:W4:Y:S04]  /*8b990*/  LDL.LU R4, [R1+0x24d4] ;  /* 0x0024d40001047983 */ /* 0x001f280000300800 */
[----:B------:R0:W-:Y:S04]  /*8b9a0*/  STL [R1+0xcec], R11 ;  /* 0x000cec0b01007387 */ /* 0x0001e80000100800 */
[----:B------:R-:W4:Y:S01]  /*8b9b0*/  LDL.LU R15, [R1+0xf8] ;  /* 0x0000f800010f7983 */ /* 0x000f220000300800 */
[----:B0-----:R-:W-:-:S03]  /*8b9c0*/  VIADD R11, R11, UR4 ;  /* 0x000000040b0b7c36 */ /* 0x001fc60008000000 */
[----:B------:R0:W-:Y:S01]  /*8b9d0*/  STL [R1+0x930], R14 ;  /* 0x0009300e01007387 */ /* 0x0001e20000100800 */
[----:B------:R-:W-:-:S03]  /*8b9e0*/  ULDC UR4, c[0x0][0x248] ;  /* 0x0000920000047ab9 */ /* 0x000fc60000000800 */
[----:B0-----:R-:W4:Y:S04]  /*8b9f0*/  LDL.LU R14, [R1+0xfc] ;  /* 0x0000fc00010e7983 */ /* 0x001f280000300800 */
[----:B------:R0:W-:Y:S04]  /*8ba00*/  STL [R1+0xcf4], R11 ;  /* 0x000cf40b01007387 */ /* 0x0001e80000100800 */
[----:B------:R-:W4:Y:S04]  /*8ba10*/  LDL.LU R3, [R1+0x24d0] ;  /* 0x0024d00001037983 */ /* 0x000f280000300800 */
[----:B------:R1:W-:Y:S01]  /*8ba20*/  STL [R1+0x92c], R19 ;  /* 0x00092c1301007387 */ /* 0x0003e20000100800 */
[----:B0-----:R-:W-:Y:S01]  /*8ba30*/  VIADD R11, R11, UR4 ;  /* 0x000000040b0b7c36 */ /* 0x001fe20008000000 */
[----:B------:R-:W-:Y:S01]  /*8ba40*/  ULDC UR4, c[0x0][0x248] ;  /* 0x0000920000047ab9 */ /* 0x000fe20000000800 */
[----:B-1----:R-:W-:-:S03]  /*8ba50*/  F2FP.SATFINITE.E5M2.F32.PACK_AB_MERGE_C R19, R21, R20, RZ ;  /* 0x000000141513723e */ /* 0x002fc600048060ff */
[----:B------:R0:W-:Y:S04]  /*8ba60*/  STL [R1+0xcfc], R11 ;  /* 0x000cfc0b01007387 */ /* 0x0001e80000100800 */
[----:B------:R1:W-:Y:S01]  /*8ba70*/  STL [R1+0x958], R19 ;  /* 0x0009581301007387 */ /* 0x0003e20000100800 */
[----:B0-----:R-:W-:Y:S01]  /*8ba80*/  VIADD R11, R11, UR4 ;  /* 0x000000040b0b7c36 */ /* 0x001fe20008000000 */
[----:B------:R-:W-:Y:S01]  /*8ba90*/  ULDC UR4, c[0x0][0x248] ;  /* 0x0000920000047ab9 */ /* 0x000fe20000000800 */
[----:B-1----:R-:W-:Y:S02]  /*8baa0*/  F2FP.SATFINITE.E5M2.F32.PACK_AB_MERGE_C R19, R17, R22, RZ ;  /* 0x000000161113723e */ /* 0x002fe400048060ff */
[----:B------:R-:W4:Y:S04]  /*8bab0*/  LDL.LU R17, [R1+0x240c] ;  /* 0x00240c0001117983 */ /* 0x000f280000300800 */
[----:B------:R0:W-:Y:S01]  /*8bac0*/  STL [R1+0x950], R19 ;  /* 0x0009501301007387 */ /* 0x0001e20000100800 */
[----:B--2---:R-:W-:-:S03]  /*8bad0*/  F2FP.SATFINITE.E5M2.F32.PACK_AB_MERGE_C R20, R26, R25, RZ ;  /* 0x000000191a14723e */ /* 0x004fc600048060ff */
[----:B------:R1:W-:Y:S01]  /*8bae0*/  STL [R1+0xd04], R11 ;  /* 0x000d040b01007387 */ /* 0x0003e20000100800 */
[----:B0-----:R-:W-:Y:S01]  /*8baf0*/  F2FP.SATFINITE.E5M2.F32.PACK_AB_MERGE_C R19, R24, R23, RZ ;  /* 0x000000171813723e */ /* 0x001fe200048060ff */
[----:B-1----:R-:W-:-:S04]  /*8bb00*/  VIADD R11, R11, UR4 ;  /* 0x000000040b0b7c36 */ /* 0x002fc80008000000 */
[----:B------:R0:W-:Y:S01]  /*8bb10*/  STL [R1+0x948], R19 ;  /* 0x0009481301007387 */ /* 0x0001e20000100800 */
[----:B------:R-:W-:-:S03]  /*8bb20*/  ULDC UR4, c[0x0][0x248] ;  /* 0x0000920000047ab9 */ /* 0x000fc60000000800 */
[----:B------:R-:W-:Y:S01]  /*8bb30*/  STL [R1+0x940], R20 ;  /* 0x0009401401007387 */ /* 0x000fe20000100800 */
[----:B------:R-:W-:-:S03]  /*8bb40*/  F2FP.SATFINITE.E5M2.F32.PACK_AB_MERGE_C R18, R18, R28, RZ ;  /* 0x0000001c1212723e */ /* 0x000fc600048060ff */
[----:B------:R1:W-:Y:S01]  /*8bb50*/  STL [R1+0xd0c], R11 ;  /* 0x000d0c0b01007387 */ /* 0x0003e20000100800 */
[----:B0-----:R-:W-:Y:S02]  /*8bb60*/  F2FP.SATFINITE.E5M2.F32.PACK_AB_MERGE_C R19, R29, R27, RZ ;  /* 0x0000001b1d13723e */ /* 0x001fe400048060ff */
[----:B------:R-:W-:Y:S01]  /*8bb70*/  F2FP.SATFINITE.E5M2.F32.PACK_AB_MERGE_C R13, R12, R13, RZ ;  /* 0x0000000d0c0d723e */ /* 0x000fe200048060ff */
[----:B-1----:R-:W-:Y:S01]  /*8bb80*/  VIADD R11, R11, UR4 ;  /* 0x000000040b0b7c36 */ /* 0x002fe20008000000 */
[----:B------:R-:W-:Y:S01]  /*8bb90*/  ULDC UR4, c[0x0][0x248] ;  /* 0x0000920000047ab9 */ /* 0x000fe20000000800 */
[----:B------:R-:W-:Y:S02]  /*8bba0*/  STL [R1+0x968], R19 ;  /* 0x0009681301007387 */ /* 0x000fe40000100800 */
[----:B------:R-:W-:Y:S02]  /*8bbb0*/  VIADD R12, R11, UR4 ;  /* 0x000000040b0c7c36 */ /* 0x000fe40008000000 */
[----:B------:R-:W-:Y:S04]  /*8bbc0*/  STL [R1+0x964], R18 ;  /* 0x0009641201007387 */ /* 0x000fe80000100800 */
[----:B------:R-:W-:Y:S04]  /*8bbd0*/  STL [R1+0xd14], R11 ;  /* 0x000d140b01007387 */ /* 0x000fe80000100800 */
[----:B------:R0:W-:Y:S04]  /*8bbe0*/  STL [R1+0x960], R13 ;  /* 0x0009600d01007387 */ /* 0x0001e80000100800 */
[----:B------:R1:W-:Y:S04]  /*8bbf0*/  STL [R1+0xd1c], R12 ;  /* 0x000d1c0c01007387 */ /* 0x0003e80000100800 */
[----:B0-----:R-:W2:Y:S01]  /*8bc00*/  LDL.LU R13, [R1+0x2410] ;  /* 0x00241000010d7983 */ /* 0x001ea20000300800 */
[----:B------:R-:W0:Y:S01]  /*8bc10*/  S2R R11, SR_TID.X ;  /* 0x00000000000b7919 */ /* 0x000e220000002100 */
[----:B-1----:R-:W-:Y:S01]  /*8bc20*/  VIADD R12, R12, UR6 ;  /* 0x000000060c0c7c36 */ /* 0x002fe20008000000 */
[----:B------:R-:W-:-:S02]  /*8bc30*/  UMOV UR4, 0x400 ;  /* 0x0000040000047882 */ /* 0x000fc40000000000 */
[----:B------:R-:W-:Y:S02]  /*8bc40*/  ULEA UR4, UR5, UR4, 0x18 ;  /* 0x0000000405047291 */ /* 0x000fe4000f8ec03f */
[----:B------:R1:W-:Y:S01]  /*8bc50*/  STL [R1+0xd24], R12 ;  /* 0x000d240c01007387 */ /* 0x0003e20000100800 */
[----:B------:R-:W-:Y:S01]  /*8bc60*/  ULDC UR5, c[0x0][0x248] ;  /* 0x0000920000057ab9 */ /* 0x000fe20000000800 */
[----:B-1----:R-:W-:Y:S01]  /*8bc70*/  VIADD R12, R12, UR7 ;  /* 0x000000070c0c7c36 */ /* 0x002fe20008000000 */
[----:B------:R-:W-:-:S04]  /*8bc80*/  ULDC.64 UR6, c[0x0][0x228] ;  /* 0x00008a0000067ab9 */ /* 0x000fc80000000a00 */
[----:B------:R1:W-:Y:S01]  /*8bc90*/  STL [R1+0xd2c], R12 ;  /* 0x000d2c0c01007387 */ /* 0x0003e20000100800 */
[----:B0-----:R-:W-:-:S05]  /*8bca0*/  IMAD.SHL.U32 R11, R11, 0x20, RZ ;  /* 0x000000200b0b7824 */ /* 0x001fca00078e00ff */
[----:B------:R-:W-:Y:S01]  /*8bcb0*/  LOP3.LUT R11, R11, 0x400, RZ, 0xc0, !PT ;  /* 0x000004000b0b7812 */ /* 0x000fe200078ec0ff */
[----:B-1----:R-:W-:Y:S01]  /*8bcc0*/  VIADD R12, R12, UR5 ;  /* 0x000000050c0c7c36 */ /* 0x002fe20008000000 */
[----:B------:R-:W-:Y:S01]  /*8bcd0*/  ULDC UR5, c[0x0][0x248] ;  /* 0x0000920000057ab9 */ /* 0x000fe20000000800 */
[----:B---3--:R-:W-:Y:S02]  /*8bce0*/  LOP3.LUT R2, R2, 0xfeffffff, RZ, 0xc0, !PT ;  /* 0xfeffffff02027812 */ /* 0x008fe400078ec0ff */
[----:B----4-:R-:W-:-:S05]  /*8bcf0*/  F2FP.SATFINITE.E5M2.F32.PACK_AB_MERGE_C R14, R14, R15, RZ ;  /* 0x0000000f0e0e723e */ /* 0x010fca00048060ff */
[----:B------:R-:W-:Y:S01]  /*8bd00*/  STL [R1+0x95c], R14 ;  /* 0x00095c0e01007387 */ /* 0x000fe20000100800 */
[----:B------:R-:W-:-:S04]  /*8bd10*/  LOP3.LUT R28, R17, 0x1f0, RZ, 0xc0, !PT ;  /* 0x000001f0111c7812 */ /* 0x000fc800078ec0ff */
[----:B------:R-:W-:Y:S02]  /*8bd20*/  IADD3 R28, R28, UR4, R11 ;  /* 0x000000041c1c7c10 */ /* 0x000fe4000fffe00b */
[----:B------:R-:W-:Y:S01]  /*8bd30*/  MOV R11, UR4 ;  /* 0x00000004000b7c02 */ /* 0x000fe20008000f00 */
[----:B------:R-:W-:Y:S01]  /*8bd40*/  VIADD R27, R0, 0xc1 ;  /* 0x000000c1001b7836 */ /* 0x000fe20000000000 */
[----:B------:R-:W-:Y:S01]  /*8bd50*/  ULDC UR4, c[0x0][0x22c] ;  /* 0x00008b0000047ab9 */ /* 0x000fe20000000800 */
[----:B------:R-:W-:Y:S04]  /*8bd60*/  STL [R1+0x2488], R28 ;  /* 0x0024881c01007387 */ /* 0x000fe80000100800 */
[----:B------:R0:W-:Y:S04]  /*8bd70*/  STL [R1+0xd34], R12 ;  /* 0x000d340c01007387 */ /* 0x0001e80000100800 */
[----:B------:R1:W-:Y:S01]  /*8bd80*/  STL [R1+0x7e8], R11 ;  /* 0x0007e80b01007387 */ /* 0x0003e20000100800 */
[----:B0-----:R-:W-:Y:S01]  /*8bd90*/  VIADD R12, R12, UR5 ;  /* 0x000000050c0c7c36 */ /* 0x001fe20008000000 */
[----:B------:R-:W-:-:S03]  /*8bda0*/  ULDC UR5, c[0x0][0x248] ;  /* 0x0000920000057ab9 */ /* 0x000fc60000000800 */
[----:B------:R-:W-:Y:S01]  /*8bdb0*/  VIADD R14, R12, UR5 ;  /* 0x000000050c0e7c36 */ /* 0x000fe20008000000 */
[----:B------:R0:W-:Y:S01]  /*8bdc0*/  STL [R1+0xd3c], R12 ;  /* 0x000d3c0c01007387 */ /* 0x0001e20000100800 */
[----:B------:R-:W-:Y:S01]  /*8bdd0*/  ULDC UR5, c[0x0][0x248] ;  /* 0x0000920000057ab9 */ /* 0x000fe20000000800 */
[C---:B-1----:R-:W-:Y:S02]  /*8bde0*/  VIADD R11, R0.reuse, 0x1ff ;  /* 0x000001ff000b7836 */ /* 0x042fe40000000000 */
[----:B0-----:R-:W-:Y:S01]  /*8bdf0*/  VIADD R12, R0, 0xb1 ;  /* 0x000000b1000c7836 */ /* 0x001fe20000000000 */
[----:B------:R0:W-:Y:S02]  /*8be00*/  STL [R1+0xd44], R14 ;  /* 0x000d440e01007387 */ /* 0x0001e40000100800 */
[----:B0-----:R-:W-:Y:S01]  /*8be10*/  VIADD R14, R14, UR5 ;  /* 0x000000050e0e7c36 */ /* 0x001fe20008000000 */
[----:B------:R-:W-:Y:S01]  /*8be20*/  ULDC UR5, c[0x0][0x248] ;  /* 0x0000920000057ab9 */ /* 0x000fe20000000800 */
[----:B--2---:R-:W-:-:S03]  /*8be30*/  ISETP.GE.AND P6, PT, R13, UR6, PT ;  /* 0x000000060d007c0c */ /* 0x004fc6000bfc6270 */
[----:B------:R0:W-:Y:S01]  /*8be40*/  STL [R1+0xd4c], R14 ;  /* 0x000d4c0e01007387 */ /* 0x0001e20000100800 */
[----:B------:R-:W-:Y:S01]  /*8be50*/  ULDC UR6, c[0x0][0x22c] ;  /* 0x00008b0000067ab9 */ /* 0x000fe20000000800 */
[----:B------:R-:W-:Y:S01]  /*8be60*/  ISETP.LT.AND P0, PT, R12, UR7, !P6 ;  /* 0x000000070c007c0c */ /* 0x000fe2000f701270 */
[----:B------:R-:W-:Y:S01]  /*8be70*/  ULDC UR7, c[0x0][0x248] ;  /* 0x0000920000077ab9 */ /* 0x000fe20000000800 */
[----:B------:R-:W-:Y:S01]  /*8be80*/  ISETP.LT.AND P5, PT, R11, UR8, !P6 ;  /* 0x000000080b007c0c */ /* 0x000fe2000f7a1270 */
[----:B------:R-:W-:Y:S01]  /*8be90*/  VIADD R11, R0, 0xb0 ;  /* 0x000000b0000b7836 */ /* 0x000fe20000000000 */
[----:B------:R-:W-:Y:S01]  /*8bea0*/  ULDC UR8, c[0x0][0x248] ;  /* 0x0000920000087ab9 */ /* 0x000fe20000000800 */
[----:B0-----:R-:W-:Y:S01]  /*8beb0*/  VIADD R14, R14, UR5 ;  /* 0x000000050e0e7c36 */ /* 0x001fe20008000000 */
[----:B------:R-:W-:-:S03]  /*8bec0*/  ULDC UR5, c[0x0][0x248] ;  /* 0x0000920000057ab9 */ /* 0x000fc60000000800 */
[----:B------:R-:W-:-:S04]  /*8bed0*/  VIADD R12, R14, UR5 ;  /* 0x000000050e0c7c36 */ /* 0x000fc80008000000 */
[----:B------:R-:W-:Y:S01]  /*8bee0*/  @P0 LOP3.LUT R2, R2, 0x1000000, RZ, 0xfc, !PT ;  /* 0x0100000002020812 */ /* 0x000fe200078efcff */
[----:B------:R-:W-:Y:S01]  /*8bef0*/  STL [R1+0xd54], R14 ;  /* 0x000d540e01007387 */ /* 0x000fe20000100800 */
[----:B------:R-:W-:Y:S01]  /*8bf00*/  ISETP.LT.AND P0, PT, R11, UR6, !P6 ;  /* 0x000000060b007c0c */ /* 0x000fe2000f701270 */
[----:B------:R-:W-:Y:S02]  /*8bf10*/  ULDC UR5, c[0x0][0x248] ;  /* 0x0000920000057ab9 */ /* 0x000fe40000000800 */
[----:B------:R0:W-:Y:S01]  /*8bf20*/  STL [R1+0xd5c], R12 ;  /* 0x000d5c0c01007387 */ /* 0x0001e20000100800 */
[----:B------:R-:W-:Y:S01]  /*8bf30*/  VIADD R11, R0, 0xaf ;  /* 0x000000af000b7836 */ /* 0x000fe20000000000 */
[----:B------:R-:W-:Y:S01]  /*8bf40*/  LOP3.LUT R2, R2, 0xff7fffff, RZ, 0xc0, !PT ;  /* 0xff7fffff02027812 */ /* 0x000fe200078ec0ff */
[----:B------:R-:W-:Y:S01]  /*8bf50*/  ULDC UR6, c[0x0][0x22c] ;  /* 0x00008b0000067ab9 */ /* 0x000fe20000000800 */
[----:B0-----:R-:W-:Y:S01]  /*8bf60*/  VIADD R12, R12, UR5 ;  /* 0x000000050c0c7c36 */ /* 0x001fe20008000000 */
[----:B------:R-:W-:-:S05]  /*8bf70*/  ULDC UR5, c[0x0][0x248] ;  /* 0x0000920000057ab9 */ /* 0x000fca0000000800 */
[----:B------:R-:W-:Y:S01]  /*8bf80*/  @P0 LOP3.LUT R2, R2, 0x800000, RZ, 0xfc, !PT ;  /* 0x0080000002020812 */ /* 0x000fe200078efcff */
[----:B------:R0:W-:Y:S01]  /*8bf90*/  STL [R1+0xd64], R12 ;  /* 0x000d640c01007387 */ /* 0x0001e20000100800 */
[----:B------:R-:W-:Y:S01]  /*8bfa0*/  ISETP.LT.AND P0, PT, R11, UR6, !P6 ;  /* 0x000000060b007c0c */ /* 0x000fe2000f701270 */
[----:B------:R-:W-:Y:S01]  /*8bfb0*/  ULDC UR6, c[0x0][0x248] ;  /* 0x0000920000067ab9 */ /* 0x000fe20000000800 */
[----:B0-----:R-:W-:Y:S01]  /*8bfc0*/  VIADD R12, R12, UR5 ;  /* 0x000000050c0c7c36 */ /* 0x001fe20008000000 */
[----:B------:R-:W-:-:S04]  /*8bfd0*/  ULDC UR5, c[0x0][0x244] ;  /* 0x0000910000057ab9 */ /* 0x000fc80000000800 */
[----:B------:R0:W-:Y:S01]  /*8bfe0*/  STL [R1+0xd6c], R12 ;  /* 0x000d6c0c01007387 */ /* 0x0001e20000100800 */
[----:B------:R-:W-:Y:S01]  /*8bff0*/  LOP3.LUT R2, R2, 0xffbfffff, RZ, 0xc0, !PT ;  /* 0xffbfffff02027812 */ /* 0x000fe200078ec0ff */
[----:B------:R-:W-:Y:S01]  /*8c000*/  IMAD R17, R13, UR5, RZ ;  /* 0x000000050d117c24 */ /* 0x000fe2000f8e02ff */
[----:B------:R-:W-:Y:S01]  /*8c010*/  ULDC UR5, c[0x0][0x22c] ;  /* 0x00008b0000057ab9 */ /* 0x000fe20000000800 */
[----:B0-----:R-:W-:-:S05]  /*8c020*/  VIADD R12, R12, UR6 ;  /* 0x000000060c0c7c36 */ /* 0x001fca0008000000 */
[----:B------:R0:W-:Y:S01]  /*8c030*/  STL [R1+0xd74], R12 ;  /* 0x000d740c01007387 */ /* 0x0001e20000100800 */
[----:B------:R-:W-:Y:S01]  /*8c040*/  VIADD R11, R0, 0xae ;  /* 0x000000ae000b7836 */ /* 0x000fe20000000000 */
[----:B------:R-:W-:Y:S01]  /*8c050*/  @P0 LOP3.LUT R2, R2, 0x400000, RZ, 0xfc, !PT ;  /* 0x0040000002020812 */ /* 0x000fe200078efcff */
[----:B0-----:R-:W-:Y:S01]  /*8c060*/  VIADD R12, R12, UR7 ;  /* 0x000000070c0c7c36 */ /* 0x001fe20008000000 */
[----:B------:R-:W-:Y:S02]  /*8c070*/  ULDC.64 UR6, c[0x0][0x220] ;  /* 0x0000880000067ab9 */ /* 0x000fe40000000a00 */
[----:B------:R-:W-:Y:S01]  /*8c080*/  ISETP.LT.AND P1, PT, R11, UR5, !P6 ;  /* 0x000000050b007c0c */ /* 0x000fe2000f721270 */
[----:B------:R-:W-:Y:S01]  /*8c090*/  ULDC UR5, c[0x0][0x248] ;  /* 0x0000920000057ab9 */ /* 0x000fe20000000800 */
[----:B------:R0:W-:Y:S01]  /*8c0a0*/  STL [R1+0xd7c], R12 ;  /* 0x000d7c0c01007387 */ /* 0x0001e20000100800 */
[----:B------:R-:W-:Y:S01]  /*8c0b0*/  IADD3 R18, P0, R17, UR6, RZ ;  /* 0x0000000611127c10 */ /* 0x000fe2000ff1e0ff */
[----:B------:R-:W-:-:S03]  /*8c0c0*/  ULDC UR6, c[0x0][0x248] ;  /* 0x0000920000067ab9 */ /* 0x000fc60000000800 */
[----:B------:R-:W-:Y:S01]  /*8c0d0*/  LEA.HI.X.SX32 R17, R17, UR7, 0x1, P0 ;  /* 0x0000000711117c11 */ /* 0x000fe200080f0eff */
[----:B------:R-:W-:Y:S01]  /*8c0e0*/  ULDC UR7, c[0x0][0x248] ;  /* 0x0000920000077ab9 */ /* 0x000fe20000000800 */
[----:B0-----:R-:W-:Y:S01]  /*8c0f0*/  VIADD R12, R12, UR8 ;  /* 0x000000080c0c7c36 */ /* 0x001fe20008000000 */
[----:B------:R-:W-:-:S03]  /*8c100*/  ULDC UR8, c[0x0][0x248] ;  /* 0x0000920000087ab9 */ /* 0x000fc60000000800 */
[----:B------:R-:W-:Y:S01]  /*8c110*/  VIADD R14, R12, UR5 ;  /* 0x000000050c0e7c36 */ /* 0x000fe20008000000 */
[----:B------:R0:W-:Y:S01]  /*8c120*/  STL [R1+0xd84], R12 ;  /* 0x000d840c01007387 */ /* 0x0001e20000100800 */
[----:B------:R-:W-:Y:S01]  /*8c130*/  ULDC UR5, c[0x0][0x248] ;  /* 0x0000920000057ab9 */ /* 0x000fe20000000800 */
[----:B0-----:R-:W-:-:S04]  /*8c140*/  IADD3 R12, P0, R10, R18, RZ ;  /* 0x000000120a0c7210 */ /* 0x001fc80007f1e0ff */
[----:B------:R-:W-:Y:S01]  /*8c150*/  LEA.HI.X.SX32 R13, R10, R17, 0x1, P0 ;  /* 0x000000110a0d7211 */ /* 0x000fe200000f0eff */
[----:B------:R-:W-:Y:S01]  /*8c160*/  STL [R1+0xd8c], R14 ;  /* 0x000d8c0e01007387 */ /* 0x000fe20000100800 */
[----:B------:R-:W-:Y:S01]  /*8c170*/  VIADD R11, R14, UR5 ;  /* 0x000000050e0b7c36 */ /* 0x000fe20008000000 */
[----:B------:R-:W-:Y:S02]  /*8c180*/  ULDC UR5, c[0x0][0x248] ;  /* 0x0000920000057ab9 */ /* 0x000fe40000000800 */
[----:B------:R0:W-:Y:S04]  /*8c190*/  STL.64 [R1+0x368], R12 ;  /* 0x0003680c01007387 */ /* 0x0001e80000100a00 */
[----:B------:R1:W-:Y:S01]  /*8c1a0*/  STL [R1+0xd94], R11 ;  /* 0x000d940b01007387 */ /* 0x0003e20000100800 */
[----:B0-----:R-:W-:Y:S01]  /*8c1b0*/  IADD3 R12, P0, R9, R18, RZ ;  /* 0x00000012090c7210 */ /* 0x001fe20007f1e0ff */
[----:B-1----:R-:W-:Y:S01]  /*8c1c0*/  VIADD R11, R11, UR6 ;  /* 0x000000060b0b7c36 */ /* 0x002fe20008000000 */
[----:B------:R-:W-:-:S02]  /*8c1d0*/  ULDC UR6, c[0x0][0x248] ;  /* 0x0000920000067ab9 */ /* 0x000fc40000000800 */
[----:B------:R-:W-:Y:S01]  /*8c1e0*/  LEA.HI.X.SX32 R13, R9, R17, 0x1, P0 ;  /* 0x00000011090d7211 */ /* 0x000fe200000f0eff */
[----:B------:R-:W-:Y:S01]  /*8c1f0*/  VIADD R10, R11, UR5 ;  /* 0x000000050b0a7c36 */ /* 0x000fe20008000000 */
[----:B------:R-:W-:Y:S01]  /*8c200*/  ULDC UR5, c[0x0][0x22c] ;  /* 0x00008b0000057ab9 */ /* 0x000fe20000000800 */
[----:B------:R-:W-:Y:S02]  /*8c210*/  VIADD R9, R0, 0xad ;  /* 0x000000ad00097836 */ /* 0x000fe40000000000 */
[----:B------:R0:W-:Y:S04]  /*8c220*/  STL.64 [R1+0x378], R12 ;  /* 0x0003780c01007387 */ /* 0x0001e80000100a00 */
[----:B------:R-:W-:Y:S04]  /*8c230*/  STL [R1+0xd9c], R11 ;  /* 0x000d9c0b01007387 */ /* 0x000fe80000100800 */
[----:B------:R-:W-:Y:S01]  /*8c240*/  STL [R1+0x2428], R18 ;  /* 0x0024281201007387 */ /* 0x000fe20000100800 */
[----:B0-----:R-:W-:-:S03]  /*8c250*/  IADD3 R12, P0, R8, R18, RZ ;  /* 0x00000012080c7210 */ /* 0x001fc60007f1e0ff */
[----:B------:R0:W-:Y:S01]  /*8c260*/  STL [R1+0xda4], R10 ;  /* 0x000da40a01007387 */ /* 0x0001e20000100800 */
[----:B------:R-:W-:Y:S02]  /*8c270*/  LEA.HI.X.SX32 R13, R8, R17, 0x1, P0 ;  /* 0x00000011080d7211 */ /* 0x000fe400000f0eff */
[----:B------:R-:W-:Y:S01]  /*8c280*/  ISETP.LT.AND P0, PT, R9, UR5, !P6 ;  /* 0x0000000509007c0c */ /* 0x000fe2000f701270 */
[----:B------:R-:W-:Y:S01]  /*8c290*/  ULDC UR5, c[0x0][0x248] ;  /* 0x0000920000057ab9 */ /* 0x000fe20000000800 */
[----:B0-----:R-:W-:Y:S01]  /*8c2a0*/  VIADD R10, R10, UR6 ;  /* 0x000000060a0a7c36 */ /* 0x001fe20008000000 */
[----:B------:R-:W-:Y:S01]  /*8c2b0*/  STL [R1+0x242c], R17 ;  /* 0x00242c1101007387 */ /* 0x000fe20000100800 */
[----:B------:R-:W-:Y:S02]  /*8c2c0*/  ULDC UR6, c[0x0][0x248] ;  /* 0x0000920000067ab9 */ /* 0x000fe40000000800 */
[----:B------:R-:W-:Y:S01]  /*8c2d0*/  VIADD R8, R10, UR5 ;  /* 0x000000050a087c36 */ /* 0x000fe20008000000 */
[----:B------:R-:W-:Y:S01]  /*8c2e0*/  STL.64 [R1+0x380], R12 ;  /* 0x0003800c01007387 */ /* 0x000fe20000100a00 */
[----:B------:R-:W-:-:S03]  /*8c2f0*/  ULDC UR5, c[0x0][0x248] ;  /* 0x0000920000057ab9 */ /* 0x000fc60000000800 */
[----:B------:R-:W-:Y:S04]  /*8c300*/  STL [R1+0xdac], R10 ;  /* 0x000dac0a01007387 */ /* 0x000fe80000100800 */
[----:B------:R0:W-:Y:S02]  /*8c310*/  STL [R1+0xdb4], R8 ;  /* 0x000db40801007387 */ /* 0x0001e40000100800 */
[----:B0-----:R-:W-:Y:S01]  /*8c320*/  VIADD R8, R8, UR6 ;  /* 0x0000000608087c36 */ /* 0x001fe20008000000 */
[----:B------:R-:W-:-:S04]  /*8c330*/  ULDC UR6, c[0x0][0x248] ;  /* 0x0000920000067ab9 */ /* 0x000fc80000000800 */
        /* <DEDUP_REMOVED lines=16> */
[----:B0-----:R-:W-:Y:S02]  /*8c440*/  VIADD R8, R8, UR11 ;  /* 0x0000000b08087c36 */ /* 0x001fe40008000000 */
[C---:B------:R-:W-:Y:S02]  /*8c450*/  VIADD R26, R0.reuse, 0xe0 ;  /* 0x000000e0001a7836 */ /* 0x040fe40000000000 */
[C---:B------:R-:W-:Y:S01]  /*8c460*/  VIADD R25, R0.reuse, 0x100 ;  /* 0x0000010000197836 */ /* 0x040fe20000000000 */
[----:B------:R0:W-:Y:S01]  /*8c470*/  STL [R1+0xdec], R8 ;  /* 0x000dec0801007387 */ /* 0x0001e20000100800 */
[C---:B------:R-:W-:Y:S02]  /*8c480*/  VIADD R11, R0.reuse, 0xb2 ;  /* 0x000000b2000b7836 */ /* 0x040fe40000000000 */
[----:B------:R-:W-:-:S02]  /*8c490*/  VIADD R24, R0, 0x120 ;  /* 0x0000012000187836 */ /* 0x000fc40000000000 */
[C---:B------:R-:W-:Y:S02]  /*8c4a0*/  VIADD R20, R0.reuse, 0x19f ;  /* 0x0000019f00147836 */ /* 0x040fe40000000000 */
[----:B------:R-:W-:Y:S01]  /*8c4b0*/  VIADD R19, R0, 0x1bf ;  /* 0x000001bf00137836 */ /* 0x000fe20000000000 */
[----:B------:R-:W-:Y:S01]  /*8c4c0*/  LOP3.LUT R2, R2, 0xffdfffff, RZ, 0xc0, !PT ;  /* 0xffdfffff02027812 */ /* 0x000fe200078ec0ff */
[----:B------:R-:W-:Y:S01]  /*8c4d0*/  VIADD R10, R0, 0xb3 ;  /* 0x000000b3000a7836 */ /* 0x000fe20000000000 */
[----:B------:R-:W-:Y:S01]  /*8c4e0*/  LOP3.LUT R5, R5, 0x7fffffff, RZ, 0xc0, !PT ;  /* 0x7fffffff05057812 */ /* 0x000fe200078ec0ff */
[----:B0-----:R-:W-:Y:S01]  /*8c4f0*/  VIADD R8, R8, UR5 ;  /* 0x0000000508087c36 */ /* 0x001fe20008000000 */
[----:B------:R-:W-:Y:S01]  /*8c500*/  ULDC UR5, c[0x0][0x248] ;  /* 0x0000920000057ab9 */ /* 0x000fe20000000800 */
[----:B------:R-:W-:Y:S01]  /*8c510*/  VIADD R9, R0, 0xb4 ;  /* 0x000000b400097836 */ /* 0x000fe20000000000 */
[----:B------:R-:W-:Y:S02]  /*8c520*/  LOP3.LUT R6, R6, 0x7fffffff, RZ, 0xc0, !PT ;  /* 0x7fffffff06067812 */ /* 0x000fe400078ec0ff */
[----:B------:R-:W-:Y:S01]  /*8c530*/  LOP3.LUT R7, R7, 0x7fffffff, RZ, 0xc0, !PT ;  /* 0x7fffffff07077812 */ /* 0x000fe200078ec0ff */
[----:B------:R0:W-:Y:S01]  /*8c540*/  STL [R1+0xdf4], R8 ;  /* 0x000df40801007387 */ /* 0x0001e20000100800 */
[----:B------:R-:W-:-:S02]  /*8c550*/  LOP3.LUT R16, R16, 0x7fffffff, RZ, 0xc0, !PT ;  /* 0x7fffffff10107812 */ /* 0x000fc400078ec0ff */
[----:B------:R-:W-:Y:S02]  /*8c560*/  LOP3.LUT R4, R4, 0x7fffffff, RZ, 0xc0, !PT ;  /* 0x7fffffff04047812 */ /* 0x000fe400078ec0ff */
[----:B------:R-:W-:Y:S01]  /*8c570*/  LOP3.LUT R3, R3, 0xffffffdf, RZ, 0xc0, !PT ;  /* 0xffffffdf03037812 */ /* 0x000fe200078ec0ff */
[----:B------:R-:W-:Y:S01]  /*8c580*/  VIADD R23, R0, 0x140 ;  /* 0x0000014000177836 */ /* 0x000fe20000000000 */
[----:B------:R-:W-:Y:S01]  /*8c590*/  ULDC UR11, c[0x0][0x22c] ;  /* 0x00008b00000b7ab9 */ /* 0x000fe20000000800 */
[----:B0-----:R-:W-:Y:S01]  /*8c5a0*/  VIADD R8, R8, UR12 ;  /* 0x0000000c08087c36 */ /* 0x001fe20008000000 */
[----:B------:R-:W-:Y:S01]  /*8c5b0*/  @P1 LOP3.LUT R2, R2, 0x200000, RZ, 0xfc, !PT ;  /* 0x0020000002021812 */ /* 0x000fe200078efcff */
[----:B------:R-:W-:Y:S01]  /*8c5c0*/  VIADD R22, R0, 0x160 ;  /* 0x0000016000167836 */ /* 0x000fe20000000000 */
[----:B------:R-:W-:Y:S02]  /*8c5d0*/  ULDC UR12, c[0x0][0x22c] ;  /* 0x00008b00000c7ab9 */ /* 0x000fe40000000800 */
[----:B------:R0:W-:Y:S02]  /*8c5e0*/  STL [R1+0xdfc], R8 ;  /* 0x000dfc0801007387 */ /* 0x0001e40000100800 */
[----:B0-----:R-:W-:Y:S01]  /*8c5f0*/  VIADD R8, R8, UR13 ;  /* 0x0000000d08087c36 */ /* 0x001fe20008000000 */
[----:B------:R-:W-:Y:S01]  /*8c600*/  LOP3.LUT R2, R2, 0xffefffff, RZ, 0xc0, !PT ;  /* 0xffefffff02027812 */ /* 0x000fe200078ec0ff */
[----:B------:R-:W-:Y:S01]  /*8c610*/  VIADD R21, R0, 0x180 ;  /* 0x0000018000157836 */ /* 0x000fe20000000000 */
[----:B------:R-:W-:-:S02]  /*8c620*/  ULDC UR13, c[0x0][0x22c] ;  /* 0x00008b00000d7ab9 */ /* 0x000fc40000000800 */
[----:B------:R0:W-:Y:S02]  /*8c630*/  STL [R1+0xe04], R8 ;  /* 0x000e040801007387 */ /* 0x0001e40000100800 */
        /* <DEDUP_REMOVED lines=47> */
[----:B------:R-:W-:-:S03]  /*8c930*/  ULDC UR6, c[0x0][0x22c] ;  /* 0x00008b0000067ab9 */ /* 0x000fc60000000800 */
[----:B------:R-:W-:Y:S01]  /*8c940*/  VIADD R28, R8, UR5 ;  /* 0x00000005081c7c36 */ /* 0x000fe20008000000 */
[----:B------:R-:W-:Y:S01]  /*8c950*/  STL [R1+0xe7c], R8 ;  /* 0x000e7c0801007387 */ /* 0x000fe20000100800 */
[C---:B------:R-:W-:Y:S01]  /*8c960*/  VIADD R12, R0.reuse, 0x1fa ;  /* 0x000001fa000c7836 */ /* 0x040fe20000000000 */
[----:B------:R-:W-:Y:S02]  /*8c970*/  ULDC UR5, c[0x0][0x22c] ;  /* 0x00008b0000057ab9 */ /* 0x000fe40000000800 */
[----:B------:R-:W-:Y:S04]  /*8c980*/  STL [R1+0xe84], R28 ;  /* 0x000e841c01007387 */ /* 0x000fe80000100800 */
[----:B------:R-:W-:Y:S04]  /*8c990*/  STL [R1+0x248c], R28 ;  /* 0x00248c1c01007387 */ /* 0x000fe80000100800 */
[----:B------:R0:W-:Y:S04]  /*8c9a0*/  STL [R1+0x528], R11 ;  /* 0x0005280b01007387 */ /* 0x0001e80000100800 */
[----:B------:R1:W-:Y:S04]  /*8c9b0*/  STL [R1+0x524], R10 ;  /* 0x0005240a01007387 */ /* 0x0003e80000100800 */
[----:B------:R2:W-:Y:S01]  /*8c9c0*/  STL [R1+0x520], R9 ;  /* 0x0005200901007387 */ /* 0x0005e20000100800 */
[----:B0-----:R-:W-:-:S02]  /*8c9d0*/  VIADD R11, R0, 0xb5 ;  /* 0x000000b5000b7836 */ /* 0x001fc40000000000 */
        /* <DEDUP_REMOVED lines=22> */
[----:B------:R-:W-:Y:S01]  /*8cb40*/  STL [R1+0x24c0], R27 ;  /* 0x0024c01b01007387 */ /* 0x000fe20000100800 */
[----:B0-----:R-:W-:-:S03]  /*8cb50*/  VIADD R11, R0, 0xc2 ;  /* 0x000000c2000b7836 */ /* 0x001fc60000000000 */
[----:B------:R0:W-:Y:S01]  /*8cb60*/  STL [R1+0x4f0], R9 ;  /* 0x0004f00901007387 */ /* 0x0001e20000100800 */
[----:B-1----:R-:W-:-:S03]  /*8cb70*/  VIADD R10, R0, 0xc3 ;  /* 0x000000c3000a7836 */ /* 0x002fc60000000000 */
[----:B------:R1:W-:Y:S01]  /*8cb80*/  STL [R1+0x4e8], R11 ;  /* 0x0004e80b01007387 */ /* 0x0003e20000100800 */
[----:B0-----:R-:W-:-:S03]  /*8cb90*/  VIADD R9, R0, 0xc4 ;  /* 0x000000c400097836 */ /* 0x001fc60000000000 */
[----:B------:R0:W-:Y:S01]  /*8cba0*/  STL [R1+0x4e4], R10 ;  /* 0x0004e40a01007387 */ /* 0x0001e20000100800 */
[----:B-1----:R-:W-:-:S03]  /*8cbb0*/  VIADD R11, R0, 0xc5 ;  /* 0x000000c5000b7836 */ /* 0x002fc60000000000 */
[----:B------:R1:W-:Y:S01]  /*8cbc0*/  STL [R1+0x4e0], R9 ;  /* 0x0004e00901007387 */ /* 0x0003e20000100800 */
[----:B0-----:R-:W-:-:S03]  /*8cbd0*/  VIADD R10, R0, 0xc6 ;  /* 0x000000c6000a7836 */ /* 0x001fc60000000000 */
        /* <DEDUP_REMOVED lines=51> */
[----:B------:R-:W-:Y:S04]  /*8cf10*/  STL [R1+0x24c4], R26 ;  /* 0x0024c41a01007387 */ /* 0x000fe80000100800 */
[----:B------:R2:W-:Y:S01]  /*8cf20*/  STL [R1+0x474], R9 ;  /* 0x0004740901007387 */ /* 0x0005e20000100800 */
[C---:B0-----:R-:W-:Y:S02]  /*8cf30*/  VIADD R11, R0.reuse, 0xe2 ;  /* 0x000000e2000b7836 */ /* 0x041fe40000000000 */
[----:B-1----:R-:W-:-:S02]  /*8cf40*/  VIADD R10, R0, 0xe3 ;  /* 0x000000e3000a7836 */ /* 0x002fc40000000000 */
[----:B--2---:R-:W-:-:S05]  /*8cf50*/  VIADD R9, R0, 0xe1 ;  /* 0x000000e100097836 */ /* 0x004fca0000000000 */
[----:B------:R0:W-:Y:S04]  /*8cf60*/  STL [R1+0x46c], R9 ;  /* 0x00046c0901007387 */ /* 0x0001e80000100800 */
        /* <DEDUP_REMOVED lines=185> */
[C---:B-1----:R-:W-:Y:S02]  /*8db00*/  VIADD R10, R0.reuse, 0x141 ;  /* 0x00000141000a7836 */ /* 0x042fe40000000000 */
[----:B--2---:R-:W-:-:S03]  /*8db10*/  VIADD R9, R0, 0x143 ;  /* 0x0000014300097836 */ /* 0x004fc60000000000 */
        /* <DEDUP_REMOVED lines=71> */
[----:B------:R0:W-:Y:S04]  /*8df90*/  STL [R1+0x240], R10 ;  /* 0x0002400a01007387 */ /* 0x0001e80000100800 */
[----:B------:R2:W-:Y:S01]  /*8dfa0*/  STL [R1+0x23c], R9 ;  /* 0x00023c0901007387 */ /* 0x0005e20000100800 */
[C---:B-1----:R-:W-:Y:S02]  /*8dfb0*/  VIADD R11, R0.reuse, 0x168 ;  /* 0x00000168000b7836 */ /* 0x042fe40000000000 */
[----:B0-----:R-:W-:-:S03]  /*8dfc0*/  VIADD R10, R0, 0x169 ;  /* 0x00000169000a7836 */ /* 0x001fc60000000000 */
        /* <DEDUP_REMOVED lines=171> */
[C---:B-1----:R-:W-:Y:S02]  /*8ea80*/  VIADD R10, R0.reuse, 0x1c2 ;  /* 0x000001c2000a7836 */ /* 0x042fe40000000000 */
[----:B0-----:R-:W-:-:S05]  /*8ea90*/  VIADD R9, R0, 0x1c0 ;  /* 0x000001c000097836 */ /* 0x001fca0000000000 */
        /* <DEDUP_REMOVED lines=86> */
[C---:B------:R-:W-:Y:S01]  /*8f000*/  VIADD R27, R0.reuse, 0xac ;  /* 0x000000ac001b7836 */ /* 0x040fe20000000000 */
[----:B------:R-:W-:Y:S01]  /*8f010*/  MOV R20, UR4 ;  /* 0x0000000400147c02 */ /* 0x000fe20008000f00 */
[----:B------:R-:W-:Y:S01]  /*8f020*/  ULDC UR4, c[0x0][0x22c] ;  /* 0x00008b0000047ab9 */ /* 0x000fe20000000800 */
[----:B------:R2:W-:Y:S01]  /*8f030*/  STL [R1+0x28], R10 ;  /* 0x0000280a01007387 */ /* 0x0005e20000100800 */
[C---:B0-----:R-:W-:Y:S01]  /*8f040*/  VIADD R9, R0.reuse, 0x1ed ;  /* 0x000001ed00097836 */ /* 0x041fe20000000000 */
[----:B------:R-:W-:Y:S01]  /*8f050*/  ISETP.LT.AND P0, PT, R27, UR4, !P6 ;  /* 0x000000041b007c0c */ /* 0x000fe2000f701270 */
[----:B-1----:R-:W-:-:S03]  /*8f060*/  VIADD R11, R0, 0x1ee ;  /* 0x000001ee000b7836 */ /* 0x002fc60000000000 */
[----:B------:R0:W-:Y:S01]  /*8f070*/  STL [R1+0x24], R9 ;  /* 0x0000240901007387 */ /* 0x0001e20000100800 */
[----:B--2---:R-:W-:-:S03]  /*8f080*/  VIADD R10, R0, 0x1ef ;  /* 0x000001ef000a7836 */ /* 0x004fc60000000000 */
[----:B------:R1:W-:Y:S01]  /*8f090*/  STL [R1+0x20], R11 ;  /* 0x0000200b01007387 */ /* 0x0003e20000100800 */
[C---:B------:R-:W-:Y:S02]  /*8f0a0*/  VIADD R28, R0.reuse, 0x1f4 ;  /* 0x000001f4001c7836 */ /* 0x040fe40000000000 */
[C---:B------:R-:W-:Y:S01]  /*8f0b0*/  VIADD R25, R0.reuse, 0xab ;  /* 0x000000ab00197836 */ /* 0x040fe20000000000 */
[----:B------:R2:W-:Y:S01]  /*8f0c0*/  STL [R1+0x1c], R10 ;  /* 0x00001c0a01007387 */ /* 0x0005e20000100800 */
[C---:B------:R-:W-:Y:S01]  /*8f0d0*/  VIADD R27, R0.reuse, 0xaa ;  /* 0x000000aa001b7836 */ /* 0x040fe20000000000 */
[----:B------:R-:W-:Y:S01]  /*8f0e0*/  MOV R24, UR32 ;  /* 0x0000002000187c02 */ /* 0x000fe20008000f00 */
[----:B0-----:R-:W-:Y:S01]  /*8f0f0*/  VIADD R9, R0, 0x1f0 ;  /* 0x000001f000097836 */ /* 0x001fe20000000000 */
[----:B------:R-:W-:Y:S01]  /*8f100*/  @P0 LOP3.LUT R2, R2, 0x80000, RZ, 0xfc, !PT ;  /* 0x0008000002020812 */ /* 0x000fe200078efcff */
[----:B------:R-:W-:Y:S01]  /*8f110*/  ULDC UR32, c[0x0][0x22c] ;  /* 0x00008b0000207ab9 */ /* 0x000fe20000000800 */
[----:B-1----:R-:W-:-:S02]  /*8f120*/  VIADD R11, R0, 0x1f1 ;  /* 0x000001f1000b7836 */ /* 0x002fc40000000000 */
[C---:B------:R-:W-:Y:S01]  /*8f130*/  VIADD R26, R0.reuse, 0xa9 ;  /* 0x000000a9001a7836 */ /* 0x040fe20000000000 */
[----:B------:R-:W-:Y:S01]  /*8f140*/  MOV R19, UR33 ;  /* 0x0000002100137c02 */ /* 0x000fe20008000f00 */
[----:B--2---:R-:W-:Y:S01]  /*8f150*/  VIADD R10, R0, 0x1f2 ;  /* 0x000001f2000a7836 */ /* 0x004fe20000000000 */
[----:B------:R-:W-:Y:S01]  /*8f160*/  STL [R1+0x18], R9 ;  /* 0x0000180901007387 */ /* 0x000fe20000100800 */
[----:B------:R-:W-:Y:S01]  /*8f170*/  ISETP.LT.AND P2, PT, R27, UR32, !P6 ;  /* 0x000000201b007c0c */ /* 0x000fe2000f741270 */
[----:B------:R-:W-:Y:S01]  /*8f180*/  ULDC UR33, c[0x0][0x22c] ;  /* 0x00008b0000217ab9 */ /* 0x000fe20000000800 */
[----:B------:R-:W-:Y:S01]  /*8f190*/  ULDC UR4, c[0x0][0x22c] ;  /* 0x00008b0000047ab9 */ /* 0x000fe20000000800 */
[----:B------:R-:W-:Y:S01]  /*8f1a0*/  STL [R1+0x14], R11 ;  /* 0x0000140b01007387 */ /* 0x000fe20000100800 */
[----:B------:R-:W-:Y:S01]  /*8f1b0*/  LOP3.LUT R2, R2, 0xfffbffff, RZ, 0xc0, !PT ;  /* 0xfffbffff02027812 */ /* 0x000fe200078ec0ff */
[----:B------:R-:W-:Y:S01]  /*8f1c0*/  VIADD R27, R0, 0xa8 ;  /* 0x000000a8001b7836 */ /* 0x000fe20000000000 */
[----:B------:R-:W-:Y:S01]  /*8f1d0*/  ULDC UR32, c[0x0][0x22c] ;  /* 0x00008b0000207ab9 */ /* 0x000fe20000000800 */
[----:B------:R-:W-:Y:S04]  /*8f1e0*/  STL [R1+0x10], R10 ;  /* 0x0000100a01007387 */ /* 0x000fe80000100800 */
[----:B------:R0:W-:Y:S02]  /*8f1f0*/  STL [R1+0x24a0], R28 ;  /* 0x0024a01c01007387 */ /* 0x0001e40000100800 */
[----:B0-----:R-:W-:Y:S01]  /*8f200*/  MOV R28, UR61 ;  /* 0x0000003d001c7c02 */ /* 0x001fe20008000f00 */
[----:B------:R-:W-:-:S02]  /*8f210*/  ULDC UR61, c[0x0][0x22c] ;  /* 0x00008b00003d7ab9 */ /* 0x000fc40000000800 */
[----:B------:R-:W-:Y:S02]  /*8f220*/  ISETP.LT.AND P0, PT, R25, UR61, !P6 ;  /* 0x0000003d19007c0c */ /* 0x000fe4000f701270 */
[----:B------:R-:W-:Y:S01]  /*8f230*/  ISETP.LT.AND P1, PT, R26, UR33, !P6 ;  /* 0x000000211a007c0c */ /* 0x000fe2000f721270 */
[----:B------:R-:W-:Y:S01]  /*8f240*/  VIADD R25, R0, 0xa7 ;  /* 0x000000a700197836 */ /* 0x000fe20000000000 */
[----:B------:R-:W-:-:S09]  /*8f250*/  ULDC UR61, c[0x0][0x22c] ;  /* 0x00008b00003d7ab9 */ /* 0x000fd20000000800 */
[----:B------:R-:W-:Y:S01]  /*8f260*/  @P0 LOP3.LUT R2, R2, 0x40000, RZ, 0xfc, !PT ;  /* 0x0004000002020812 */ /* 0x000fe200078efcff */
[----:B------:R-:W-:Y:S01]  /*8f270*/  VIADD R26, R0, 0xa5 ;  /* 0x000000a5001a7836 */ /* 0x000fe20000000000 */
[----:B------:R-:W-:Y:S02]  /*8f280*/  ULDC UR33, c[0x0][0x22c] ;  /* 0x00008b0000217ab9 */ /* 0x000fe40000000800 */
[----:B------:R-:W-:-:S04]  /*8f290*/  LOP3.LUT R2, R2, 0xfffdffff, RZ, 0xc0, !PT ;  /* 0xfffdffff02027812 */ /* 0x000fc800078ec0ff */
[----:B------:R-:W-:Y:S02]  /*8f2a0*/  @P2 LOP3.LUT R2, R2, 0x20000, RZ, 0xfc, !PT ;  /* 0x0002000002022812 */ /* 0x000fe400078efcff */
[----:B------:R-:W-:Y:S02]  /*8f2b0*/  ISETP.LT.AND P0, PT, R27, UR4, !P6 ;  /* 0x000000041b007c0c */ /* 0x000fe4000f701270 */
[----:B------:R-:W-:Y:S01]  /*8f2c0*/  LOP3.LUT R2, R2, 0xfffeffff, RZ, 0xc0, !PT ;  /* 0xfffeffff02027812 */ /* 0x000fe200078ec0ff */
[----:B------:R-:W-:Y:S01]  /*8f2d0*/  VIADD R27, R0, 0xa6 ;  /* 0x000000a6001b7836 */ /* 0x000fe20000000000 */
[----:B------:R-:W-:Y:S02]  /*8f2e0*/  ULDC UR4, c[0x0][0x22c] ;  /* 0x00008b0000047ab9 */ /* 0x000fe40000000800 */
[----:B------:R-:W-:-:S04]  /*8f2f0*/  @P1 LOP3.LUT R2, R2, 0x10000, RZ, 0xfc, !PT ;  /* 0x0001000002021812 */ /* 0x000fc800078efcff */
[----:B------:R-:W-:-:S04]  /*8f300*/  LOP3.LUT R2, R2, 0xffff7fff, RZ, 0xc0, !PT ;  /* 0xffff7fff02027812 */ /* 0x000fc800078ec0ff */
[----:B------:R-:W-:Y:S02]  /*8f310*/  @P0 LOP3.LUT R2, R2, 0x8000, RZ, 0xfc, !PT ;  /* 0x0000800002020812 */ /* 0x000fe400078efcff */
[----:B------:R-:W-:Y:S02]  /*8f320*/  ISETP.LT.AND P0, PT, R25, UR61, !P6 ;  /* 0x0000003d19007c0c */ /* 0x000fe4000f701270 */
[----:B------:R-:W-:Y:S02]  /*8f330*/  ISETP.LT.AND P2, PT, R27, UR32, !P6 ;  /* 0x000000201b007c0c */ /* 0x000fe4000f741270 */
[----:B------:R-:W-:Y:S02]  /*8f340*/  LOP3.LUT R2, R2, 0xffffbfff, RZ, 0xc0, !PT ;  /* 0xffffbfff02027812 */ /* 0x000fe400078ec0ff */
[----:B------:R-:W-:Y:S01]  /*8f350*/  ISETP.LT.AND P1, PT, R26, UR33, !P6 ;  /* 0x000000211a007c0c */ /* 0x000fe2000f721270 */
[C---:B------:R-:W-:Y:S01]  /*8f360*/  VIADD R27, R0.reuse, 0xa4 ;  /* 0x000000a4001b7836 */ /* 0x040fe20000000000 */
[----:B------:R-:W-:Y:S01]  /*8f370*/  ULDC UR61, c[0x0][0x22c] ;  /* 0x00008b00003d7ab9 */ /* 0x000fe20000000800 */
[----:B------:R-:W-:Y:S01]  /*8f380*/  VIADD R25, R0, 0xa3 ;  /* 0x000000a300197836 */ /* 0x000fe20000000000 */
[----:B------:R-:W-:-:S03]  /*8f390*/  ULDC UR32, c[0x0][0x22c] ;  /* 0x00008b0000207ab9 */ /* 0x000fc60000000800 */
        /* <DEDUP_REMOVED lines=53> */
[----:B------:R-:W-:Y:S01]  /*8f6f0*/  ISETP.LT.AND P2, PT, R27, UR32, !P6 ;  /* 0x000000201b007c0c */ /* 0x000fe2000f741270 */
[----:B------:R-:W-:Y:S01]  /*8f700*/  VIADD R27, R0, 0x98 ;  /* 0x00000098001b7836 */ /* 0x000fe20000000000 */
[----:B------:R-:W-:Y:S01]  /*8f710*/  LOP3.LUT R2, R2, 0xfffffffb, RZ, 0xc0, !PT ;  /* 0xfffffffb02027812 */ /* 0x000fe200078ec0ff */
[----:B------:R-:W-:Y:S01]  /*8f720*/  VIADD R25, R0, 0x97 ;  /* 0x0000009700197836 */ /* 0x000fe20000000000 */
[----:B------:R-:W-:Y:S01]  /*8f730*/  ULDC UR61, c[0x0][0x22c] ;  /* 0x00008b00003d7ab9 */ /* 0x000fe20000000800 */
[----:B------:R-:W-:Y:S01]  /*8f740*/  ISETP.LT.AND P1, PT, R26, UR33, !P6 ;  /* 0x000000211a007c0c */ /* 0x000fe2000f721270 */
[----:B------:R-:W-:-:S05]  /*8f750*/  ULDC UR32, c[0x0][0x22c] ;  /* 0x00008b0000207ab9 */ /* 0x000fca0000000800 */
[----:B------:R-:W-:Y:S01]  /*8f760*/  @P0 LOP3.LUT R2, R2, 0x4, RZ, 0xfc, !PT ;  /* 0x0000000402020812 */ /* 0x000fe200078efcff */
[C---:B------:R-:W-:Y:S01]  /*8f770*/  VIADD R26, R0.reuse, 0x95 ;  /* 0x00000095001a7836 */ /* 0x040fe20000000000 */
[----:B------:R-:W-:Y:S01]  /*8f780*/  ISETP.LT.AND P0, PT, R27, UR4, !P6 ;  /* 0x000000041b007c0c */ /* 0x000fe2000f701270 */
[----:B------:R-:W-:Y:S01]  /*8f790*/  VIADD R27, R0, 0x96 ;  /* 0x00000096001b7836 */ /* 0x000fe20000000000 */
[----:B------:R-:W-:Y:S01]  /*8f7a0*/  LOP3.LUT R2, R2, 0xfffffffd, RZ, 0xc0, !PT ;  /* 0xfffffffd02027812 */ /* 0x000fe200078ec0ff */
[----:B------:R-:W-:Y:S01]  /*8f7b0*/  ULDC UR33, c[0x0][0x22c] ;  /* 0x00008b0000217ab9 */ /* 0x000fe20000000800 */
[----:B------:R-:W-:-:S09]  /*8f7c0*/  ULDC UR4, c[0x0][0x22c] ;  /* 0x00008b0000047ab9 */ /* 0x000fd20000000800 */
[----:B------:R-:W-:Y:S02]  /*8f7d0*/  @P0 LOP3.LUT R5, R5, 0x80000000, RZ, 0xfc, !PT ;  /* 0x8000000005050812 */ /* 0x000fe400078efcff */
[----:B------:R-:W-:Y:S02]  /*8f7e0*/  ISETP.LT.AND P0, PT, R25, UR61, !P6 ;  /* 0x0000003d19007c0c */ /* 0x000fe4000f701270 */
[----:B------:R-:W-:Y:S02]  /*8f7f0*/  @P2 LOP3.LUT R2, R2, 0x2, RZ, 0xfc, !PT ;  /* 0x0000000202022812 */ /* 0x000fe400078efcff */
[----:B------:R-:W-:Y:S01]  /*8f800*/  LOP3.LUT R5, R5, 0xbfffffff, RZ, 0xc0, !PT ;  /* 0xbfffffff05057812 */ /* 0x000fe200078ec0ff */
[----:B------:R-:W-:Y:S01]  /*8f810*/  VIADD R25, R0, 0x93 ;  /* 0x0000009300197836 */ /* 0x000fe20000000000 */
[----:B------:R-:W-:Y:S01]  /*8f820*/  ISETP.LT.AND P2, PT, R27, UR32, !P6 ;  /* 0x000000201b007c0c */ /* 0x000fe2000f741270 */
[----:B------:R-:W-:Y:S01]  /*8f830*/  ULDC UR61, c[0x0][0x22c] ;  /* 0x00008b00003d7ab9 */ /* 0x000fe20000000800 */
[----:B------:R-:W-:-:S05]  /*8f840*/  LOP3.LUT R2, R2, 0xfffffffe, RZ, 0xc0, !PT ;  /* 0xfffffffe02027812 */ /* 0x000fca00078ec0ff */
[----:B------:R-:W-:Y:S01]  /*8f850*/  @P0 LOP3.LUT R5, R5, 0x40000000, RZ, 0xfc, !PT ;  /* 0x4000000005050812 */ /* 0x000fe200078efcff */
[----:B------:R-:W-:Y:S01]  /*8f860*/  VIADD R27, R0, 0x94 ;  /* 0x00000094001b7836 */ /* 0x000fe20000000000 */
[----:B------:R-:W-:Y:S01]  /*8f870*/  @P1 LOP3.LUT R2, R2, 0x1, RZ, 0xfc, !PT ;  /* 0x0000000102021812 */ /* 0x000fe200078efcff */
[----:B------:R-:W-:Y:S01]  /*8f880*/  ULDC UR32, c[0x0][0x22c] ;  /* 0x00008b0000207ab9 */ /* 0x000fe20000000800 */
[----:B------:R-:W-:Y:S02]  /*8f890*/  ISETP.LT.AND P1, PT, R26, UR33, !P6 ;  /* 0x000000211a007c0c */ /* 0x000fe4000f721270 */
[----:B------:R-:W-:Y:S02]  /*8f8a0*/  LOP3.LUT R5, R5, 0xdfffffff, RZ, 0xc0, !PT ;  /* 0xdfffffff05057812 */ /* 0x000fe400078ec0ff */
[----:B------:R-:W-:Y:S01]  /*8f8b0*/  ISETP.LT.AND P0, PT, R27, UR4, !P6 ;  /* 0x000000041b007c0c */ /* 0x000fe2000f701270 */
[C---:B------:R-:W-:Y:S01]  /*8f8c0*/  VIADD R26, R0.reuse, 0x91 ;  /* 0x00000091001a7836 */ /* 0x040fe20000000000 */
[----:B------:R-:W-:Y:S01]  /*8f8d0*/  @P2 LOP3.LUT R5, R5, 0x20000000, RZ, 0xfc, !PT ;  /* 0x2000000005052812 */ /* 0x000fe200078efcff */
[----:B------:R-:W-:Y:S01]  /*8f8e0*/  VIADD R27, R0, 0x92 ;  /* 0x00000092001b7836 */ /* 0x000fe20000000000 */
[----:B------:R-:W-:Y:S01]  /*8f8f0*/  ULDC UR33, c[0x0][0x22c] ;  /* 0x00008b0000217ab9 */ /* 0x000fe20000000800 */
[----:B------:R-:W-:Y:S01]  /*8f900*/  ULDC UR4, c[0x0][0x22c] ;  /* 0x00008b0000047ab9 */ /* 0x000fe20000000800 */
[----:B------:R-:W-:-:S04]  /*8f910*/  LOP3.LUT R5, R5, 0xefffffff, RZ, 0xc0, !PT ;  /* 0xefffffff05057812 */ /* 0x000fc800078ec0ff */
        /* <DEDUP_REMOVED lines=125> */
[C---:B------:R-:W-:Y:S01]  /*900f0*/  VIADD R27, R0.reuse, 0x78 ;  /* 0x00000078001b7836 */ /* 0x040fe20000000000 */
        /* <DEDUP_REMOVED lines=27> */
[----:B------:R-:W-:Y:S01]  /*902b0*/  VIADD R26, R0, 0x71 ;  /* 0x00000071001a7836 */ /* 0x000fe20000000000 */
        /* <DEDUP_REMOVED lines=540> */
[----:B------:R-:W-:Y:S01]  /*92480*/  STL [R1+0xc], R9 ;  /* 0x00000c0901007387 */ /* 0x000fe20000100800 */
[----:B------:R-:W-:Y:S01]  /*92490*/  VIADD R27, R0, 0x6 ;  /* 0x00000006001b7836 */ /* 0x000fe20000000000 */
[----:B------:R-:W-:Y:S01]  /*924a0*/  ULDC UR4, c[0x0][0x22c] ;  /* 0x00008b0000047ab9 */ /* 0x000fe20000000800 */
[----:B------:R-:W-:Y:S01]  /*924b0*/  @P1 LOP3.LUT R4, R4, 0x10000, RZ, 0xfc, !PT ;  /* 0x0001000004041812 */ /* 0x000fe200078efcff */
[----:B------:R-:W-:Y:S03]  /*924c0*/  STL [R1+0x7e0], R24 ;  /* 0x0007e01801007387 */ /* 0x000fe60000100800 */
[----:B------:R-:W-:Y:S01]  /*924d0*/  LOP3.LUT R4, R4, 0xffff7fff, RZ, 0xc0, !PT ;  /* 0xffff7fff04047812 */ /* 0x000fe200078ec0ff */
[----:B------:R0:W-:Y:S03]  /*924e0*/  STL [R1+0x2430], R2 ;  /* 0x0024300201007387 */ /* 0x0001e60000100800 */
[----:B------:R-:W-:Y:S01]  /*924f0*/  @P0 LOP3.LUT R4, R4, 0x8000, RZ, 0xfc, !PT ;  /* 0x0000800004040812 */ /* 0x000fe200078efcff */
[----:B------:R1:W-:Y:S01]  /*92500*/  STL [R1+0x2434], R16 ;  /* 0x0024341001007387 */ /* 0x0003e20000100800 */
[----:B------:R-:W-:Y:S01]  /*92510*/  ISETP.LT.AND P0, PT, R25, UR61, !P6 ;  /* 0x0000003d19007c0c */ /* 0x000fe2000f701270 */
[C---:B------:R-:W-:Y:S01]  /*92520*/  VIADD R26, R0.reuse, 0x5 ;  /* 0x00000005001a7836 */ /* 0x040fe20000000000 */
[----:B------:R-:W-:Y:S01]  /*92530*/  ISETP.LT.AND P2, PT, R27, UR32, !P6 ;  /* 0x000000201b007c0c */ /* 0x000fe2000f741270 */
[----:B0-----:R-:W2:Y:S01]  /*92540*/  LDL.LU R2, [R1+0x528] ;  /* 0x0005280001027983 */ /* 0x001ea20000300800 */
[----:B------:R-:W-:Y:S01]  /*92550*/  VIADD R27, R0, 0x4 ;  /* 0x00000004001b7836 */ /* 0x000fe20000000000 */
[----:B------:R-:W-:Y:S01]  /*92560*/  LOP3.LUT R4, R4, 0xffffbfff, RZ, 0xc0, !PT ;  /* 0xffffbfff04047812 */ /* 0x000fe200078ec0ff */
[----:B------:R-:W-:Y:S01]  /*92570*/  ULDC UR61, c[0x0][0x22c] ;  /* 0x00008b00003d7ab9 */ /* 0x000fe20000000800 */
[----:B------:R-:W-:Y:S01]  /*92580*/  ISETP.LT.AND P1, PT, R26, UR33, !P6 ;  /* 0x000000211a007c0c */ /* 0x000fe2000f721270 */
[----:B------:R-:W3:Y:S01]  /*92590*/  LDL.LU R25, [R1+0x524] ;  /* 0x0005240001197983 */ /* 0x000ee20000300800 */
[----:B-1----:R-:W-:Y:S01]  /*925a0*/  VIADD R16, R0, 0x3 ;  /* 0x0000000300107836 */ /* 0x002fe20000000000 */
[----:B------:R-:W-:-:S03]  /*925b0*/  ULDC UR32, c[0x0][0x22c] ;  /* 0x00008b0000207ab9 */ /* 0x000fc60000000800 */
[----:B------:R-:W-:Y:S01]  /*925c0*/  @P0 LOP3.LUT R4, R4, 0x4000, RZ, 0xfc, !PT ;  /* 0x0000400004040812 */ /* 0x000fe200078efcff */
[----:B------:R-:W4:Y:S01]  /*925d0*/  LDL.LU R26, [R1+0x520] ;  /* 0x00052000011a7983 */ /* 0x000f220000300800 */
[----:B------:R-:W-:Y:S01]  /*925e0*/  ISETP.LT.AND P0, PT, R27, UR4, !P6 ;  /* 0x000000041b007c0c */ /* 0x000fe2000f701270 */
[C---:B------:R-:W-:Y:S01]  /*925f0*/  VIADD R24, R0.reuse, 0x2 ;  /* 0x0000000200187836 */ /* 0x040fe20000000000 */
[----:B------:R-:W-:Y:S01]  /*92600*/  @P2 LOP3.LUT R3, R3, 0x20, RZ, 0xfc, !PT ;  /* 0x0000002003032812 */ /* 0x000fe200078efcff */
[----:B------:R-:W4:Y:S01]  /*92610*/  LDL.LU R27, [R1+0x51c] ;  /* 0x00051c00011b7983 */ /* 0x000f220000300800 */
[----:B------:R-:W-:Y:S01]  /*92620*/  VIADD R8, R0, 0x1 ;  /* 0x0000000100087836 */ /* 0x000fe20000000000 */
[----:B------:R-:W-:Y:S01]  /*92630*/  ULDC UR33, c[0x0][0x22c] ;  /* 0x00008b0000217ab9 */ /* 0x000fe20000000800 */
[----:B------:R-:W-:Y:S01]  /*92640*/  LOP3.LUT R3, R3, 0xffffffef, RZ, 0xc0, !PT ;  /* 0xffffffef03037812 */ /* 0x000fe200078ec0ff */
[----:B------:R-:W-:-:S03]  /*92650*/  ULDC UR4, c[0x0][0x22c] ;  /* 0x00008b0000047ab9 */ /* 0x000fc60000000800 */
[----:B------:R-:W-:-:S04]  /*92660*/  @P1 LOP3.LUT R3, R3, 0x10, RZ, 0xfc, !PT ;  /* 0x0000001003031812 */ /* 0x000fc800078efcff */
[----:B------:R-:W-:-:S04]  /*92670*/  LOP3.LUT R3, R3, 0xfffffff7, RZ, 0xc0, !PT ;  /* 0xfffffff703037812 */ /* 0x000fc800078ec0ff */
[----:B------:R-:W-:Y:S02]  /*92680*/  @P0 LOP3.LUT R3, R3, 0x8, RZ, 0xfc, !PT ;  /* 0x0000000803030812 */ /* 0x000fe400078efcff */
[----:B------:R-:W-:Y:S01]  /*92690*/  ISETP.LT.AND P0, PT, R16, UR61, !P6 ;  /* 0x0000003d10007c0c */ /* 0x000fe2000f701270 */
[----:B------:R-:W-:Y:S01]  /*926a0*/  VIADD R9, R0, 0x1f7 ;  /* 0x000001f700097836 */ /* 0x000fe20000000000 */
[----:B------:R-:W-:Y:S01]  /*926b0*/  LOP3.LUT R3, R3, 0xfffffffb, RZ, 0xc0, !PT ;  /* 0xfffffffb03037812 */ /* 0x000fe200078ec0ff */
[----:B------:R-:W4:Y:S01]  /*926c0*/  LDL.LU R16, [R1+0x510] ;  /* 0x0005100001107983 */ /* 0x000f220000300800 */
[----:B------:R-:W-:Y:S01]  /*926d0*/  ISETP.LT.AND P1, PT, R24, UR32, !P6 ;  /* 0x0000002018007c0c */ /* 0x000fe2000f721270 */
[C---:B------:R-:W-:Y:S01]  /*926e0*/  VIADD R10, R0.reuse, 0x1f8 ;  /* 0x000001f8000a7836 */ /* 0x040fe20000000000 */
[C---:B------:R-:W-:Y:S01]  /*926f0*/  ISETP.LT.AND P4, PT, R0.reuse, UR33, !P6 ;  /* 0x0000002100007c0c */ /* 0x040fe2000f781270 */
[C---:B------:R-:W-:Y:S01]  /*92700*/  VIADD R11, R0.reuse, 0x1f9 ;  /* 0x000001f9000b7836 */ /* 0x040fe20000000000 */
[----:B------:R-:W4:Y:S01]  /*92710*/  LDL.LU R24, [R1+0x50c] ;  /* 0x00050c0001187983 */ /* 0x000f220000300800 */
[C---:B------:R-:W-:Y:S01]  /*92720*/  VIADD R13, R0.reuse, 0x1fb ;  /* 0x000001fb000d7836 */ /* 0x040fe20000000000 */
[----:B------:R-:W-:Y:S01]  /*92730*/  ULDC UR61, c[0x0][0x22c] ;  /* 0x00008b00003d7ab9 */ /* 0x000fe20000000800 */
[----:B------:R-:W-:-:S02]  /*92740*/  VIADD R14, R0, 0x1fc ;  /* 0x000001fc000e7836 */ /* 0x000fc40000000000 */
[C---:B------:R-:W-:Y:S01]  /*92750*/  VIADD R15, R0.reuse, 0x1fd ;  /* 0x000001fd000f7836 */ /* 0x040fe20000000000 */
[----:B------:R-:W-:Y:S01]  /*92760*/  @P0 LOP3.LUT R3, R3, 0x4, RZ, 0xfc, !PT ;  /* 0x0000000403030812 */ /* 0x000fe200078efcff */
[----:B------:R-:W-:Y:S01]  /*92770*/  VIADD R29, R0, 0x1fe ;  /* 0x000001fe001d7836 */ /* 0x000fe20000000000 */
[----:B------:R-:W-:Y:S01]  /*92780*/  BAR.SYNC.DEFER_BLOCKING 0x0 ;  /* 0x0000000000007b1d */ /* 0x000fe20000010000 */
[----:B------:R-:W-:Y:S02]  /*92790*/  ISETP.LT.AND P0, PT, R8, UR4, !P6 ;  /* 0x0000000408007c0c */ /* 0x000fe4000f701270 */
[----:B------:R-:W-:Y:S02]  /*927a0*/  LOP3.LUT R3, R3, 0xfffffffd, RZ, 0xc0, !PT ;  /* 0xfffffffd03037812 */ /* 0x000fe400078ec0ff */
[----:B------:R-:W-:Y:S01]  /*927b0*/  LOP3.LUT R4, R4, 0xffffdfff, RZ, 0xc0, !PT ;  /* 0xffffdfff04047812 */ /* 0x000fe200078ec0ff */
[----:B------:R-:W-:Y:S01]  /*927c0*/  ULDC UR32, c[0x0][0x22c] ;  /* 0x00008b0000207ab9 */ /* 0x000fe20000000800 */
[----:B------:R-:W-:Y:S01]  /*927d0*/  ULDC UR33, c[0x0][0x22c] ;  /* 0x00008b0000217ab9 */ /* 0x000fe20000000800 */
[----:B------:R-:W4:Y:S01]  /*927e0*/  LDL.LU R0, [R1+0x514] ;  /* 0x0005140001007983 */ /* 0x000f220000300800 */
[----:B------:R-:W-:-:S03]  /*927f0*/  ULDC UR4, c[0x0][0x22c] ;  /* 0x00008b0000047ab9 */ /* 0x000fc60000000800 */
[----:B------:R-:W4:Y:S01]  /*92800*/  LDL.LU R8, [R1+0x518] ;  /* 0x0005180001087983 */ /* 0x000f220000300800 */
[----:B------:R-:W-:-:S04]  /*92810*/  @P1 LOP3.LUT R3, R3, 0x2, RZ, 0xfc, !PT ;  /* 0x0000000203031812 */ /* 0x000fc800078efcff */
[----:B------:R-:W-:-:S04]  /*92820*/  LOP3.LUT R3, R3, 0xfffffffe, RZ, 0xc0, !PT ;  /* 0xfffffffe03037812 */ /* 0x000fc800078ec0ff */
[----:B------:R-:W-:Y:S02]  /*92830*/  @P0 LOP3.LUT R3, R3, 0x1, RZ, 0xfc, !PT ;  /* 0x0000000103030812 */ /* 0x000fe400078efcff */
[----:B--2---:R-:W-:Y:S01]  /*92840*/  ISETP.LT.AND P0, PT, R2, UR61, !P6 ;  /* 0x0000003d02007c0c */ /* 0x004fe2000f701270 */
[----:B------:R-:W-:Y:S01]  /*92850*/  ULDC UR61, c[0x0][0x22c] ;  /* 0x00008b00003d7ab9 */ /* 0x000fe20000000800 */
[----:B---3--:R-:W-:Y:S01]  /*92860*/  ISETP.LT.AND P2, PT, R25, UR32, !P6 ;  /* 0x0000002019007c0c */ /* 0x008fe2000f741270 */
[----:B------:R-:W-:Y:S01]  /*92870*/  ULDC UR32, c[0x0][0x22c] ;  /* 0x00008b0000207ab9 */ /* 0x000fe20000000800 */
[----:B------:R-:W2:Y:S01]  /*92880*/  LDL.LU R25, [R1+0x508] ;  /* 0x0005080001197983 */ /* 0x000ea20000300800 */
[----:B----4-:R-:W-:Y:S01]  /*92890*/  ISETP.LT.AND P1, PT, R26, UR33, !P6 ;  /* 0x000000211a007c0c */ /* 0x010fe2000f721270 */
[----:B------:R-:W-:Y:S02]  /*928a0*/  ULDC UR33, c[0x0][0x22c] ;  /* 0x00008b0000217ab9 */ /* 0x000fe40000000800 */
[----:B------:R-:W3:Y:S05]  /*928b0*/  LDL.LU R26, [R1+0x504] ;  /* 0x00050400011a7983 */ /* 0x000eea0000300800 */
[----:B------:R-:W-:-:S02]  /*928c0*/  @P0 LOP3.LUT R4, R4, 0x2000, RZ, 0xfc, !PT ;  /* 0x0000200004040812 */ /* 0x000fc400078efcff */
[----:B------:R-:W-:Y:S01]  /*928d0*/  ISETP.LT.AND P0, PT, R27, UR4, !P6 ;  /* 0x000000041b007c0c */ /* 0x000fe2000f701270 */
[----:B------:R-:W-:Y:S01]  /*928e0*/  ULDC UR4, c[0x0][0x22c] ;  /* 0x00008b0000047ab9 */ /* 0x000fe20000000800 */
[----:B------:R-:W4:Y:S01]  /*928f0*/  LDL.LU R27, [R1+0x500] ;  /* 0x00050000011b7983 */ /* 0x000f220000300800 */
[----:B------:R-:W-:-:S03]  /*92900*/  LOP3.LUT R4, R4, 0xffffefff, RZ, 0xc0, !PT ;  /* 0xffffefff04047812 */ /* 0x000fc600078ec0ff */
[----:B------:R-:W4:Y:S01]  /*92910*/  LDL.LU R2, [R1+0x4fc] ;  /* 0x0004fc0001027983 */ /* 0x000f220000300800 */
[----:B------:R-:W-:-:S04]  /*92920*/  @P2 LOP3.LUT R4, R4, 0x1000, RZ, 0xfc, !PT ;  /* 0x0000100004042812 */ /* 0x000fc800078efcff */
[----:B------:R-:W-:-:S04]  /*92930*/  LOP3.LUT R4, R4, 0xfffff7ff, RZ, 0xc0, !PT ;  /* 0xfffff7ff04047812 */ /* 0x000fc800078ec0ff */
[----:B------:R-:W-:-:S04]  /*92940*/  @P1 LOP3.LUT R4, R4, 0x800, RZ, 0xfc, !PT ;  /* 0x0000080004041812 */ /* 0x000fc800078efcff */
[----:B------:R-:W-:-:S04]  /*92950*/  LOP3.LUT R4, R4, 0xfffffbff, RZ, 0xc0, !PT ;  /* 0xfffffbff04047812 */ /* 0x000fc800078ec0ff */
[----:B------:R-:W-:-:S04]  /*92960*/  @P0 LOP3.LUT R4, R4, 0x400, RZ, 0xfc, !PT ;  /* 0x0000040004040812 */ /* 0x000fc800078efcff */
[----:B------:R-:W-:Y:S02]  /*92970*/  LOP3.LUT R4, R4, 0xfffffdff, RZ, 0xc0, !PT ;  /* 0xfffffdff04047812 */ /* 0x000fe400078ec0ff */
[----:B------:R-:W-:Y:S01]  /*92980*/  ISETP.LT.AND P0, PT, R8, UR61, !P6 ;  /* 0x0000003d08007c0c */ /* 0x000fe2000f701270 */
[----:B------:R-:W-:Y:S01]  /*92990*/  ULDC UR61, c[0x0][0x22c] ;  /* 0x00008b00003d7ab9 */ /* 0x000fe20000000800 */
[----:B------:R-:W-:Y:S01]  /*929a0*/  ISETP.LT.AND P2, PT, R0, UR32, !P6 ;  /* 0x0000002000007c0c */ /* 0x000fe2000f741270 */
[----:B------:R-:W4:Y:S01]  /*929b0*/  LDL.LU R8, [R1+0x4f8] ;  /* 0x0004f80001087983 */ /* 0x000f220000300800 */
[----:B------:R-:W-:Y:S01]  /*929c0*/  ISETP.LT.AND P1, PT, R16, UR33, !P6 ;  /* 0x0000002110007c0c */ /* 0x000fe2000f721270 */
[----:B------:R-:W-:Y:S01]  /*929d0*/  ULDC UR32, c[0x0][0x22c] ;  /* 0x00008b0000207ab9 */ /* 0x000fe20000000800 */
[----:B------:R-:W-:Y:S01]  /*929e0*/  ULDC UR33, c[0x0][0x22c] ;  /* 0x00008b0000217ab9 */ /* 0x000fe20000000800 */
[----:B------:R-:W4:Y:S04]  /*929f0*/  LDL.LU R0, [R1+0x4f4] ;  /* 0x0004f40001007983 */ /* 0x000f280000300800 */
[----:B------:R-:W4:Y:S02]  /*92a00*/  LDL.LU R16, [R1+0x4f0] ;  /* 0x0004f00001107983 */ /* 0x000f240000300800 */
[----:B------:R-:W-:-:S04]  /*92a10*/  @P0 LOP3.LUT R4, R4, 0x200, RZ, 0xfc, !PT ;  /* 0x0000020004040812 */ /* 0x000fc800078efcff */
[----:B------:R-:W-:-:S04]  /*92a20*/  LOP3.LUT R4, R4, 0xfffffeff, RZ, 0xc0, !PT ;  /* 0xfffffeff04047812 */ /* 0x000fc800078ec0ff */
[----:B------:R-:W-:Y:S02]  /*92a30*/  @P2 LOP3.LUT R4, R4, 0x100, RZ, 0xfc, !PT ;  /* 0x0000010004042812 */ /* 0x000fe400078efcff */
[----:B------:R-:W-:Y:S01]  /*92a40*/  ISETP.LT.AND P0, PT, R24, UR4, !P6 ;  /* 0x0000000418007c0c */ /* 0x000fe2000f701270 */
[----:B------:R-:W-:Y:S01]  /*92a50*/  ULDC UR4, c[0x0][0x22c] ;  /* 0x00008b0000047ab9 */ /* 0x000fe20000000800 */
[----:B------:R-:W-:Y:S01]  /*92a60*/  LOP3.LUT R4, R4, 0xffffff7f, RZ, 0xc0, !PT ;  /* 0xffffff7f04047812 */ /* 0x000fe200078ec0ff */
[----:B------:R-:W4:Y:S03]  /*92a70*/  LDL.LU R24, [R1+0x24cc] ;  /* 0x0024cc0001187983 */ /* 0x000f260000300800 */
[----:B------:R-:W-:-:S04]  /*92a80*/  @P1 LOP3.LUT R4, R4, 0x80, RZ, 0xfc, !PT ;  /* 0x0000008004041812 */ /* 0x000fc800078efcff */
[----:B------:R-:W-:-:S04]  /*92a90*/  LOP3.LUT R4, R4, 0xffffffbf, RZ, 0xc0, !PT ;  /* 0xffffffbf04047812 */ /* 0x000fc800078ec0ff */
[----:B------:R-:W-:Y:S02]  /*92aa0*/  @P0 LOP3.LUT R4, R4, 0x40, RZ, 0xfc, !PT ;  /* 0x0000004004040812 */ /* 0x000fe400078efcff */
[----:B--2---:R-:W-:Y:S01]  /*92ab0*/  ISETP.LT.AND P0, PT, R25, UR61, !P6 ;  /* 0x0000003d19007c0c */ /* 0x004fe2000f701270 */
[----:B------:R-:W-:Y:S01]  /*92ac0*/  ULDC UR61, c[0x0][0x22c] ;  /* 0x00008b00003d7ab9 */ /* 0x000fe20000000800 */
[----:B------:R-:W2:Y:S01]  /*92ad0*/  LDL.LU R25, [R1+0x24c8] ;  /* 0x0024c80001197983 */ /* 0x000ea20000300800 */
[----:B---3--:R-:W-:Y:S01]  /*92ae0*/  ISETP.LT.AND P2, PT, R26, UR32, !P6 ;  /* 0x000000201a007c0c */ /* 0x008fe2000f741270 */
[----:B------:R-:W-:Y:S02]  /*92af0*/  ULDC UR32, c[0x0][0x22c] ;  /* 0x00008b0000207ab9 */ /* 0x000fe40000000800 */
[----:B------:R-:W3:Y:S01]  /*92b00*/  LDL.LU R26, [R1+0x24c4] ;  /* 0x0024c400011a7983 */ /* 0x000ee20000300800 */
[----:B----4-:R-:W-:Y:S01]  /*92b10*/  ISETP.LT.AND P1, PT, R27, UR33, !P6 ;  /* 0x000000211b007c0c */ /* 0x010fe2000f721270 */
[----:B------:R-:W-:-:S02]  /*92b20*/  ULDC UR33, c[0x0][0x22c] ;  /* 0x00008b0000217ab9 */ /* 0x000fc40000000800 */
[----:B------:R-:W4:Y:S01]  /*92b30*/  LDL.LU R27, [R1+0x24c0] ;  /* 0x0024c000011b7983 */ /* 0x000f220000300800 */
[----:B------:R-:W-:-:S04]  /*92b40*/  LOP3.LUT R4, R4, 0xffffffdf, RZ, 0xc0, !PT ;  /* 0xffffffdf04047812 */ /* 0x000fc800078ec0ff */
[----:B------:R-:W-:-:S04]  /*92b50*/  @P0 LOP3.LUT R4, R4, 0x20, RZ, 0xfc, !PT ;  /* 0x0000002004040812 */ /* 0x000fc800078efcff */
[----:B------:R-:W-:-:S04]  /*92b60*/  LOP3.LUT R4, R4, 0xffffffef, RZ, 0xc0, !PT ;  /* 0xffffffef04047812 */ /* 0x000fc800078ec0ff */
[----:B------:R-:W-:Y:S02]  /*92b70*/  @P2 LOP3.LUT R4, R4, 0x10, RZ, 0xfc, !PT ;  /* 0x0000001004042812 */ /* 0x000fe400078efcff */
[----:B------:R-:W-:Y:S01]  /*92b80*/  ISETP.LT.AND P0, PT, R2, UR4, !P6 ;  /* 0x0000000402007c0c */ /* 0x000fe2000f701270 */
[----:B------:R-:W-:Y:S01]  /*92b90*/  ULDC UR4, c[0x0][0x22c] ;  /* 0x00008b0000047ab9 */ /* 0x000fe20000000800 */
[----:B------:R-:W-:Y:S01]  /*92ba0*/  LOP3.LUT R4, R4, 0xfffffff7, RZ, 0xc0, !PT ;  /* 0xfffffff704047812 */ /* 0x000fe200078ec0ff */
[----:B------:R-:W2:Y:S03]  /*92bb0*/  LDL.LU R2, [R1+0x4dc] ;  /* 0x0004dc0001027983 */ /* 0x000ea60000300800 */
[----:B------:R-:W-:-:S04]  /*92bc0*/  @P1 LOP3.LUT R4, R4, 0x8, RZ, 0xfc, !PT ;  /* 0x0000000804041812 */ /* 0x000fc800078efcff */
[----:B------:R-:W-:-:S04]  /*92bd0*/  LOP3.LUT R4, R4, 0xfffffffb, RZ, 0xc0, !PT ;  /* 0xfffffffb04047812 */ /* 0x000fc800078ec0ff */
[----:B------:R-:W-:-:S04]  /*92be0*/  @P0 LOP3.LUT R4, R4, 0x4, RZ, 0xfc, !PT ;  /* 0x0000000404040812 */ /* 0x000fc800078efcff */
[----:B------:R-:W-:Y:S02]  /*92bf0*/  LOP3.LUT R4, R4, 0xfffffffd, RZ, 0xc0, !PT ;  /* 0xfffffffd04047812 */ /* 0x000fe400078ec0ff */
[----:B------:R-:W-:Y:S01]  /*92c00*/  ISETP.LT.AND P0, PT, R8, UR61, !P6 ;  /* 0x0000003d08007c0c */ /* 0x000fe2000f701270 */
[----:B------:R-:W-:Y:S01]  /*92c10*/  ULDC UR61, c[0x0][0x22c] ;  /* 0x00008b00003d7ab9 */ /* 0x000fe20000000800 */
[----:B------:R-:W-:Y:S01]  /*92c20*/  ISETP.LT.AND P2, PT, R0, UR32, !P6 ;  /* 0x0000002000007c0c */ /* 0x000fe2000f741270 */
[----:B------:R-:W-:-:S10]  /*92c30*/  ULDC UR32, c[0x0][0x22c] ;  /* 0x00008b0000207ab9 */ /* 0x000fd40000000800 */
[----:B------:R-:W-:-:S04]  /*92c40*/  @P0 LOP3.LUT R4, R4, 0x2, RZ, 0xfc, !PT ;  /* 0x0000000204040812 */ /* 0x000fc800078efcff */
[----:B------:R-:W-:Y:S02]  /*92c50*/  LOP3.LUT R4, R4, 0xfffffffe, RZ, 0xc0, !PT ;  /* 0xfffffffe04047812 */ /* 0x000fe400078ec0ff */
[----:B------:R-:W-:Y:S01]  /*92c60*/  ISETP.LT.AND P1, PT, R16, UR33, !P6 ;  /* 0x0000002110007c0c */ /* 0x000fe2000f721270 */
[----:B------:R-:W-:Y:S01]  /*92c70*/  ULDC UR33, c[0x0][0x22c] ;  /* 0x00008b0000217ab9 */ /* 0x000fe20000000800 */
[----:B------:R-:W-:Y:S02]  /*92c80*/  @P2 LOP3.LUT R4, R4, 0x1, RZ, 0xfc, !PT ;  /* 0x0000000104042812 */ /* 0x000fe400078efcff */
[----:B----4-:R-:W-:Y:S01]  /*92c90*/  ISETP.LT.AND P0, PT, R27, UR4, !P6 ;  /* 0x000000041b007c0c */ /* 0x010fe2000f701270 */
[----:B------:R-:W-:Y:S01]  /*92ca0*/  ULDC UR4, c[0x0][0x22c] ;  /* 0x00008b0000047ab9 */ /* 0x000fe20000000800 */
[----:B------:R-:W4:Y:S04]  /*92cb0*/  LDL.LU R27, [R1+0x24bc] ;  /* 0x0024bc00011b7983 */ /* 0x000f280000300800 */
[----:B------:R-:W3:Y:S04]  /*92cc0*/  LDL.LU R8, [R1+0x4d4] ;  /* 0x0004d40001087983 */ /* 0x000ee80000300800 */
[----:B------:R-:W3:Y:S04]  /*92cd0*/  LDL.LU R0, [R1+0x4d0] ;  /* 0x0004d00001007983 */ /* 0x000ee80000300800 */
[----:B------:R-:W3:Y:S04]  /*92ce0*/  LDL.LU R16, [R1+0x4cc] ;  /* 0x0004cc0001107983 */ /* 0x000ee80000300800 */
[----:B------:R0:W-:Y:S04]  /*92cf0*/  STL.64 [R1+0x2420], R6 ;  /* 0x0024200601007387 */ /* 0x0001e80000100a00 */
[----:B0-----:R-:W2:Y:S04]  /*92d00*/  LDL.LU R6, [R1+0x4e4] ;  /* 0x0004e40001067983 */ /* 0x001ea80000300800 */
[----:B------:R-:W3:Y:S04]  /*92d10*/  LDL.LU R7, [R1+0x4e0] ;  /* 0x0004e00001077983 */ /* 0x000ee80000300800 */
[----:B------:R0:W-:Y:S04]  /*92d20*/  STL.64 [R1+0x2418], R4 ;  /* 0x0024180401007387 */ /* 0x0001e80000100a00 */
[----:B0-----:R-:W3:Y:S04]  /*92d30*/  LDL.LU R5, [R1+0x4e8] ;  /* 0x0004e80001057983 */ /* 0x001ee80000300800 */
[----:B------:R-:W3:Y:S01]  /*92d40*/  LDL.LU R4, [R1+0x4d8] ;  /* 0x0004d80001047983 */ /* 0x000ee20000300800 */
[----:B----4-:R-:W-:-:S04]  /*92d50*/  LOP3.LUT R27, R27, 0x7fffffff, RZ, 0xc0, !PT ;  /* 0x7fffffff1b1b7812 */ /* 0x010fc800078ec0ff */
[----:B------:R-:W-:-:S04]  /*92d60*/  @P1 LOP3.LUT R27, R27, 0x80000000, RZ, 0xfc, !PT ;  /* 0x800000001b1b1812 */ /* 0x000fc800078efcff */
[----:B------:R-:W-:-:S04]  /*92d70*/  LOP3.LUT R27, R27, 0xbfffffff, RZ, 0xc0, !PT ;  /* 0xbfffffff1b1b7812 */ /* 0x000fc800078ec0ff */
[----:B------:R-:W-:Y:S02]  /*92d80*/  @P0 LOP3.LUT R27, R27, 0x40000000, RZ, 0xfc, !PT ;  /* 0x400000001b1b0812 */ /* 0x000fe400078efcff */
[----:B--2---:R-:W-:Y:S01]  /*92d90*/  ISETP.LT.AND P2, PT, R6, UR32, !P6 ;  /* 0x0000002006007c0c */ /* 0x004fe2000f741270 */
[----:B------:R-:W-:Y:S01]  /*92da0*/  ULDC UR32, c[0x0][0x22c] ;  /* 0x00008b0000207ab9 */ /* 0x000fe20000000800 */
[----:B---3--:R-:W-:Y:S01]  /*92db0*/  ISETP.LT.AND P1, PT, R7, UR33, !P6 ;  /* 0x0000002107007c0c */ /* 0x008fe2000f721270 */
[----:B------:R-:W-:Y:S01]  /*92dc0*/  ULDC UR33, c[0x0][0x22c] ;  /* 0x00008b0000217ab9 */ /* 0x000fe20000000800 */
[----:B------:R-:W-:Y:S01]  /*92dd0*/  ISETP.LT.AND P0, PT, R5, UR61, !P6 ;  /* 0x0000003d05007c0c */ /* 0x000fe2000f701270 */
[----:B------:R-:W-:Y:S01]  /*92de0*/  ULDC UR61, c[0x0][0x22c] ;  /* 0x00008b00003d7ab9 */ /* 0x000fe20000000800 */
[----:B------:R-:W2:Y:S04]  /*92df0*/  LDL.LU R5, [R1+0x4c8] ;  /* 0x0004c80001057983 */ /* 0x000ea80000300800 */
[----:B------:R-:W3:Y:S04]  /*92e00*/  LDL.LU R6, [R1+0x4c4] ;  /* 0x0004c40001067983 */ /* 0x000ee80000300800 */
[----:B------:R-:W4:Y:S01]  /*92e10*/  LDL.LU R7, [R1+0x4c0] ;  /* 0x0004c00001077983 */ /* 0x000f220000300800 */
[----:B------:R-:W-:-:S04]  /*92e20*/  LOP3.LUT R27, R27, 0xdfffffff, RZ, 0xc0, !PT ;  /* 0xdfffffff1b1b7812 */ /* 0x000fc800078ec0ff */
[----:B------:R-:W-:Y:S02]  /*92e30*/  @P0 LOP3.LUT R27, R27, 0x20000000, RZ, 0xfc, !PT ;  /* 0x200000001b1b0812 */ /* 0x000fe400078efcff */
[----:B------:R-:W-:Y:S01]  /*92e40*/  ISETP.LT.AND P0, PT, R2, UR4, !P6 ;  /* 0x0000000402007c0c */ /* 0x000fe2000f701270 */
[----:B------:R-:W-:Y:S01]  /*92e50*/  ULDC UR4, c[0x0][0x22c] ;  /* 0x00008b0000047ab9 */ /* 0x000fe20000000800 */
[----:B------:R-:W4:Y:S01]  /*92e60*/  LDL.LU R2, [R1+0x4bc] ;  /* 0x0004bc0001027983 */ /* 0x000f220000300800 */
[----:B------:R-:W-:-:S04]  /*92e70*/  LOP3.LUT R27, R27, 0xefffffff, RZ, 0xc0, !PT ;  /* 0xefffffff1b1b7812 */ /* 0x000fc800078ec0ff */
[----:B------:R-:W-:-:S04]  /*92e80*/  @P2 LOP3.LUT R27, R27, 0x10000000, RZ, 0xfc, !PT ;  /* 0x100000001b1b2812 */ /* 0x000fc800078efcff */
[----:B------:R-:W-:-:S04]  /*92e90*/  LOP3.LUT R27, R27, 0xf7ffffff, RZ, 0xc0, !PT ;  /* 0xf7ffffff1b1b7812 */ /* 0x000fc800078ec0ff */
[----:B------:R-:W-:-:S04]  /*92ea0*/  @P1 LOP3.LUT R27, R27, 0x8000000, RZ, 0xfc, !PT ;  /* 0x080000001b1b1812 */ /* 0x000fc800078efcff */
[----:B------:R-:W-:-:S04]  /*92eb0*/  LOP3.LUT R27, R27, 0xfbffffff, RZ, 0xc0, !PT ;  /* 0xfbffffff1b1b7812 */ /* 0x000fc800078ec0ff */
[----:B------:R-:W-:Y:S02]  /*92ec0*/  @P0 LOP3.LUT R27, R27, 0x4000000, RZ, 0xfc, !PT ;  /* 0x040000001b1b0812 */ /* 0x000fe400078efcff */
[----:B------:R-:W-:Y:S01]  /*92ed0*/  ISETP.LT.AND P0, PT, R4, UR61, !P6 ;  /* 0x0000003d04007c0c */ /* 0x000fe2000f701270 */
[----:B------:R-:W-:Y:S01]  /*92ee0*/  ULDC UR61, c[0x0][0x22c] ;  /* 0x00008b00003d7ab9 */ /* 0x000fe20000000800 */
[----:B------:R-:W4:Y:S01]  /*92ef0*/  LDL.LU R4, [R1+0x4b8] ;  /* 0x0004b80001047983 */ /* 0x000f220000300800 */
[----:B------:R-:W-:Y:S01]  /*92f00*/  ISETP.LT.AND P2, PT, R8, UR32, !P6 ;  /* 0x0000002008007c0c */ /* 0x000fe2000f741270 */
[----:B------:R-:W-:Y:S01]  /*92f10*/  ULDC UR32, c[0x0][0x22c] ;  /* 0x00008b0000207ab9 */ /* 0x000fe20000000800 */
[----:B------:R-:W-:Y:S01]  /*92f20*/  LOP3.LUT R27, R27, 0xfdffffff, RZ, 0xc0, !PT ;  /* 0xfdffffff1b1b7812 */ /* 0x000fe200078ec0ff */
[----:B------:R-:W4:Y:S01]  /*92f30*/  LDL.LU R8, [R1+0x4b4] ;  /* 0x0004b40001087983 */ /* 0x000f220000300800 */
[----:B------:R-:W-:Y:S01]  /*92f40*/  ISETP.LT.AND P1, PT, R0, UR33, !P6 ;  /* 0x0000002100007c0c */ /* 0x000fe2000f721270 */
[----:B------:R-:W-:-:S02]  /*92f50*/  ULDC UR33, c[0x0][0x22c] ;  /* 0x00008b0000217ab9 */ /* 0x000fc40000000800 */
[----:B------:R-:W4:Y:S03]  /*92f60*/  LDL.LU R0, [R1+0x4b0] ;  /* 0x0004b00001007983 */ /* 0x000f260000300800 */
[----:B------:R-:W-:-:S04]  /*92f70*/  @P0 LOP3.LUT R27, R27, 0x2000000, RZ, 0xfc, !PT ;  /* 0x020000001b1b0812 */ /* 0x000fc800078efcff */
        /* <DEDUP_REMOVED lines=9> */
[----:B------:R-:W-:Y:S02]  /*93010*/  LOP3.LUT R27, R27, 0xffdfffff, RZ, 0xc0, !PT ;  /* 0xffdfffff1b1b7812 */ /* 0x000fe400078ec0ff */
        /* <DEDUP_REMOVED lines=8> */
[----:B------:R-:W4:Y:S03]  /*930a0*/  LDL.LU R7, [R1+0x4a0] ;  /* 0x0004a00001077983 */ /* 0x000f260000300800 */
        /* <DEDUP_REMOVED lines=13> */
[----:B------:R-:W-:Y:S02]  /*93180*/  LOP3.LUT R27, R27, 0xfffdffff, RZ, 0xc0, !PT ;  /* 0xfffdffff1b1b7812 */ /* 0x000fe400078ec0ff */
[----:B------:R-:W-:Y:S01]  /*93190*/  ISETP.LT.AND P2, PT, R8, UR32, !P6 ;  /* 0x0000002008007c0c */ /* 0x000fe2000f741270 */
[----:B------:R-:W-:Y:S01]  /*931a0*/  ULDC UR32, c[0x0][0x22c] ;  /* 0x00008b0000207ab9 */ /* 0x000fe20000000800 */
[----:B------:R-:W4:Y:S01]  /*931b0*/  LDL.LU R8, [R1+0x494] ;  /* 0x0004940001087983 */ /* 0x000f220000300800 */
[----:B------:R-:W-:Y:S01]  /*931c0*/  ISETP.LT.AND P1, PT, R0, UR33, !P6 ;  /* 0x0000002100007c0c */ /* 0x000fe2000f721270 */
[----:B------:R-:W-:-:S02]  /*931d0*/  ULDC UR33, c[0x0][0x22c] ;  /* 0x00008b0000217ab9 */ /* 0x000fc40000000800 */
[----:B------:R-:W4:Y:S02]  /*931e0*/  LDL.LU R0, [R1+0x490] ;  /* 0x0004900001007983 */ /* 0x000f240000300800 */
        /* <DEDUP_REMOVED lines=32> */
[----:B------:R-:W-:Y:S02]  /*933f0*/  LOP3.LUT R27, R27, 0xfffffdff, RZ, 0xc0, !PT ;  /* 0xfffffdff1b1b7812 */ /* 0x000fe400078ec0ff */
[----:B------:R-:W-:Y:S01]  /*93400*/  ISETP.LT.AND P2, PT, R8, UR32, !P6 ;  /* 0x0000002008007c0c */ /* 0x000fe2000f741270 */
[----:B------:R-:W-:Y:S01]  /*93410*/  ULDC UR32, c[0x0][0x22c] ;  /* 0x00008b0000207ab9 */ /* 0x000fe20000000800 */
        /* <DEDUP_REMOVED lines=24> */
[----:B------:R-:W-:-:S04]  /*935a0*/  @P0 LOP3.LUT R27, R27, 0x20, RZ, 0xfc, !PT ;  /* 0x000000201b1b0812 */ /* 0x000fc800078efcff */
[----:B------:R-:W-:-:S04]  /*935b0*/  LOP3.LUT R27, R27, 0xffffffef, RZ, 0xc0, !PT ;  /* 0xffffffef1b1b7812 */ /* 0x000fc800078ec0ff */
[----:B------:R-:W-:-:S04]  /*935c0*/  @P2 LOP3.LUT R27, R27, 0x10, RZ, 0xfc, !PT ;  /* 0x000000101b1b2812 */ /* 0x000fc800078efcff */
[----:B------:R-:W-:Y:S02]  /*935d0*/  LOP3.LUT R27, R27, 0xfffffff7, RZ, 0xc0, !PT ;  /* 0xfffffff71b1b7812 */ /* 0x000fe400078ec0ff */
[----:B------:R-:W-:Y:S01]  /*935e0*/  ISETP.LT.AND P0, PT, R2, UR4, !P6 ;  /* 0x0000000402007c0c */ /* 0x000fe2000f701270 */
[----:B------:R-:W-:Y:S01]  /*935f0*/  ULDC UR4, c[0x0][0x22c] ;  /* 0x00008b0000047ab9 */ /* 0x000fe20000000800 */
[----:B------:R-:W-:Y:S01]  /*93600*/  @P1 LOP3.LUT R27, R27, 0x8, RZ, 0xfc, !PT ;  /* 0x000000081b1b1812 */ /* 0x000fe200078efcff */
[----:B------:R-:W4:Y:S01]  /*93610*/  LDL.LU R2, [R1+0x45c] ;  /* 0x00045c0001027983 */ /* 0x000f220000300800 */
[----:B------:R-:W-:Y:S01]  /*93620*/  ISETP.LT.AND P1, PT, R26, UR33, !P6 ;  /* 0x000000211a007c0c */ /* 0x000fe2000f721270 */
[----:B------:R-:W-:Y:S02]  /*93630*/  ULDC UR33, c[0x0][0x22c] ;  /* 0x00008b0000217ab9 */ /* 0x000fe40000000800 */
[----:B------:R-:W2:Y:S01]  /*93640*/  LDL.LU R26, [R1+0x24b8] ;  /* 0x0024b800011a7983 */ /* 0x000ea20000300800 */
[----:B------:R-:W-:-:S03]  /*93650*/  LOP3.LUT R27, R27, 0xfffffffb, RZ, 0xc0, !PT ;  /* 0xfffffffb1b1b7812 */ /* 0x000fc600078ec0ff */
[----:B------:R-:W4:Y:S02]  /*93660*/  LDL.LU R4, [R1+0x458] ;  /* 0x0004580001047983 */ /* 0x000f240000300800 */
[----:B------:R-:W-:Y:S02]  /*93670*/  @P0 LOP3.LUT R27, R27, 0x4, RZ, 0xfc, !PT ;  /* 0x000000041b1b0812 */ /* 0x000fe400078efcff */
[----:B------:R-:W-:Y:S01]  /*93680*/  ISETP.LT.AND P0, PT, R8, UR61, !P6 ;  /* 0x0000003d08007c0c */ /* 0x000fe2000f701270 */
[----:B------:R-:W-:Y:S01]  /*93690*/  ULDC UR61, c[0x0][0x22c] ;  /* 0x00008b00003d7ab9 */ /* 0x000fe20000000800 */
[----:B------:R-:W4:Y:S01]  /*936a0*/  LDL.LU R8, [R1+0x454] ;  /* 0x0004540001087983 */ /* 0x000f220000300800 */
[----:B------:R-:W-:Y:S01]  /*936b0*/  ISETP.LT.AND P2, PT, R0, UR32, !P6 ;  /* 0x0000002000007c0c */ /* 0x000fe2000f741270 */
[----:B------:R-:W-:Y:S02]  /*936c0*/  ULDC UR32, c[0x0][0x22c] ;  /* 0x00008b0000207ab9 */ /* 0x000fe40000000800 */
[----:B------:R-:W4:Y:S01]  /*936d0*/  LDL.LU R0, [R1+0x450] ;  /* 0x0004500001007983 */ /* 0x000f220000300800 */
[----:B------:R-:W-:-:S06]  /*936e0*/  LOP3.LUT R27, R27, 0xfffffffd, RZ, 0xc0, !PT ;  /* 0xfffffffd1b1b7812 */ /* 0x000fcc00078ec0ff */
[----:B------:R-:W-:Y:S02]  /*936f0*/  @P0 LOP3.LUT R27, R27, 0x2, RZ, 0xfc, !PT ;  /* 0x000000021b1b0812 */ /* 0x000fe400078efcff */
[----:B------:R-:W-:Y:S01]  /*93700*/  ISETP.LT.AND P0, PT, R16, UR4, !P6 ;  /* 0x0000000410007c0c */ /* 0x000fe2000f701270 */
[----:B------:R-:W-:Y:S01]  /*93710*/  ULDC UR4, c[0x0][0x22c] ;  /* 0x00008b0000047ab9 */ /* 0x000fe20000000800 */
[----:B------:R-:W4:Y:S01]  /*93720*/  LDL.LU R16, [R1+0x44c] ;  /* 0x00044c0001107983 */ /* 0x000f220000300800 */
[----:B------:R-:W-:-:S04]  /*93730*/  LOP3.LUT R27, R27, 0xfffffffe, RZ, 0xc0, !PT ;  /* 0xfffffffe1b1b7812 */ /* 0x000fc800078ec0ff */
[----:B------:R-:W-:Y:S02]  /*93740*/  @P2 LOP3.LUT R27, R27, 0x1, RZ, 0xfc, !PT ;  /* 0x000000011b1b2812 */ /* 0x000fe400078efcff */
[----:B---3--:R-:W-:Y:S01]  /*93750*/  ISETP.LT.AND P2, PT, R6, UR32, !P6 ;  /* 0x0000002006007c0c */ /* 0x008fe2000f741270 */
[----:B------:R-:W-:Y:S01]  /*93760*/  ULDC UR32, c[0x0][0x22c] ;  /* 0x00008b0000207ab9 */ /* 0x000fe20000000800 */
[----:B--2---:R-:W-:-:S04]  /*93770*/  LOP3.LUT R26, R26, 0x7fffffff, RZ, 0xc0, !PT ;  /* 0x7fffffff1a1a7812 */ /* 0x004fc800078ec0ff */
[----:B------:R-:W-:-:S04]  /*93780*/  @P1 LOP3.LUT R26, R26, 0x80000000, RZ, 0xfc, !PT ;  /* 0x800000001a1a1812 */ /* 0x000fc800078efcff */
[----:B------:R-:W-:-:S04]  /*93790*/  LOP3.LUT R26, R26, 0xbfffffff, RZ, 0xc0, !PT ;  /* 0xbfffffff1a1a7812 */ /* 0x000fc800078ec0ff */
[----:B------:R-:W-:Y:S02]  /*937a0*/  @P0 LOP3.LUT R26, R26, 0x40000000, RZ, 0xfc, !PT ;  /* 0x400000001a1a0812 */ /* 0x000fe400078efcff */
[----:B------:R-:W-:Y:S01]  /*937b0*/  ISETP.LT.AND P0, PT, R5, UR61, !P6 ;  /* 0x0000003d05007c0c */ /* 0x000fe2000f701270 */
[----:B------:R-:W-:Y:S01]  /*937c0*/  ULDC UR61, c[0x0][0x22c] ;  /* 0x00008b00003d7ab9 */ /* 0x000fe20000000800 */
[----:B------:R-:W2:Y:S04]  /*937d0*/  LDL.LU R5, [R1+0x448] ;  /* 0x0004480001057983 */ /* 0x000ea80000300800 */
[----:B------:R-:W3:Y:S01]  /*937e0*/  LDL.LU R6, [R1+0x444] ;  /* 0x0004440001067983 */ /* 0x000ee20000300800 */
[----:B----4-:R-:W-:Y:S01]  /*937f0*/  ISETP.LT.AND P1, PT, R7, UR33, !P6 ;  /* 0x0000002107007c0c */ /* 0x010fe2000f721270 */
[----:B------:R-:W-:-:S02]  /*93800*/  ULDC UR33, c[0x0][0x22c] ;  /* 0x00008b0000217ab9 */ /* 0x000fc40000000800 */
        /* <DEDUP_REMOVED lines=11> */
[----:B------:R-:W-:Y:S01]  /*938c0*/  ISETP.LT.AND P2, PT, R8, UR32, !P6 ;  /* 0x0000002008007c0c */ /* 0x000fe2000f741270 */
[----:B------:R-:W-:Y:S01]  /*938d0*/  ULDC UR32, c[0x0][0x22c] ;  /* 0x00008b0000207ab9 */ /* 0x000fe20000000800 */
[----:B------:R-:W-:Y:S02]  /*938e0*/  @P0 LOP3.LUT R26, R26, 0x4000000, RZ, 0xfc, !PT ;  /* 0x040000001a1a0812 */ /* 0x000fe400078efcff */
[----:B------:R-:W-:Y:S01]  /*938f0*/  ISETP.LT.AND P0, PT, R4, UR61, !P6 ;  /* 0x0000003d04007c0c */ /* 0x000fe2000f701270 */
[----:B------:R-:W-:Y:S01]  /*93900*/  ULDC UR61, c[0x0][0x22c] ;  /* 0x00008b00003d7ab9 */ /* 0x000fe20000000800 */
[----:B------:R-:W4:Y:S01]  /*93910*/  LDL.LU R4, [R1+0x438] ;  /* 0x0004380001047983 */ /* 0x000f220000300800 */
[----:B------:R-:W-:Y:S01]  /*93920*/  ISETP.LT.AND P1, PT, R0, UR33, !P6 ;  /* 0x0000002100007c0c */ /* 0x000fe2000f721270 */
[----:B------:R-:W-:-:S02]  /*93930*/  ULDC UR33, c[0x0][0x22c] ;  /* 0x00008b0000217ab9 */ /* 0x000fc40000000800 */
[----:B------:R-:W4:Y:S04]  /*93940*/  LDL.LU R8, [R1+0x434] ;  /* 0x0004340001087983 */ /* 0x000f280000300800 */
[----:B------:R-:W4:Y:S01]  /*93950*/  LDL.LU R0, [R1+0x430] ;  /* 0x0004300001007983 */ /* 0x000f220000300800 */
        /* <DEDUP_REMOVED lines=35> */
[----:B------:R-:W-:Y:S02]  /*93b90*/  ULDC UR32, c[0x0][0x22c] ;  /* 0x00008b0000207ab9 */ /* 0x000fe40000000800 */
[----:B------:R-:W4:Y:S01]  /*93ba0*/  LDL.LU R8, [R1+0x414] ;  /* 0x0004140001087983 */ /* 0x000f220000300800 */
[----:B------:R-:W-:Y:S01]  /*93bb0*/  ISETP.LT.AND P1, PT, R0, UR33, !P6 ;  /* 0x0000002100007c0c */ /* 0x000fe2000f721270 */
[----:B------:R-:W-:-:S02]  /*93bc0*/  ULDC UR33, c[0x0][0x22c] ;  /* 0x00008b0000217ab9 */ /* 0x000fc40000000800 */
[----:B------:R-:W4:Y:S01]  /*93bd0*/  LDL.LU R0, [R1+0x410] ;  /* 0x0004100001007983 */ /* 0x000f220000300800 */
[----:B------:R-:W-:-:S04]  /*93be0*/  LOP3.LUT R26, R26, 0xfffdffff, RZ, 0xc0, !PT ;  /* 0xfffdffff1a1a7812 */ /* 0x000fc800078ec0ff */
[----:B------:R-:W-:-:S04]  /*93bf0*/  @P0 LOP3.LUT R26, R26, 0x20000, RZ, 0xfc, !PT ;  /* 0x000200001a1a0812 */ /* 0x000fc800078efcff */
[----:B------:R-:W-:Y:S02]  /*93c00*/  LOP3.LUT R26, R26, 0xfffeffff, RZ, 0xc0, !PT ;  /* 0xfffeffff1a1a7812 */ /* 0x000fe400078ec0ff */
[----:B------:R-:W-:Y:S01]  /*93c10*/  ISETP.LT.AND P0, PT, R16, UR4, !P6 ;  /* 0x0000000410007c0c */ /* 0x000fe2000f701270 */
[----:B------:R-:W-:Y:S01]  /*93c20*/  ULDC UR4, c[0x0][0x22c] ;  /* 0x00008b0000047ab9 */ /* 0x000fe20000000800 */
[----:B------:R-:W4:Y:S01]  /*93c30*/  LDL.LU R16, [R1+0x40c] ;  /* 0x00040c0001107983 */ /* 0x000f220000300800 */
        /* <DEDUP_REMOVED lines=32> */
[----:B------:R-:W-:Y:S01]  /*93e40*/  ULDC UR61, c[0x0][0x22c] ;  /* 0x00008b00003d7ab9 */ /* 0x000fe20000000800 */
[----:B------:R-:W-:-:S11]  /*93e50*/  LOP3.LUT R26, R26, 0xfffffdff, RZ, 0xc0, !PT ;  /* 0xfffffdff1a1a7812 */ /* 0x000fd600078ec0ff */
        /* <DEDUP_REMOVED lines=152> */
[----:B------:R-:W4:Y:S01]  /*947e0*/  LDL.LU R8, [R1+0x360] ;  /* 0x0003600001087983 */ /* 0x000f220000300800 */
[----:B------:R-:W-:Y:S01]  /*947f0*/  ISETP.LT.AND P1, PT, R0, UR33, !P6 ;  /* 0x0000002100007c0c */ /* 0x000fe2000f721270 */
[----:B------:R-:W-:Y:S02]  /*94800*/  ULDC UR33, c[0x0][0x22c] ;  /* 0x00008b0000217ab9 */ /* 0x000fe40000000800 */
[----:B------:R-:W4:Y:S01]  /*94810*/  LDL.LU R0, [R1+0x35c] ;  /* 0x00035c0001007983 */ /* 0x000f220000300800 */
[----:B------:R-:W-:Y:S02]  /*94820*/  @P0 LOP3.LUT R25, R25, 0x400, RZ, 0xfc, !PT ;  /* 0x0000040019190812 */ /* 0x000fe400078efcff */
[----:B------:R-:W-:Y:S01]  /*94830*/  ISETP.LT.AND P0, PT, R4, UR61, !P6 ;  /* 0x0000003d04007c0c */ /* 0x000fe2000f701270 */
[----:B------:R-:W-:Y:S01]  /*94840*/  ULDC UR61, c[0x0][0x22c] ;  /* 0x00008b00003d7ab9 */ /* 0x000fe20000000800 */
[----:B------:R-:W-:-:S11]  /*94850*/  LOP3.LUT R25, R25, 0xfffffdff, RZ, 0xc0, !PT ;  /* 0xfffffdff19197812 */ /* 0x000fd600078ec0ff */
        /* <DEDUP_REMOVED lines=206> */
[----:B------:R-:W-:Y:S01]  /*95540*/  @P2 LOP3.LUT R24, R24, 0x1, RZ, 0xfc, !PT ;  /* 0x0000000118182812 */ /* 0x000fe200078efcff */
[----:B------:R-:W-:Y:S04]  /*95550*/  STL.64 [R1+0x2440], R26 ;  /* 0x0024401a01007387 */ /* 0x000fe80000100a00 */
[----:B------:R0:W-:Y:S01]  /*95560*/  STL.64 [R1+0x2438], R24 ;  /* 0x0024381801007387 */ /* 0x0001e20000100a00 */
        /* <DEDUP_REMOVED lines=289> */
[----:B------:R-:W-:Y:S01]  /*96780*/  ULDC UR32, c[0x0][0x22c] ;  /* 0x00008b0000207ab9 */ /* 0x000fe20000000800 */
[----:B----4-:R-:W-:Y:S01]  /*96790*/  ISETP.LT.AND P1, PT, R7, UR33, !P6 ;  /* 0x0000002107007c0c */ /* 0x010fe2000f721270 */
[----:B------:R-:W-:Y:S01]  /*967a0*/  ULDC UR33, c[0x0][0x22c] ;  /* 0x00008b0000217ab9 */ /* 0x000fe20000000800 */
[----:B------:R-:W3:Y:S06]  /*967b0*/  LDL.LU R7, [R1+0x1c8] ;  /* 0x0001c80001077983 */ /* 0x000eec0000300800 */
        /* <DEDUP_REMOVED lines=10> */
[----:B------:R-:W3:Y:S01]  /*96860*/  LDL.LU R21, [R1+0x24a4] ;  /* 0x0024a40001157983 */ /* 0x000ee20000300800 */
[----:B------:R-:W-:-:S05]  /*96870*/  LOP3.LUT R22, R22, 0xfffffffb, RZ, 0xc0, !PT ;  /* 0xfffffffb16167812 */ /* 0x000fca00078ec0ff */
[----:B------:R-:W-:Y:S02]  /*96880*/  @P0 LOP3.LUT R22, R22, 0x4, RZ, 0xfc, !PT ;  /* 0x0000000416160812 */ /* 0x000fe400078efcff */
[----:B------:R-:W-:Y:S01]  /*96890*/  ISETP.LT.AND P0, PT, R8, UR61, !P6 ;  /* 0x0000003d08007c0c */ /* 0x000fe2000f701270 */
[----:B------:R-:W-:Y:S01]  /*968a0*/  ULDC UR61, c[0x0][0x22c] ;  /* 0x00008b00003d7ab9 */ /* 0x000fe20000000800 */
[----:B------:R-:W4:Y:S01]  /*968b0*/  LDL.LU R8, [R1+0x1c0] ;  /* 0x0001c00001087983 */ /* 0x000f220000300800 */
[----:B------:R-:W-:Y:S01]  /*968c0*/  ISETP.LT.AND P2, PT, R0, UR32, !P6 ;  /* 0x0000002000007c0c */ /* 0x000fe2000f741270 */
[----:B------:R-:W-:Y:S02]  /*968d0*/  ULDC UR32, c[0x0][0x22c] ;  /* 0x00008b0000207ab9 */ /* 0x000fe40000000800 */
        /* <DEDUP_REMOVED lines=8> */
[----:B------:R-:W-:Y:S02]  /*96960*/  @P2 LOP3.LUT R22, R22, 0x1, RZ, 0xfc, !PT ;  /* 0x0000000116162812 */ /* 0x000fe400078efcff */
[----:B--2---:R-:W-:Y:S01]  /*96970*/  ISETP.LT.AND P2, PT, R5, UR32, !P6 ;  /* 0x0000002005007c0c */ /* 0x004fe2000f741270 */
[----:B------:R-:W-:Y:S01]  /*96980*/  ULDC UR32, c[0x0][0x22c] ;  /* 0x00008b0000207ab9 */ /* 0x000fe20000000800 */
[----:B---3--:R-:W-:-:S04]  /*96990*/  LOP3.LUT R21, R21, 0x7fffffff, RZ, 0xc0, !PT ;  /* 0x7fffffff15157812 */ /* 0x008fc800078ec0ff */
[----:B------:R-:W-:-:S04]  /*969a0*/  @P1 LOP3.LUT R21, R21, 0x80000000, RZ, 0xfc, !PT ;  /* 0x8000000015151812 */ /* 0x000fc800078efcff */
[----:B------:R-:W-:-:S04]  /*969b0*/  LOP3.LUT R21, R21, 0xbfffffff, RZ, 0xc0, !PT ;  /* 0xbfffffff15157812 */ /* 0x000fc800078ec0ff */
[----:B------:R-:W-:Y:S02]  /*969c0*/  @P0 LOP3.LUT R21, R21, 0x40000000, RZ, 0xfc, !PT ;  /* 0x4000000015150812 */ /* 0x000fe400078efcff */
[----:B------:R-:W-:Y:S01]  /*969d0*/  ISETP.LT.AND P0, PT, R4, UR61, !P6 ;  /* 0x0000003d04007c0c */ /* 0x000fe2000f701270 */
[----:B------:R-:W-:Y:S01]  /*969e0*/  ULDC UR61, c[0x0][0x22c] ;  /* 0x00008b00003d7ab9 */ /* 0x000fe20000000800 */
[----:B------:R-:W-:Y:S02]  /*969f0*/  LOP3.LUT R21, R21, 0xdfffffff, RZ, 0xc0, !PT ;  /* 0xdfffffff15157812 */ /* 0x000fe400078ec0ff */
[----:B------:R-:W-:Y:S01]  /*96a00*/  ISETP.LT.AND P1, PT, R7, UR33, !P6 ;  /* 0x0000002107007c0c */ /* 0x000fe2000f721270 */
[----:B------:R-:W-:-:S08]  /*96a10*/  ULDC UR33, c[0x0][0x22c] ;  /* 0x00008b0000217ab9 */ /* 0x000fd00000000800 */
[----:B------:R-:W-:Y:S02]  /*96a20*/  @P0 LOP3.LUT R21, R21, 0x20000000, RZ, 0xfc, !PT ;  /* 0x2000000015150812 */ /* 0x000fe400078efcff */
[----:B----4-:R-:W-:Y:S01]  /*96a30*/  ISETP.LT.AND P0, PT, R2, UR4, !P6 ;  /* 0x0000000402007c0c */ /* 0x010fe2000f701270 */
[----:B------:R-:W-:Y:S01]  /*96a40*/  ULDC UR4, c[0x0][0x22c] ;  /* 0x00008b0000047ab9 */ /* 0x000fe20000000800 */
[----:B------:R-:W2:Y:S01]  /*96a50*/  LDL.LU R2, [R1+0x1b0] ;  /* 0x0001b00001027983 */ /* 0x000ea20000300800 */
[----:B------:R-:W-:-:S03]  /*96a60*/  LOP3.LUT R21, R21, 0xefffffff, RZ, 0xc0, !PT ;  /* 0xefffffff15157812 */ /* 0x000fc600078ec0ff */
[----:B0-----:R-:W3:Y:S01]  /*96a70*/  LDL.LU R25, [R1+0x1ac] ;  /* 0x0001ac0001197983 */ /* 0x001ee20000300800 */
[----:B------:R-:W-:-:S03]  /*96a80*/  @P2 LOP3.LUT R21, R21, 0x10000000, RZ, 0xfc, !PT ;  /* 0x1000000015152812 */ /* 0x000fc600078efcff */
[----:B------:R-:W4:Y:S01]  /*96a90*/  LDL.LU R7, [R1+0x7e0] ;  /* 0x0007e00001077983 */ /* 0x000f220000300800 */
        /* <DEDUP_REMOVED lines=13> */
[----:B------:R-:W-:-:S03]  /*96b70*/  LOP3.LUT R21, R21, 0xfdffffff, RZ, 0xc0, !PT ;  /* 0xfdffffff15157812 */ /* 0x000fc600078ec0ff */
[----:B------:R-:W4:Y:S01]  /*96b80*/  LDL.LU R6, [R1+0x7e8] ;  /* 0x0007e80001067983 */ /* 0x000f220000300800 */
[----:B------:R-:W-:Y:S02]  /*96b90*/  @P0 LOP3.LUT R21, R21, 0x2000000, RZ, 0xfc, !PT ;  /* 0x0200000015150812 */ /* 0x000fe400078efcff */
[----:B------:R-:W-:Y:S01]  /*96ba0*/  ISETP.LT.AND P0, PT, R16, UR4, !P6 ;  /* 0x0000000410007c0c */ /* 0x000fe2000f701270 */
[----:B------:R-:W4:Y:S01]  /*96bb0*/  LDL.LU R27, [R1+0x19c] ;  /* 0x00019c00011b7983 */ /* 0x000f220000300800 */
[----:B------:R-:W-:Y:S01]  /*96bc0*/  LOP3.LUT R21, R21, 0xfeffffff, RZ, 0xc0, !PT ;  /* 0xfeffffff15157812 */ /* 0x000fe200078ec0ff */
[----:B------:R-:W-:Y:S02]  /*96bd0*/  ULDC UR4, c[0x0][0x22c] ;  /* 0x00008b0000047ab9 */ /* 0x000fe40000000800 */
[----:B------:R-:W4:Y:S01]  /*96be0*/  LDL.LU R16, [R1+0xeb4] ;  /* 0x000eb40001107983 */ /* 0x000f220000300800 */
[----:B------:R-:W-:-:S03]  /*96bf0*/  @P2 LOP3.LUT R21, R21, 0x1000000, RZ, 0xfc, !PT ;  /* 0x0100000015152812 */ /* 0x000fc600078efcff */
[----:B------:R-:W4:Y:S01]  /*96c00*/  LDL.LU R4, [R1+0x198] ;  /* 0x0001980001047983 */ /* 0x000f220000300800 */
[----:B------:R-:W-:-:S04]  /*96c10*/  LOP3.LUT R21, R21, 0xff7fffff, RZ, 0xc0, !PT ;  /* 0xff7fffff15157812 */ /* 0x000fc800078ec0ff */
[----:B------:R-:W-:-:S04]  /*96c20*/  @P1 LOP3.LUT R21, R21, 0x800000, RZ, 0xfc, !PT ;  /* 0x0080000015151812 */ /* 0x000fc800078efcff */
[----:B------:R-:W-:-:S04]  /*96c30*/  LOP3.LUT R21, R21, 0xffbfffff, RZ, 0xc0, !PT ;  /* 0xffbfffff15157812 */ /* 0x000fc800078ec0ff */
[----:B------:R-:W-:-:S04]  /*96c40*/  @P0 LOP3.LUT R21, R21, 0x400000, RZ, 0xfc, !PT ;  /* 0x0040000015150812 */ /* 0x000fc800078efcff */
[----:B------:R-:W-:Y:S02]  /*96c50*/  LOP3.LUT R21, R21, 0xffdfffff, RZ, 0xc0, !PT ;  /* 0xffdfffff15157812 */ /* 0x000fe400078ec0ff */
[----:B--2---:R-:W-:Y:S02]  /*96c60*/  ISETP.LT.AND P1, PT, R2, UR61, !P6 ;  /* 0x0000003d02007c0c */ /* 0x004fe4000f721270 */
[----:B------:R-:W2:Y:S01]  /*96c70*/  LDL.LU R2, [R1+0xe88] ;  /* 0x000e880001027983 */ /* 0x000ea20000300800 */
[----:B------:R-:W-:-:S03]  /*96c80*/  R2UR UR61, R28 ;  /* 0x000000001c3d72ca */ /* 0x000fc600000e0000 */
[----:B------:R-:W2:Y:S01]  /*96c90*/  LDL.LU R28, [R1+0x24a0] ;  /* 0x0024a000011c7983 */ /* 0x000ea20000300800 */
[----:B---3--:R-:W-:-:S03]  /*96ca0*/  ISETP.LT.AND P0, PT, R25, UR32, !P6 ;  /* 0x0000002019007c0c */ /* 0x008fc6000f701270 */
[----:B------:R-:W3:Y:S01]  /*96cb0*/  LDL.LU R5, [R1+0x194] ;  /* 0x0001940001057983 */ /* 0x000ee20000300800 */
[----:B----4-:R-:W-:Y:S02]  /*96cc0*/  R2UR UR32, R7 ;  /* 0x00000000072072ca */ /* 0x010fe400000e0000 */
[----:B------:R-:W-:Y:S01]  /*96cd0*/  @P1 LOP3.LUT R21, R21, 0x200000, RZ, 0xfc, !PT ;  /* 0x0020000015151812 */ /* 0x000fe200078efcff */
[----:B------:R-:W4:Y:S03]  /*96ce0*/  LDL.LU R7, [R1+0x190] ;  /* 0x0001900001077983 */ /* 0x000f260000300800 */
[----:B------:R-:W-:-:S04]  /*96cf0*/  LOP3.LUT R21, R21, 0xffefffff, RZ, 0xc0, !PT ;  /* 0xffefffff15157812 */ /* 0x000fc800078ec0ff */
[----:B------:R-:W-:Y:S02]  /*96d00*/  @P0 LOP3.LUT R21, R21, 0x100000, RZ, 0xfc, !PT ;  /* 0x0010000015150812 */ /* 0x000fe400078efcff */
[----:B------:R-:W-:Y:S02]  /*96d10*/  ISETP.LT.AND P1, PT, R8, UR33, !P6 ;  /* 0x0000002108007c0c */ /* 0x000fe4000f721270 */
[----:B------:R-:W-:Y:S02]  /*96d20*/  R2UR UR33, R19 ;  /* 0x00000000132172ca */ /* 0x000fe400000e0000 */
[----:B------:R-:W4:Y:S01]  /*96d30*/  LDL.LU R19, [R1+0x249c] ;  /* 0x00249c0001137983 */ /* 0x000f220000300800 */
[----:B------:R-:W-:Y:S02]  /*96d40*/  ISETP.LT.AND P0, PT, R0, UR4, !P6 ;  /* 0x0000000400007c0c */ /* 0x000fe4000f701270 */
[----:B------:R-:W-:Y:S01]  /*96d50*/  R2UR UR4, R20 ;  /* 0x00000000140472ca */ /* 0x000fe200000e0000 */
[----:B------:R-:W4:Y:S01]  /*96d60*/  LDL.LU R8, [R1+0x18c] ;  /* 0x00018c0001087983 */ /* 0x000f220000300800 */
[----:B------:R-:W-:-:S03]  /*96d70*/  LOP3.LUT R21, R21, 0xfff7ffff, RZ, 0xc0, !PT ;  /* 0xfff7ffff15157812 */ /* 0x000fc600078ec0ff */
[----:B------:R-:W4:Y:S04]  /*96d80*/  LDL.LU R20, [R1+0x2498] ;  /* 0x0024980001147983 */ /* 0x000f280000300800 */
[----:B------:R-:W4:Y:S01]  /*96d90*/  LDL.LU R0, [R1+0x188] ;  /* 0x0001880001007983 */ /* 0x000f220000300800 */
[----:B------:R-:W-:-:S03]  /*96da0*/  @P1 LOP3.LUT R21, R21, 0x80000, RZ, 0xfc, !PT ;  /* 0x0008000015151812 */ /* 0x000fc600078efcff */
[----:B------:R-:W-:Y:S02]  /*96db0*/  ISETP.LT.AND P1, PT, R26, UR4, !P6 ;  /* 0x000000041a007c0c */ /* 0x000fe4000f721270 */
[----:B------:R-:W-:Y:S02]  /*96dc0*/  R2UR UR4, R6 ;  /* 0x00000000060472ca */ /* 0x000fe400000e0000 */
[----:B------:R-:W4:Y:S01]  /*96dd0*/  LDL.LU R6, [R1+0x184] ;  /* 0x0001840001067983 */ /* 0x000f220000300800 */
[----:B------:R-:W-:-:S04]  /*96de0*/  LOP3.LUT R21, R21, 0xfffbffff, RZ, 0xc0, !PT ;  /* 0xfffbffff15157812 */ /* 0x000fc800078ec0ff */
[----:B------:R-:W-:Y:S02]  /*96df0*/  @P0 LOP3.LUT R21, R21, 0x40000, RZ, 0xfc, !PT ;  /* 0x0004000015150812 */ /* 0x000fe400078efcff */
[----:B------:R-:W-:Y:S02]  /*96e00*/  ISETP.LT.AND P0, PT, R27, UR33, !P6 ;  /* 0x000000211b007c0c */ /* 0x000fe4000f701270 */
[----:B------:R-:W-:Y:S02]  /*96e10*/  R2UR UR33, R16 ;  /* 0x00000000102172ca */ /* 0x000fe400000e0000 */
[----:B------:R-:W4:Y:S01]  /*96e20*/  LDL.LU R16, [R1+0x180] ;  /* 0x0001800001107983 */ /* 0x000f220000300800 */
[----:B------:R-:W-:-:S04]  /*96e30*/  LOP3.LUT R21, R21, 0xfffdffff, RZ, 0xc0, !PT ;  /* 0xfffdffff15157812 */ /* 0x000fc800078ec0ff */
[----:B------:R-:W-:Y:S02]  /*96e40*/  @P1 LOP3.LUT R21, R21, 0x20000, RZ, 0xfc, !PT ;  /* 0x0002000015151812 */ /* 0x000fe400078efcff */
[----:B------:R-:W-:Y:S02]  /*96e50*/  ISETP.LT.AND P1, PT, R4, UR32, !P6 ;  /* 0x0000002004007c0c */ /* 0x000fe4000f721270 */
[----:B------:R-:W-:-:S04]  /*96e60*/  LOP3.LUT R21, R21, 0xfffeffff, RZ, 0xc0, !PT ;  /* 0xfffeffff15157812 */ /* 0x000fc800078ec0ff */
[----:B------:R-:W-:-:S04]  /*96e70*/  @P0 LOP3.LUT R21, R21, 0x10000, RZ, 0xfc, !PT ;  /* 0x0001000015150812 */ /* 0x000fc800078efcff */
[----:B------:R-:W-:-:S04]  /*96e80*/  LOP3.LUT R21, R21, 0xffff7fff, RZ, 0xc0, !PT ;  /* 0xffff7fff15157812 */ /* 0x000fc800078ec0ff */
[----:B------:R-:W-:-:S04]  /*96e90*/  @P1 LOP3.LUT R21, R21, 0x8000, RZ, 0xfc, !PT ;  /* 0x0000800015151812 */ /* 0x000fc800078efcff */
[----:B------:R-:W-:Y:S02]  /*96ea0*/  LOP3.LUT R21, R21, 0xffffbfff, RZ, 0xc0, !PT ;  /* 0xffffbfff15157812 */ /* 0x000fe400078ec0ff */
[----:B--2---:R-:W-:Y:S02]  /*96eb0*/  R2UR UR32, R2 ;  /* 0x00000000022072ca */ /* 0x004fe400000e0000 */
[----:B------:R-:W2:Y:S01]  /*96ec0*/  LDL.LU R2, [R1+0x17c] ;  /* 0x00017c0001027983 */ /* 0x000ea20000300800 */
[----:B---3--:R-:W-:Y:S01]  /*96ed0*/  ISETP.LT.AND P0, PT, R5, UR61, !P6 ;  /* 0x0000003d05007c0c */ /* 0x008fe2000f701270 */
[----:B------:R-:W-:Y:S02]  /*96ee0*/  ULDC UR61, c[0x0][0x22c] ;  /* 0x00008b00003d7ab9 */ /* 0x000fe40000000800 */
[----:B------:R-:W3:Y:S01]  /*96ef0*/  LDL.LU R5, [R1+0x178] ;  /* 0x0001780001057983 */ /* 0x000ee20000300800 */
[----:B----4-:R-:W-:Y:S01]  /*96f00*/  ISETP.LT.AND P1, PT, R7, UR60, !P6 ;  /* 0x0000003c07007c0c */ /* 0x010fe2000f721270 */
[----:B------:R-:W-:-:S02]  /*96f10*/  ULDC UR60, c[0x0][0x22c] ;  /* 0x00008b00003c7ab9 */ /* 0x000fc40000000800 */
[----:B------:R-:W4:Y:S06]  /*96f20*/  LDL.LU R7, [R1+0x174] ;  /* 0x0001740001077983 */ /* 0x000f2c0000300800 */
[----:B------:R-:W-:-:S04]  /*96f30*/  @P0 LOP3.LUT R21, R21, 0x4000, RZ, 0xfc, !PT ;  /* 0x0000400015150812 */ /* 0x000fc800078efcff */
[----:B------:R-:W-:Y:S02]  /*96f40*/  LOP3.LUT R21, R21, 0xffffdfff, RZ, 0xc0, !PT ;  /* 0xffffdfff15157812 */ /* 0x000fe400078ec0ff */
[----:B------:R-:W-:Y:S01]  /*96f50*/  ISETP.LT.AND P0, PT, R8, UR59, !P6 ;  /* 0x0000003b08007c0c */ /* 0x000fe2000f701270 */
[----:B------:R-:W-:Y:S01]  /*96f60*/  ULDC UR59, c[0x0][0x22c] ;  /* 0x00008b00003b7ab9 */ /* 0x000fe20000000800 */
[----:B------:R-:W4:Y:S01]  /*96f70*/  LDL.LU R8, [R1+0x170] ;  /* 0x0001700001087983 */ /* 0x000f220000300800 */
[----:B------:R-:W-:Y:S02]  /*96f80*/  @P1 LOP3.LUT R21, R21, 0x2000, RZ, 0xfc, !PT ;  /* 0x0000200015151812 */ /* 0x000fe400078efcff */
[----:B------:R-:W-:Y:S01]  /*96f90*/  ISETP.LT.AND P1, PT, R0, UR58, !P6 ;  /* 0x0000003a00007c0c */ /* 0x000fe2000f721270 */
[----:B------:R-:W-:Y:S01]  /*96fa0*/  ULDC UR58, c[0x0][0x22c] ;  /* 0x00008b00003a7ab9 */ /* 0x000fe20000000800 */
[----:B------:R-:W4:Y:S01]  /*96fb0*/  LDL.LU R0, [R1+0x16c] ;  /* 0x00016c0001007983 */ /* 0x000f220000300800 */
[----:B------:R-:W-:-:S05]  /*96fc0*/  LOP3.LUT R21, R21, 0xffffefff, RZ, 0xc0, !PT ;  /* 0xffffefff15157812 */ /* 0x000fca00078ec0ff */
[----:B------:R-:W-:Y:S02]  /*96fd0*/  @P0 LOP3.LUT R21, R21, 0x1000, RZ, 0xfc, !PT ;  /* 0x0000100015150812 */ /* 0x000fe400078efcff */
[----:B------:R-:W-:Y:S01]  /*96fe0*/  ISETP.LT.AND P0, PT, R6, UR57, !P6 ;  /* 0x0000003906007c0c */ /* 0x000fe2000f701270 */
[----:B------:R-:W-:Y:S01]  /*96ff0*/  ULDC UR57, c[0x0][0x22c] ;  /* 0x00008b0000397ab9 */ /* 0x000fe20000000800 */
        /* <DEDUP_REMOVED lines=15> */
[----:B------:R-:W-:-:S09]  /*970f0*/  ULDC UR54, c[0x0][0x22c] ;  /* 0x00008b0000367ab9 */ /* 0x000fd20000000800 */
[----:B------:R-:W-:Y:S02]  /*97100*/  @P0 LOP3.LUT R21, R21, 0x100, RZ, 0xfc, !PT ;  /* 0x0000010015150812 */ /* 0x000fe400078efcff */
[----:B----4-:R-:W-:Y:S01]  /*97110*/  ISETP.LT.AND P0, PT, R7, UR53, !P6 ;  /* 0x0000003507007c0c */ /* 0x010fe2000f701270 */
[----:B------:R-:W-:Y:S01]  /*97120*/  ULDC UR53, c[0x0][0x22c] ;  /* 0x00008b0000357ab9 */ /* 0x000fe20000000800 */
[----:B------:R-:W3:Y:S01]  /*97130*/  LDL.LU R7, [R1+0x158] ;  /* 0x0001580001077983 */ /* 0x000ee20000300800 */
[----:B------:R-:W-:-:S04]  /*97140*/  LOP3.LUT R21, R21, 0xffffff7f, RZ, 0xc0, !PT ;  /* 0xffffff7f15157812 */ /* 0x000fc800078ec0ff */
[----:B------:R-:W-:-:S04]  /*97150*/  @P1 LOP3.LUT R21, R21, 0x80, RZ, 0xfc, !PT ;  /* 0x0000008015151812 */ /* 0x000fc800078efcff */
[----:B------:R-:W-:Y:S02]  /*97160*/  LOP3.LUT R21, R21, 0xffffffbf, RZ, 0xc0, !PT ;  /* 0xffffffbf15157812 */ /* 0x000fe400078ec0ff */
[----:B------:R-:W-:Y:S01]  /*97170*/  ISETP.LT.AND P1, PT, R8, UR52, !P6 ;  /* 0x0000003408007c0c */ /* 0x000fe2000f721270 */
[----:B------:R-:W-:Y:S01]  /*97180*/  ULDC UR52, c[0x0][0x22c] ;  /* 0x00008b0000347ab9 */ /* 0x000fe20000000800 */
[----:B------:R-:W4:Y:S01]  /*97190*/  LDL.LU R8, [R1+0x154] ;  /* 0x0001540001087983 */ /* 0x000f220000300800 */
[----:B------:R-:W-:-:S04]  /*971a0*/  @P0 LOP3.LUT R21, R21, 0x40, RZ, 0xfc, !PT ;  /* 0x0000004015150812 */ /* 0x000fc800078efcff */
[----:B------:R-:W-:Y:S02]  /*971b0*/  LOP3.LUT R21, R21, 0xffffffdf, RZ, 0xc0, !PT ;  /* 0xffffffdf15157812 */ /* 0x000fe400078ec0ff */
[----:B------:R-:W-:Y:S01]  /*971c0*/  ISETP.LT.AND P0, PT, R0, UR51, !P6 ;  /* 0x0000003300007c0c */ /* 0x000fe2000f701270 */
[----:B------:R-:W-:Y:S01]  /*971d0*/  ULDC UR51, c[0x0][0x22c] ;  /* 0x00008b0000337ab9 */ /* 0x000fe20000000800 */
[----:B------:R-:W4:Y:S02]  /*971e0*/  LDL.LU R0, [R1+0x150] ;  /* 0x0001500001007983 */ /* 0x000f240000300800 */
[----:B------:R-:W-:Y:S02]  /*971f0*/  @P1 LOP3.LUT R21, R21, 0x20, RZ, 0xfc, !PT ;  /* 0x0000002015151812 */ /* 0x000fe400078efcff */
[----:B------:R-:W4:Y:S01]  /*97200*/  LDL.LU R5, [R1+0x14c] ;  /* 0x00014c0001057983 */ /* 0x000f220000300800 */
[----:B------:R-:W-:Y:S01]  /*97210*/  ISETP.LT.AND P1, PT, R6, UR50, !P6 ;  /* 0x0000003206007c0c */ /* 0x000fe2000f721270 */
[----:B------:R-:W-:Y:S01]  /*97220*/  ULDC UR50, c[0x0][0x22c] ;  /* 0x00008b0000327ab9 */ /* 0x000fe20000000800 */
[----:B------:R-:W-:-:S04]  /*97230*/  LOP3.LUT R21, R21, 0xffffffef, RZ, 0xc0, !PT ;  /* 0xffffffef15157812 */ /* 0x000fc800078ec0ff */
[----:B------:R-:W-:Y:S02]  /*97240*/  @P0 LOP3.LUT R21, R21, 0x10, RZ, 0xfc, !PT ;  /* 0x0000001015150812 */ /* 0x000fe400078efcff */
[----:B------:R-:W-:Y:S01]  /*97250*/  ISETP.LT.AND P0, PT, R16, UR49, !P6 ;  /* 0x0000003110007c0c */ /* 0x000fe2000f701270 */
[----:B------:R-:W-:Y:S01]  /*97260*/  ULDC UR49, c[0x0][0x22c] ;  /* 0x00008b0000317ab9 */ /* 0x000fe20000000800 */
[----:B------:R-:W-:Y:S01]  /*97270*/  LOP3.LUT R21, R21, 0xfffffff7, RZ, 0xc0, !PT ;  /* 0xfffffff715157812 */ /* 0x000fe200078ec0ff */
[----:B------:R-:W4:Y:S03]  /*97280*/  LDL.LU R16, [R1+0x148] ;  /* 0x0001480001107983 */ /* 0x000f260000300800 */
[----:B------:R-:W-:Y:S01]  /*97290*/  @P1 LOP3.LUT R21, R21, 0x8, RZ, 0xfc, !PT ;  /* 0x0000000815151812 */ /* 0x000fe200078efcff */
[----:B------:R-:W4:Y:S03]  /*972a0*/  LDL.LU R6, [R1+0x144] ;  /* 0x0001440001067983 */ /* 0x000f260000300800 */
[----:B------:R-:W-:-:S04]  /*972b0*/  LOP3.LUT R21, R21, 0xfffffffb, RZ, 0xc0, !PT ;  /* 0xfffffffb15157812 */ /* 0x000fc800078ec0ff */
[----:B------:R-:W-:Y:S02]  /*972c0*/  @P0 LOP3.LUT R21, R21, 0x4, RZ, 0xfc, !PT ;  /* 0x0000000415150812 */ /* 0x000fe400078efcff */
[----:B------:R-:W-:Y:S01]  /*972d0*/  ISETP.LT.AND P0, PT, R20, UR47, !P6 ;  /* 0x0000002f14007c0c */ /* 0x000fe2000f701270 */
[----:B------:R-:W-:Y:S01]  /*972e0*/  ULDC UR47, c[0x0][0x22c] ;  /* 0x00008b00002f7ab9 */ /* 0x000fe20000000800 */
[----:B------:R-:W4:Y:S01]  /*972f0*/  LDL.LU R20, [R1+0x2494] ;  /* 0x0024940001147983 */ /* 0x000f220000300800 */
[----:B------:R-:W-:Y:S02]  /*97300*/  LOP3.LUT R21, R21, 0xfffffffd, RZ, 0xc0, !PT ;  /* 0xfffffffd15157812 */ /* 0x000fe400078ec0ff */
[----:B--2---:R-:W-:Y:S01]  /*97310*/  ISETP.LT.AND P1, PT, R2, UR48, !P6 ;  /* 0x0000003002007c0c */ /* 0x004fe2000f721270 */
[----:B------:R-:W-:Y:S01]  /*97320*/  ULDC UR48, c[0x0][0x22c] ;  /* 0x00008b0000307ab9 */ /* 0x000fe20000000800 */
[----:B------:R-:W2:Y:S11]  /*97330*/  LDL.LU R2, [R1+0x140] ;  /* 0x0001400001027983 */ /* 0x000eb60000300800 */
[----:B------:R-:W-:-:S02]  /*97340*/  @P1 LOP3.LUT R21, R21, 0x2, RZ, 0xfc, !PT ;  /* 0x0000000215151812 */ /* 0x000fc400078efcff */
[----:B---3--:R-:W-:Y:S01]  /*97350*/  ISETP.LT.AND P1, PT, R7, UR46, !P6 ;  /* 0x0000002e07007c0c */ /* 0x008fe2000f721270 */
[----:B------:R-:W-:Y:S01]  /*97360*/  ULDC UR46, c[0x0][0x22c] ;  /* 0x00008b00002e7ab9 */ /* 0x000fe20000000800 */
[----:B------:R-:W3:Y:S01]  /*97370*/  LDL.LU R7, [R1+0x13c] ;  /* 0x00013c0001077983 */ /* 0x000ee20000300800 */
[----:B------:R-:W-:-:S04]  /*97380*/  LOP3.LUT R21, R21, 0xfffffffe, RZ, 0xc0, !PT ;  /* 0xfffffffe15157812 */ /* 0x000fc800078ec0ff */
[----:B------:R-:W-:Y:S02]  /*97390*/  @P0 LOP3.LUT R21, R21, 0x1, RZ, 0xfc, !PT ;  /* 0x0000000115150812 */ /* 0x000fe400078efcff */
[----:B----4-:R-:W-:Y:S01]  /*973a0*/  ISETP.LT.AND P0, PT, R8, UR45, !P6 ;  /* 0x0000002d08007c0c */ /* 0x010fe2000f701270 */
        /* <DEDUP_REMOVED lines=19> */
[----:B------:R-:W-:Y:S02]  /*974e0*/  LOP3.LUT R20, R20, 0xf7ffffff, RZ, 0xc0, !PT ;  /* 0xf7ffffff14147812 */ /* 0x000fe400078ec0ff */
[----:B------:R-:W-:Y:S01]  /*974f0*/  ISETP.LT.AND P0, PT, R6, UR41, !P6 ;  /* 0x0000002906007c0c */ /* 0x000fe2000f701270 */
[----:B------:R-:W-:Y:S01]  /*97500*/  ULDC UR41, c[0x0][0x22c] ;  /* 0x00008b0000297ab9 */ /* 0x000fe20000000800 */
[----:B------:R-:W-:Y:S01]  /*97510*/  @P1 LOP3.LUT R20, R20, 0x8000000, RZ, 0xfc, !PT ;  /* 0x0800000014141812 */ /* 0x000fe200078efcff */
[----:B------:R-:W4:Y:S03]  /*97520*/  LDL.LU R6, [R1+0x128] ;  /* 0x0001280001067983 */ /* 0x000f260000300800 */
[----:B------:R-:W-:-:S07]  /*97530*/  LOP3.LUT R20, R20, 0xfbffffff, RZ, 0xc0, !PT ;  /* 0xfbffffff14147812 */ /* 0x000fce00078ec0ff */
[----:B------:R-:W-:-:S04]  /*97540*/  @P0 LOP3.LUT R20, R20, 0x4000000, RZ, 0xfc, !PT ;  /* 0x0400000014140812 */ /* 0x000fc800078efcff */
[----:B------:R-:W-:Y:S02]  /*97550*/  LOP3.LUT R20, R20, 0xfdffffff, RZ, 0xc0, !PT ;  /* 0xfdffffff14147812 */ /* 0x000fe400078ec0ff */
[----:B--2---:R-:W-:Y:S01]  /*97560*/  ISETP.LT.AND P1, PT, R2, UR40, !P6 ;  /* 0x0000002802007c0c */ /* 0x004fe2000f721270 */
[----:B------:R-:W-:Y:S01]  /*97570*/  ULDC UR40, c[0x0][0x22c] ;  /* 0x00008b0000287ab9 */ /* 0x000fe20000000800 */
[----:B------:R-:W2:Y:S01]  /*97580*/  LDL.LU R2, [R1+0x124] ;  /* 0x0001240001027983 */ /* 0x000ea20000300800 */
[----:B---3--:R-:W-:Y:S01]  /*97590*/  ISETP.LT.AND P0, PT, R7, UR39, !P6 ;  /* 0x0000002707007c0c */ /* 0x008fe2000f701270 */
[----:B------:R-:W-:Y:S02]  /*975a0*/  ULDC UR39, c[0x0][0x22c] ;  /* 0x00008b0000277ab9 */ /* 0x000fe40000000800 */
[----:B------:R-:W3:Y:S07]  /*975b0*/  LDL.LU R7, [R1+0x120] ;  /* 0x0001200001077983 */ /* 0x000eee0000300800 */
[----:B------:R-:W-:-:S02]  /*975c0*/  @P1 LOP3.LUT R20, R20, 0x2000000, RZ, 0xfc, !PT ;  /* 0x0200000014141812 */ /* 0x000fc400078efcff */
        /* <DEDUP_REMOVED lines=91> */
[----:B------:R-:W-:Y:S01]  /*97b80*/  ISETP.LT.AND P1, PT, R6, UR18, !P6 ;  /* 0x0000001206007c0c */ /* 0x000fe2000f721270 */
[----:B------:R-:W-:Y:S01]  /*97b90*/  ULDC UR18, c[0x0][0x22c] ;  /* 0x00008b0000127ab9 */ /* 0x000fe20000000800 */
[----:B------:R-:W-:-:S11]  /*97ba0*/  LOP3.LUT R20, R20, 0xffffffdf, RZ, 0xc0, !PT ;  /* 0xffffffdf14147812 */ /* 0x000fd600078ec0ff */
[----:B------:R-:W-:-:S04]  /*97bb0*/  @P1 LOP3.LUT R20, R20, 0x20, RZ, 0xfc, !PT ;  /* 0x0000002014141812 */ /* 0x000fc800078efcff */
[----:B------:R-:W-:Y:S02]  /*97bc0*/  LOP3.LUT R20, R20, 0xffffffef, RZ, 0xc0, !PT ;  /* 0xffffffef14147812 */ /* 0x000fe400078ec0ff */
[----:B--2---:R-:W-:Y:S01]  /*97bd0*/  ISETP.LT.AND P0, PT, R2, UR17, !P6 ;  /* 0x0000001102007c0c */ /* 0x004fe2000f701270 */
[----:B------:R-:W-:Y:S01]  /*97be0*/  ULDC UR17, c[0x0][0x22c] ;  /* 0x00008b0000117ab9 */ /* 0x000fe20000000800 */
[----:B------:R-:W2:Y:S04]  /*97bf0*/  LDL.LU R2, [R1+0xd4] ;  /* 0x0000d40001027983 */ /* 0x000ea80000300800 */
[----:B------:R-:W2:Y:S01]  /*97c00*/  LDL.LU R6, [R1+0xd0] ;  /* 0x0000d00001067983 */ /* 0x000ea20000300800 */
[----:B---3--:R-:W-:Y:S01]  /*97c10*/  ISETP.LT.AND P1, PT, R7, UR16, !P6 ;  /* 0x0000001007007c0c */ /* 0x008fe2000f721270 */
[----:B------:R-:W-:-:S05]  /*97c20*/  ULDC UR16, c[0x0][0x22c] ;  /* 0x00008b0000107ab9 */ /* 0x000fca0000000800 */
[----:B------:R-:W-:Y:S01]  /*97c30*/  @P0 LOP3.LUT R20, R20, 0x10, RZ, 0xfc, !PT ;  /* 0x0000001014140812 */ /* 0x000fe200078efcff */
[----:B------:R-:W3:Y:S03]  /*97c40*/  LDL.LU R7, [R1+0xcc] ;  /* 0x0000cc0001077983 */ /* 0x000ee60000300800 */
[----:B------:R-:W-:Y:S02]  /*97c50*/  LOP3.LUT R20, R20, 0xfffffff7, RZ, 0xc0, !PT ;  /* 0xfffffff714147812 */ /* 0x000fe400078ec0ff */
[----:B----4-:R-:W-:Y:S01]  /*97c60*/  ISETP.LT.AND P0, PT, R8, UR15, !P6 ;  /* 0x0000000f08007c0c */ /* 0x010fe2000f701270 */
[----:B------:R-:W-:Y:S01]  /*97c70*/  ULDC UR15, c[0x0][0x22c] ;  /* 0x00008b00000f7ab9 */ /* 0x000fe20000000800 */
[----:B------:R-:W-:Y:S01]  /*97c80*/  @P1 LOP3.LUT R20, R20, 0x8, RZ, 0xfc, !PT ;  /* 0x0000000814141812 */ /* 0x000fe200078efcff */
[----:B------:R-:W4:Y:S03]  /*97c90*/  LDL.LU R8, [R1+0xc8] ;  /* 0x0000c80001087983 */ /* 0x000f260000300800 */
[----:B------:R-:W-:-:S07]  /*97ca0*/  LOP3.LUT R20, R20, 0xfffffffb, RZ, 0xc0, !PT ;  /* 0xfffffffb14147812 */ /* 0x000fce00078ec0ff */
[----:B------:R-:W-:Y:S02]  /*97cb0*/  @P0 LOP3.LUT R20, R20, 0x4, RZ, 0xfc, !PT ;  /* 0x0000000414140812 */ /* 0x000fe400078efcff */
[----:B------:R-:W-:Y:S01]  /*97cc0*/  ISETP.LT.AND P0, PT, R19, UR13, !P6 ;  /* 0x0000000d13007c0c */ /* 0x000fe2000f701270 */
[----:B------:R-:W-:Y:S01]  /*97cd0*/  ULDC UR13, c[0x0][0x22c] ;  /* 0x00008b00000d7ab9 */ /* 0x000fe20000000800 */
[----:B------:R-:W3:Y:S01]  /*97ce0*/  LDL.LU R19, [R1+0x2490] ;  /* 0x0024900001137983 */ /* 0x000ee20000300800 */
[----:B------:R-:W-:Y:S01]  /*97cf0*/  ISETP.LT.AND P1, PT, R0, UR14, !P6 ;  /* 0x0000000e00007c0c */ /* 0x000fe2000f721270 */
[----:B------:R-:W-:Y:S02]  /*97d00*/  ULDC UR14, c[0x0][0x22c] ;  /* 0x00008b00000e7ab9 */ /* 0x000fe40000000800 */
[----:B------:R-:W4:Y:S01]  /*97d10*/  LDL.LU R0, [R1+0xc4] ;  /* 0x0000c40001007983 */ /* 0x000f220000300800 */
[----:B------:R-:W-:-:S09]  /*97d20*/  LOP3.LUT R20, R20, 0xfffffffd, RZ, 0xc0, !PT ;  /* 0xfffffffd14147812 */ /* 0x000fd200078ec0ff */
[----:B------:R-:W-:-:S04]  /*97d30*/  @P1 LOP3.LUT R20, R20, 0x2, RZ, 0xfc, !PT ;  /* 0x0000000214141812 */ /* 0x000fc800078efcff */
[----:B------:R-:W-:Y:S02]  /*97d40*/  LOP3.LUT R20, R20, 0xfffffffe, RZ, 0xc0, !PT ;  /* 0xfffffffe14147812 */ /* 0x000fe400078ec0ff */
[----:B------:R-:W-:Y:S01]  /*97d50*/  ISETP.LT.AND P1, PT, R16, UR12, !P6 ;  /* 0x0000000c10007c0c */ /* 0x000fe2000f721270 */
[----:B------:R-:W-:Y:S01]  /*97d60*/  ULDC UR12, c[0x0][0x22c] ;  /* 0x00008b00000c7ab9 */ /* 0x000fe20000000800 */
[----:B------:R-:W4:Y:S01]  /*97d70*/  LDL.LU R16, [R1+0xc0] ;  /* 0x0000c00001107983 */ /* 0x000f220000300800 */
[----:B------:R-:W-:-:S03]  /*97d80*/  @P0 LOP3.LUT R20, R20, 0x1, RZ, 0xfc, !PT ;  /* 0x0000000114140812 */ /* 0x000fc600078efcff */
[----:B------:R-:W-:Y:S04]  /*97d90*/  STL.64 [R1+0x2450], R22 ;  /* 0x0024501601007387 */ /* 0x000fe80000100a00 */
[----:B------:R-:W-:Y:S01]  /*97da0*/  STL.64 [R1+0x2448], R20 ;  /* 0x0024481401007387 */ /* 0x000fe20000100a00 */
[----:B--2---:R-:W-:Y:S01]  /*97db0*/  ISETP.LT.AND P0, PT, R2, UR11, !P6 ;  /* 0x0000000b02007c0c */ /* 0x004fe2000f701270 */
[----:B------:R-:W-:Y:S02]  /*97dc0*/  ULDC UR11, c[0x0][0x22c] ;  /* 0x00008b00000b7ab9 */ /* 0x000fe40000000800 */
[----:B------:R-:W2:Y:S04]  /*97dd0*/  LDL.LU R2, [R1+0xbc] ;  /* 0x0000bc0001027983 */ /* 0x000ea80000300800 */
[----:B------:R-:W2:Y:S04]  /*97de0*/  LDL.LU R5, [R1+0xb8] ;  /* 0x0000b80001057983 */ /* 0x000ea80000300800 */
[----:B------:R-:W2:Y:S01]  /*97df0*/  LDL.LU R27, [R1+0xb4] ;  /* 0x0000b400011b7983 */ /* 0x000ea20000300800 */
[----:B---3--:R-:W-:-:S04]  /*97e00*/  LOP3.LUT R19, R19, 0x7fffffff, RZ, 0xc0, !PT ;  /* 0x7fffffff13137812 */ /* 0x008fc800078ec0ff */
[----:B------:R-:W-:Y:S02]  /*97e10*/  @P1 LOP3.LUT R19, R19, 0x80000000, RZ, 0xfc, !PT ;  /* 0x8000000013131812 */ /* 0x000fe400078efcff */
[----:B------:R-:W-:Y:S01]  /*97e20*/  ISETP.LT.AND P1, PT, R6, UR10, !P6 ;  /* 0x0000000a06007c0c */ /* 0x000fe2000f721270 */
[----:B------:R-:W-:Y:S01]  /*97e30*/  ULDC UR10, c[0x0][0x22c] ;  /* 0x00008b00000a7ab9 */ /* 0x000fe20000000800 */
[----:B------:R-:W3:Y:S01]  /*97e40*/  LDL.LU R6, [R1+0xb0] ;  /* 0x0000b00001067983 */ /* 0x000ee20000300800 */
[----:B------:R-:W-:-:S04]  /*97e50*/  LOP3.LUT R19, R19, 0xbfffffff, RZ, 0xc0, !PT ;  /* 0xbfffffff13137812 */ /* 0x000fc800078ec0ff */
[----:B------:R-:W-:Y:S02]  /*97e60*/  @P0 LOP3.LUT R19, R19, 0x40000000, RZ, 0xfc, !PT ;  /* 0x4000000013130812 */ /* 0x000fe400078efcff */
[----:B------:R-:W-:Y:S01]  /*97e70*/  ISETP.LT.AND P0, PT, R7, UR9, !P6 ;  /* 0x0000000907007c0c */ /* 0x000fe2000f701270 */
        /* <DEDUP_REMOVED lines=12> */
[----:B------:R-:W-:-:S03]  /*97f40*/  LOP3.LUT R19, R19, 0xf7ffffff, RZ, 0xc0, !PT ;  /* 0xf7ffffff13137812 */ /* 0x000fc600078ec0ff */
[----:B------:R-:W4:Y:S01]  /*97f50*/  LDL.LU R4, [R1+0xa0] ;  /* 0x0000a00001047983 */ /* 0x000f220000300800 */
[----:B------:R-:W-:-:S04]  /*97f60*/  @P1 LOP3.LUT R19, R19, 0x8000000, RZ, 0xfc, !PT ;  /* 0x0800000013131812 */ /* 0x000fc800078efcff */
[----:B------:R-:W-:Y:S02]  /*97f70*/  LOP3.LUT R19, R19, 0xfbffffff, RZ, 0xc0, !PT ;  /* 0xfbffffff13137812 */ /* 0x000fe400078ec0ff */
[----:B------:R-:W-:Y:S01]  /*97f80*/  ISETP.LT.AND P1, PT, R16, UR6, !P6 ;  /* 0x0000000610007c0c */ /* 0x000fe2000f721270 */
[----:B------:R-:W-:Y:S01]  /*97f90*/  ULDC UR6, c[0x0][0x22c] ;  /* 0x00008b0000067ab9 */ /* 0x000fe20000000800 */
[----:B------:R-:W4:Y:S01]  /*97fa0*/  LDL.LU R16, [R1+0x9c] ;  /* 0x00009c0001107983 */ /* 0x000f220000300800 */
[----:B------:R-:W-:-:S04]  /*97fb0*/  @P0 LOP3.LUT R19, R19, 0x4000000, RZ, 0xfc, !PT ;  /* 0x0400000013130812 */ /* 0x000fc800078efcff */
[----:B------:R-:W-:-:S06]  /*97fc0*/  LOP3.LUT R19, R19, 0xfdffffff, RZ, 0xc0, !PT ;  /* 0xfdffffff13137812 */ /* 0x000fcc00078ec0ff */
[----:B------:R-:W-:-:S04]  /*97fd0*/  @P1 LOP3.LUT R19, R19, 0x2000000, RZ, 0xfc, !PT ;  /* 0x0200000013131812 */ /* 0x000fc800078efcff */
[----:B------:R-:W-:Y:S02]  /*97fe0*/  LOP3.LUT R19, R19, 0xfeffffff, RZ, 0xc0, !PT ;  /* 0xfeffffff13137812 */ /* 0x000fe400078ec0ff */
[----:B--2---:R-:W-:Y:S01]  /*97ff0*/  ISETP.LT.AND P0, PT, R2, UR5, !P6 ;  /* 0x0000000502007c0c */ /* 0x004fe2000f701270 */
[----:B------:R-:W-:Y:S01]  /*98000*/  ULDC UR5, c[0x0][0x22c] ;  /* 0x00008b0000057ab9 */ /* 0x000fe20000000800 */
[----:B------:R-:W2:Y:S01]  /*98010*/  LDL.LU R2, [R1+0x98] ;  /* 0x0000980001027983 */ /* 0x000ea20000300800 */
[----:B------:R-:W-:Y:S01]  /*98020*/  ISETP.LT.AND P1, PT, R5, UR5, !P6 ;  /* 0x0000000505007c0c */ /* 0x000fe2000f721270 */
[----:B------:R-:W-:Y:S02]  /*98030*/  ULDC UR5, c[0x0][0x248] ;  /* 0x0000920000057ab9 */ /* 0x000fe40000000800 */
[----:B------:R-:W2:Y:S07]  /*98040*/  LDL.LU R5, [R1+0x94] ;  /* 0x0000940001057983 */ /* 0x000eae0000300800 */
[----:B------:R-:W-:-:S02]  /*98050*/  @P0 LOP3.LUT R19, R19, 0x1000000, RZ, 0xfc, !PT ;  /* 0x0100000013130812 */ /* 0x000fc400078efcff */
[----:B------:R-:W-:Y:S02]  /*98060*/  ISETP.LT.AND P0, PT, R27, UR6, !P6 ;  /* 0x000000061b007c0c */ /* 0x000fe4000f701270 */
[----:B------:R-:W-:-:S04]  /*98070*/  LOP3.LUT R19, R19, 0xff7fffff, RZ, 0xc0, !PT ;  /* 0xff7fffff13137812 */ /* 0x000fc800078ec0ff */
[----:B------:R-:W-:-:S04]  /*98080*/  @P1 LOP3.LUT R19, R19, 0x800000, RZ, 0xfc, !PT ;  /* 0x0080000013131812 */ /* 0x000fc800078efcff */
[----:B------:R-:W-:-:S04]  /*98090*/  LOP3.LUT R19, R19, 0xffbfffff, RZ, 0xc0, !PT ;  /* 0xffbfffff13137812 */ /* 0x000fc800078ec0ff */
[----:B------:R-:W-:-:S04]  /*980a0*/  @P0 LOP3.LUT R19, R19, 0x400000, RZ, 0xfc, !PT ;  /* 0x0040000013130812 */ /* 0x000fc800078efcff */
[----:B------:R-:W-:Y:S02]  /*980b0*/  LOP3.LUT R19, R19, 0xffdfffff, RZ, 0xc0, !PT ;  /* 0xffdfffff13137812 */ /* 0x000fe400078ec0ff */
[----:B---3--:R-:W-:Y:S02]  /*980c0*/  ISETP.LT.AND P2, PT, R6, UR7, !P6 ;  /* 0x0000000706007c0c */ /* 0x008fe4000f741270 */
[----:B------:R-:W3:Y:S01]  /*980d0*/  LDL.LU R6, [R1+0x90] ;  /* 0x0000900001067983 */ /* 0x000ee20000300800 */
[----:B------:R-:W-:-:S03]  /*980e0*/  ISETP.LT.AND P1, PT, R7, UR8, !P6 ;  /* 0x0000000807007c0c */ /* 0x000fc6000f721270 */
[----:B------:R-:W3:Y:S01]  /*980f0*/  LDL.LU R7, [R1+0x8c] ;  /* 0x00008c0001077983 */ /* 0x000ee20000300800 */
[----:B----4-:R-:W-:-:S03]  /*98100*/  ISETP.LT.AND P0, PT, R8, UR9, !P6 ;  /* 0x0000000908007c0c */ /* 0x010fc6000f701270 */
[----:B------:R-:W4:Y:S03]  /*98110*/  LDL.LU R8, [R1+0x88] ;  /* 0x0000880001087983 */ /* 0x000f260000300800 */
[----:B------:R-:W-:Y:S02]  /*98120*/  @P2 LOP3.LUT R19, R19, 0x200000, RZ, 0xfc, !PT ;  /* 0x0020000013132812 */ /* 0x000fe400078efcff */
[----:B------:R-:W-:Y:S02]  /*98130*/  ISETP.LT.AND P2, PT, R0, UR10, !P6 ;  /* 0x0000000a00007c0c */ /* 0x000fe4000f741270 */
[----:B------:R-:W4:Y:S01]  /*98140*/  LDL.LU R0, [R1+0x84] ;  /* 0x0000840001007983 */ /* 0x000f220000300800 */
[----:B------:R-:W-:-:S04]  /*98150*/  LOP3.LUT R19, R19, 0xffefffff, RZ, 0xc0, !PT ;  /* 0xffefffff13137812 */ /* 0x000fc800078ec0ff */
[----:B------:R-:W-:-:S04]  /*98160*/  @P1 LOP3.LUT R19, R19, 0x100000, RZ, 0xfc, !PT ;  /* 0x0010000013131812 */ /* 0x000fc800078efcff */
[----:B------:R-:W-:Y:S02]  /*98170*/  LOP3.LUT R19, R19, 0xfff7ffff, RZ, 0xc0, !PT ;  /* 0xfff7ffff13137812 */ /* 0x000fe400078ec0ff */
[----:B------:R-:W-:Y:S02]  /*98180*/  ISETP.LT.AND P1, PT, R4, UR11, !P6 ;  /* 0x0000000b04007c0c */ /* 0x000fe4000f721270 */
[----:B------:R-:W4:Y:S01]  /*98190*/  LDL.LU R4, [R1+0x80] ;  /* 0x0000800001047983 */ /* 0x000f220000300800 */
[----:B------:R-:W-:Y:S02]  /*981a0*/  @P0 LOP3.LUT R19, R19, 0x80000, RZ, 0xfc, !PT ;  /* 0x0008000013130812 */ /* 0x000fe400078efcff */
[----:B------:R-:W-:Y:S02]  /*981b0*/  ISETP.LT.AND P0, PT, R16, UR12, !P6 ;  /* 0x0000000c10007c0c */ /* 0x000fe4000f701270 */
        /* <DEDUP_REMOVED lines=8> */
[----:B--2---:R-:W-:Y:S02]  /*98240*/  ISETP.LT.AND P2, PT, R2, UR13, !P6 ;  /* 0x0000000d02007c0c */ /* 0x004fe4000f741270 */
[----:B------:R-:W2:Y:S01]  /*98250*/  LDL.LU R2, [R1+0x78] ;  /* 0x0000780001027983 */ /* 0x000ea20000300800 */
[----:B------:R-:W-:-:S03]  /*98260*/  ISETP.LT.AND P1, PT, R5, UR14, !P6 ;  /* 0x0000000e05007c0c */ /* 0x000fc6000f721270 */
[----:B------:R-:W2:Y:S04]  /*98270*/  LDL.LU R27, [R1+0x74] ;  /* 0x00007400011b7983 */ /* 0x000ea80000300800 */
[----:B------:R-:W2:Y:S03]  /*98280*/  LDL.LU R5, [R1+0x70] ;  /* 0x0000700001057983 */ /* 0x000ea60000300800 */
        /* <DEDUP_REMOVED lines=17> */
[----:B------:R-:W-:Y:S01]  /*983a0*/  @P1 LOP3.LUT R19, R19, 0x800, RZ, 0xfc, !PT ;  /* 0x0000080013131812 */ /* 0x000fe200078efcff */
[----:B------:R-:W4:Y:S01]  /*983b0*/  LDL.LU R4, [R1+0x5c] ;  /* 0x00005c0001047983 */ /* 0x000f220000300800 */
[----:B------:R-:W-:-:S03]  /*983c0*/  ISETP.LT.AND P1, PT, R16, UR20, !P6 ;  /* 0x0000001410007c0c */ /* 0x000fc6000f721270 */
        /* <DEDUP_REMOVED lines=10> */
[----:B------:R-:W-:Y:S02]  /*98470*/  ISETP.LT.AND P2, PT, R27, UR22, !P6 ;  /* 0x000000161b007c0c */ /* 0x000fe4000f741270 */
[----:B------:R-:W-:Y:S02]  /*98480*/  ISETP.LT.AND P1, PT, R5, UR23, !P6 ;  /* 0x0000001705007c0c */ /* 0x000fe4000f721270 */
[----:B------:R-:W2:Y:S06]  /*98490*/  LDL.LU R5, [R1+0x50] ;  /* 0x0000500001057983 */ /* 0x000eac0000300800 */
[----:B------:R-:W-:-:S04]  /*984a0*/  @P0 LOP3.LUT R19, R19, 0x80, RZ, 0xfc, !PT ;  /* 0x0000008013130812 */ /* 0x000fc800078efcff */
        /* <DEDUP_REMOVED lines=16> */
[----:B------:R-:W-:-:S04]  /*985b0*/  LOP3.LUT R19, R19, 0xfffffffb, RZ, 0xc0, !PT ;  /* 0xfffffffb13137812 */ /* 0x000fc800078ec0ff */
[----:B------:R-:W-:Y:S02]  /*985c0*/  @P1 LOP3.LUT R19, R19, 0x4, RZ, 0xfc, !PT ;  /* 0x0000000413131812 */ /* 0x000fe400078efcff */
[----:B------:R-:W-:Y:S02]  /*985d0*/  ISETP.LT.AND P2, PT, R4, UR28, !P6 ;  /* 0x0000001c04007c0c */ /* 0x000fe4000f741270 */
[----:B------:R-:W-:Y:S02]  /*985e0*/  LOP3.LUT R19, R19, 0xfffffffd, RZ, 0xc0, !PT ;  /* 0xfffffffd13137812 */ /* 0x000fe400078ec0ff */
[----:B------:R-:W-:Y:S02]  /*985f0*/  ISETP.LT.AND P1, PT, R16, UR29, !P6 ;  /* 0x0000001d10007c0c */ /* 0x000fe4000f721270 */
[----:B------:R-:W4:Y:S01]  /*98600*/  LDL.LU R16, [R1+0x3c] ;  /* 0x00003c0001107983 */ /* 0x000f220000300800 */
[----:B------:R-:W-:-:S04]  /*98610*/  @P0 LOP3.LUT R19, R19, 0x2, RZ, 0xfc, !PT ;  /* 0x0000000213130812 */ /* 0x000fc800078efcff */
[----:B------:R-:W-:-:S04]  /*98620*/  LOP3.LUT R19, R19, 0xfffffffe, RZ, 0xc0, !PT ;  /* 0xfffffffe13137812 */ /* 0x000fc800078ec0ff */
[----:B------:R-:W-:Y:S02]  /*98630*/  @P2 LOP3.LUT R19, R19, 0x1, RZ, 0xfc, !PT ;  /* 0x0000000113132812 */ /* 0x000fe400078efcff */
[----:B------:R-:W-:-:S04]  /*98640*/  LOP3.LUT R3, R3, 0x7fffffff, RZ, 0xc0, !PT ;  /* 0x7fffffff03037812 */ /* 0x000fc800078ec0ff */
[----:B------:R-:W-:-:S04]  /*98650*/  @P1 LOP3.LUT R3, R3, 0x80000000, RZ, 0xfc, !PT ;  /* 0x8000000003031812 */ /* 0x000fc800078efcff */
[----:B------:R-:W-:Y:S02]  /*98660*/  LOP3.LUT R3, R3, 0xbfffffff, RZ, 0xc0, !PT ;  /* 0xbfffffff03037812 */ /* 0x000fe400078ec0ff */
[----:B--2---:R-:W-:Y:S02]  /*98670*/  ISETP.LT.AND P0, PT, R2, UR30, !P6 ;  /* 0x0000001e02007c0c */ /* 0x004fe4000f701270 */
[----:B------:R-:W2:Y:S04]  /*98680*/  LDL.LU R2, [R1+0x38] ;  /* 0x0000380001027983 */ /* 0x000ea80000300800 */
[----:B------:R0:W-:Y:S04]  /*98690*/  STL [R1+0x2474], R19 ;  /* 0x0024741301007387 */ /* 0x0001e80000100800 */
[----:B------:R-:W2:Y:S04]  /*986a0*/  LDL.LU R25, [R1+0x34] ;  /* 0x0000340001197983 */ /* 0x000ea80000300800 */
[----:B------:R-:W2:Y:S04]  /*986b0*/  LDL.LU R26, [R1+0x30] ;  /* 0x00003000011a7983 */ /* 0x000ea80000300800 */
[----:B------:R-:W2:Y:S04]  /*986c0*/  LDL.LU R27, [R1+0x2c] ;  /* 0x00002c00011b7983 */ /* 0x000ea80000300800 */
[----:B------:R-:W2:Y:S01]  /*986d0*/  LDL.LU R4, [R1+0x28] ;  /* 0x0000280001047983 */ /* 0x000ea20000300800 */
[----:B------:R-:W-:-:S03]  /*986e0*/  ISETP.LT.AND P2, PT, R5, UR31, !P6 ;  /* 0x0000001f05007c0c */ /* 0x000fc6000f741270 */
[----:B------:R-:W2:Y:S01]  /*986f0*/  LDL.LU R5, [R1+0x24] ;  /* 0x0000240001057983 */ /* 0x000ea20000300800 */
[----:B------:R-:W-:-:S04]  /*98700*/  @P0 LOP3.LUT R3, R3, 0x40000000, RZ, 0xfc, !PT ;  /* 0x4000000003030812 */ /* 0x000fc800078efcff */
[----:B------:R-:W-:-:S05]  /*98710*/  LOP3.LUT R3, R3, 0xdfffffff, RZ, 0xc0, !PT ;  /* 0xdfffffff03037812 */ /* 0x000fca00078ec0ff */
[----:B------:R-:W-:Y:S02]  /*98720*/  @P2 LOP3.LUT R3, R3, 0x20000000, RZ, 0xfc, !PT ;  /* 0x2000000003032812 */ /* 0x000fe400078efcff */
[----:B---3--:R-:W-:Y:S02]  /*98730*/  ISETP.LT.AND P1, PT, R6, UR34, !P6 ;  /* 0x0000002206007c0c */ /* 0x008fe4000f721270 */
[----:B------:R-:W3:Y:S01]  /*98740*/  LDL.LU R6, [R1+0x20] ;  /* 0x0000200001067983 */ /* 0x000ee20000300800 */
[----:B------:R-:W-:-:S03]  /*98750*/  ISETP.LT.AND P0, PT, R7, UR35, !P6 ;  /* 0x0000002307007c0c */ /* 0x000fc6000f701270 */
[----:B------:R-:W3:Y:S01]  /*98760*/  LDL.LU R7, [R1+0x1c] ;  /* 0x00001c0001077983 */ /* 0x000ee20000300800 */
[----:B------:R-:W-:Y:S02]  /*98770*/  LOP3.LUT R3, R3, 0xefffffff, RZ, 0xc0, !PT ;  /* 0xefffffff03037812 */ /* 0x000fe400078ec0ff */
[----:B----4-:R-:W-:Y:S02]  /*98780*/  ISETP.LT.AND P2, PT, R8, UR36, !P6 ;  /* 0x0000002408007c0c */ /* 0x010fe4000f741270 */
[----:B------:R-:W4:Y:S02]  /*98790*/  LDL.LU R8, [R1+0x18] ;  /* 0x0000180001087983 */ /* 0x000f240000300800 */
[----:B------:R-:W-:Y:S02]  /*987a0*/  @P1 LOP3.LUT R3, R3, 0x10000000, RZ, 0xfc, !PT ;  /* 0x1000000003031812 */ /* 0x000fe400078efcff */
[----:B------:R-:W-:Y:S02]  /*987b0*/  ISETP.LT.AND P1, PT, R0, UR37, !P6 ;  /* 0x0000002500007c0c */ /* 0x000fe4000f721270 */
[----:B------:R-:W4:Y:S01]  /*987c0*/  LDL.LU R0, [R1+0x14] ;  /* 0x0000140001007983 */ /* 0x000f220000300800 */
[----:B------:R-:W-:-:S04]  /*987d0*/  LOP3.LUT R3, R3, 0xf7ffffff, RZ, 0xc0, !PT ;  /* 0xf7ffffff03037812 */ /* 0x000fc800078ec0ff */
[----:B------:R-:W-:-:S04]  /*987e0*/  @P0 LOP3.LUT R3, R3, 0x8000000, RZ, 0xfc, !PT ;  /* 0x0800000003030812 */ /* 0x000fc800078efcff */
[----:B------:R-:W-:-:S04]  /*987f0*/  LOP3.LUT R3, R3, 0xfbffffff, RZ, 0xc0, !PT ;  /* 0xfbffffff03037812 */ /* 0x000fc800078ec0ff */
[----:B------:R-:W-:-:S04]  /*98800*/  @P2 LOP3.LUT R3, R3, 0x4000000, RZ, 0xfc, !PT ;  /* 0x0400000003032812 */ /* 0x000fc800078efcff */
[----:B------:R-:W-:Y:S02]  /*98810*/  LOP3.LUT R3, R3, 0xfdffffff, RZ, 0xc0, !PT ;  /* 0xfdffffff03037812 */ /* 0x000fe400078ec0ff */
[----:B------:R-:W-:Y:S02]  /*98820*/  ISETP.LT.AND P0, PT, R16, UR38, !P6 ;  /* 0x0000002610007c0c */ /* 0x000fe4000f701270 */
[----:B------:R-:W-:Y:S01]  /*98830*/  @P1 LOP3.LUT R3, R3, 0x2000000, RZ, 0xfc, !PT ;  /* 0x0200000003031812 */ /* 0x000fe200078efcff */
[----:B------:R-:W4:Y:S03]  /*98840*/  LDL.LU R16, [R1+0x10] ;  /* 0x0000100001107983 */ /* 0x000f260000300800 */
[----:B------:R-:W-:-:S07]  /*98850*/  LOP3.LUT R3, R3, 0xfeffffff, RZ, 0xc0, !PT ;  /* 0xfeffffff03037812 */ /* 0x000fce00078ec0ff */
[----:B------:R-:W-:-:S04]  /*98860*/  @P0 LOP3.LUT R3, R3, 0x1000000, RZ, 0xfc, !PT ;  /* 0x0100000003030812 */ /* 0x000fc800078efcff */
[----:B------:R-:W-:Y:S02]  /*98870*/  LOP3.LUT R3, R3, 0xff7fffff, RZ, 0xc0, !PT ;  /* 0xff7fffff03037812 */ /* 0x000fe400078ec0ff */
[----:B--2---:R-:W-:Y:S02]  /*98880*/  ISETP.LT.AND P2, PT, R2, UR39, !P6 ;  /* 0x0000002702007c0c */ /* 0x004fe4000f741270 */
[----:B------:R-:W2:Y:S01]  /*98890*/  LDL.LU R2, [R1+0xc] ;  /* 0x00000c0001027983 */ /* 0x000ea20000300800 */
[----:B------:R-:W-:-:S10]  /*988a0*/  ISETP.LT.AND P1, PT, R25, UR40, !P6 ;  /* 0x0000002819007c0c */ /* 0x000fd4000f721270 */
[----:B------:R-:W-:Y:S02]  /*988b0*/  @P2 LOP3.LUT R3, R3, 0x800000, RZ, 0xfc, !PT ;  /* 0x0080000003032812 */ /* 0x000fe400078efcff */
[----:B------:R-:W-:Y:S02]  /*988c0*/  ISETP.LT.AND P0, PT, R26, UR41, !P6 ;  /* 0x000000291a007c0c */ /* 0x000fe4000f701270 */
[----:B------:R-:W-:-:S04]  /*988d0*/  LOP3.LUT R3, R3, 0xffbfffff, RZ, 0xc0, !PT ;  /* 0xffbfffff03037812 */ /* 0x000fc800078ec0ff */
        /* <DEDUP_REMOVED lines=9> */
[----:B------:R-:W-:-:S04]  /*98970*/  @P1 LOP3.LUT R3, R3, 0x80000, RZ, 0xfc, !PT ;  /* 0x0008000003031812 */ /* 0x000fc800078efcff */
[----:B------:R-:W-:Y:S02]  /*98980*/  LOP3.LUT R3, R3, 0xfffbffff, RZ, 0xc0, !PT ;  /* 0xfffbffff03037812 */ /* 0x000fe400078ec0ff */
[----:B---3--:R-:W-:Y:S02]  /*98990*/  ISETP.LT.AND P2, PT, R6, UR45, !P6 ;  /* 0x0000002d06007c0c */ /* 0x008fe4000f741270 */
[----:B------:R-:W-:-:S04]  /*989a0*/  @P0 LOP3.LUT R3, R3, 0x40000, RZ, 0xfc, !PT ;  /* 0x0004000003030812 */ /* 0x000fc800078efcff */
[----:B------:R-:W-:Y:S02]  /*989b0*/  LOP3.LUT R3, R3, 0xfffdffff, RZ, 0xc0, !PT ;  /* 0xfffdffff03037812 */ /* 0x000fe400078ec0ff */
[----:B------:R-:W-:-:S05]  /*989c0*/  ISETP.LT.AND P1, PT, R7, UR46, !P6 ;  /* 0x0000002e07007c0c */ /* 0x000fca000f721270 */
[----:B------:R-:W-:-:S04]  /*989d0*/  @P2 LOP3.LUT R3, R3, 0x20000, RZ, 0xfc, !PT ;  /* 0x0002000003032812 */ /* 0x000fc800078efcff */
[----:B------:R-:W-:Y:S02]  /*989e0*/  LOP3.LUT R3, R3, 0xfffeffff, RZ, 0xc0, !PT ;  /* 0xfffeffff03037812 */ /* 0x000fe400078ec0ff */
[----:B----4-:R-:W-:Y:S02]  /*989f0*/  ISETP.LT.AND P0, PT, R8, UR47, !P6 ;  /* 0x0000002f08007c0c */ /* 0x010fe4000f701270 */
[----:B------:R-:W-:-:S04]  /*98a00*/  @P1 LOP3.LUT R3, R3, 0x10000, RZ, 0xfc, !PT ;  /* 0x0001000003031812 */ /* 0x000fc800078efcff */
[----:B------:R-:W-:Y:S02]  /*98a10*/  LOP3.LUT R3, R3, 0xffff7fff, RZ, 0xc0, !PT ;  /* 0xffff7fff03037812 */ /* 0x000fe400078ec0ff */
[----:B------:R-:W-:-:S05]  /*98a20*/  ISETP.LT.AND P2, PT, R0, UR48, !P6 ;  /* 0x0000003000007c0c */ /* 0x000fca000f741270 */
[----:B------:R-:W-:-:S04]  /*98a30*/  @P0 LOP3.LUT R3, R3, 0x8000, RZ, 0xfc, !PT ;  /* 0x0000800003030812 */ /* 0x000fc800078efcff */
[----:B------:R-:W-:-:S04]  /*98a40*/  LOP3.LUT R3, R3, 0xffffbfff, RZ, 0xc0, !PT ;  /* 0xffffbfff03037812 */ /* 0x000fc800078ec0ff */
[----:B------:R-:W-:Y:S02]  /*98a50*/  @P2 LOP3.LUT R3, R3, 0x4000, RZ, 0xfc, !PT ;  /* 0x0000400003032812 */ /* 0x000fe400078efcff */
[----:B------:R-:W-:Y:S02]  /*98a60*/  ISETP.LT.AND P2, PT, R28, UR51, !P6 ;  /* 0x000000331c007c0c */ /* 0x000fe4000f741270 */
[----:B------:R-:W3:Y:S01]  /*98a70*/  LDL.LU R28, [R1+0x248c] ;  /* 0x00248c00011c7983 */ /* 0x000ee20000300800 */
[----:B------:R-:W-:-:S03]  /*98a80*/  ISETP.LT.AND P1, PT, R16, UR49, !P6 ;  /* 0x0000003110007c0c */ /* 0x000fc6000f721270 */
[----:B------:R-:W4:Y:S01]  /*98a90*/  LDL.LU R8, [R1+0xeb0] ;  /* 0x000eb00001087983 */ /* 0x000f220000300800 */
[----:B------:R-:W-:-:S03]  /*98aa0*/  LOP3.LUT R3, R3, 0xffffdfff, RZ, 0xc0, !PT ;  /* 0xffffdfff03037812 */ /* 0x000fc600078ec0ff */
[----:B0-----:R-:W4:Y:S06]  /*98ab0*/  LDL.LU R19, [R1+0x9a8] ;  /* 0x0009a80001137983 */ /* 0x001f2c0000300800 */
[----:B------:R-:W-:-:S04]  /*98ac0*/  @P1 LOP3.LUT R3, R3, 0x2000, RZ, 0xfc, !PT ;  /* 0x0000200003031812 */ /* 0x000fc800078efcff */
[----:B------:R-:W-:Y:S02]  /*98ad0*/  LOP3.LUT R3, R3, 0xffffefff, RZ, 0xc0, !PT ;  /* 0xffffefff03037812 */ /* 0x000fe400078ec0ff */
[----:B------:R-:W-:Y:S02]  /*98ae0*/  ISETP.LT.AND P1, PT, R18, UR52, !P6 ;  /* 0x0000003412007c0c */ /* 0x000fe4000f721270 */
[----:B------:R-:W-:Y:S02]  /*98af0*/  ISETP.LT.AND P3, PT, R12, UR57, !P6 ;  /* 0x000000390c007c0c */ /* 0x000fe4000f761270 */
[----:B--2---:R-:W-:-:S13]  /*98b00*/  ISETP.LT.AND P0, PT, R2, UR50, !P6 ;  /* 0x0000003202007c0c */ /* 0x004fda000f701270 */
[----:B------:R-:W-:-:S04]  /*98b10*/  @P0 LOP3.LUT R3, R3, 0x1000, RZ, 0xfc, !PT ;  /* 0x0000100003030812 */ /* 0x000fc800078efcff */
[----:B------:R-:W-:Y:S02]  /*98b20*/  LOP3.LUT R3, R3, 0xfffff7ff, RZ, 0xc0, !PT ;  /* 0xfffff7ff03037812 */ /* 0x000fe400078ec0ff */
[----:B------:R-:W-:Y:S02]  /*98b30*/  ISETP.LT.AND P0, PT, R17, UR53, !P6 ;  /* 0x0000003511007c0c */ /* 0x000fe4000f701270 */
[----:B------:R-:W2:Y:S01]  /*98b40*/  LDL.LU R17, [R1+0x994] ;  /* 0x0009940001117983 */ /* 0x000ea20000300800 */
[----:B------:R-:W-:-:S03]  /*98b50*/  @P2 LOP3.LUT R3, R3, 0x800, RZ, 0xfc, !PT ;  /* 0x0000080003032812 */ /* 0x000fc600078efcff */
[----:B------:R-:W2:Y:S01]  /*98b60*/  LDL.LU R18, [R1+0x9a4] ;  /* 0x0009a40001127983 */ /* 0x000ea20000300800 */
[----:B------:R-:W-:-:S03]  /*98b70*/  LOP3.LUT R3, R3, 0xfffffbff, RZ, 0xc0, !PT ;  /* 0xfffffbff03037812 */ /* 0x000fc600078ec0ff */
[----:B------:R-:W4:Y:S04]  /*98b80*/  LDL.LU R20, [R1+0x87c] ;  /* 0x00087c0001147983 */ /* 0x000f280000300800 */
[----:B------:R-:W4:Y:S04]  /*98b90*/  LDL.LU R21, [R1+0x888] ;  /* 0x0008880001157983 */ /* 0x000f280000300800 */
[----:B------:R-:W4:Y:S01]  /*98ba0*/  LDL.LU R22, [R1+0x874] ;  /* 0x0008740001167983 */ /* 0x000f220000300800 */
[----:B------:R-:W-:-:S03]  /*98bb0*/  @P1 LOP3.LUT R3, R3, 0x400, RZ, 0xfc, !PT ;  /* 0x0000040003031812 */ /* 0x000fc600078efcff */
[----:B------:R-:W4:Y:S04]  /*98bc0*/  LDL.LU R23, [R1+0x884] ;  /* 0x0008840001177983 */ /* 0x000f280000300800 */
[----:B------:R-:W4:Y:S04]  /*98bd0*/  LDL.LU R24, [R1+0x7f0] ;  /* 0x0007f00001187983 */ /* 0x000f280000300800 */
[----:B------:R-:W4:Y:S04]  /*98be0*/  LDL.LU R25, [R1+0x7f8] ;  /* 0x0007f80001197983 */ /* 0x000f280000300800 */
[----:B------:R-:W4:Y:S01]  /*98bf0*/  LDL.LU R26, [R1+0x7ec] ;  /* 0x0007ec00011a7983 */ /* 0x000f220000300800 */
[----:B------:R-:W-:-:S03]  /*98c00*/  LOP3.LUT R3, R3, 0xfffffdff, RZ, 0xc0, !PT ;  /* 0xfffffdff03037812 */ /* 0x000fc600078ec0ff */
[----:B------:R-:W4:Y:S04]  /*98c10*/  LDL.LU R27, [R1+0x7f4] ;  /* 0x0007f400011b7983 */ /* 0x000f280000300800 */
[----:B------:R-:W4:Y:S04]  /*98c20*/  LDL.LU R4, [R1+0xecc] ;  /* 0x000ecc0001047983 */ /* 0x000f280000300800 */
[----:B------:R-:W4:Y:S01]  /*98c30*/  LDL.LU R5, [R1+0xef4] ;  /* 0x000ef40001057983 */ /* 0x000f220000300800 */
[----:B------:R-:W-:-:S03]  /*98c40*/  ISETP.LT.AND P2, PT, R9, UR54, !P6 ;  /* 0x0000003609007c0c */ /* 0x000fc6000f741270 */
[----:B------:R-:W4:Y:S01]  /*98c50*/  LDL.LU R6, [R1+0xec8] ;  /* 0x000ec80001067983 */ /* 0x000f220000300800 */
[----:B------:R-:W-:-:S03]  /*98c60*/  ISETP.LT.AND P1, PT, R10, UR55, !P6 ;  /* 0x000000370a007c0c */ /* 0x000fc6000f721270 */
[----:B------:R-:W4:Y:S01]  /*98c70*/  LDL.LU R7, [R1+0xeec] ;  /* 0x000eec0001077983 */ /* 0x000f220000300800 */
[----:B------:R-:W-:-:S03]  /*98c80*/  @P0 LOP3.LUT R3, R3, 0x200, RZ, 0xfc, !PT ;  /* 0x0000020003030812 */ /* 0x000fc600078efcff */
[----:B------:R-:W4:Y:S01]  /*98c90*/  LDL.LU R16, [R1+0x9b0] ;  /* 0x0009b00001107983 */ /* 0x000f220000300800 */
[----:B------:R-:W-:-:S03]  /*98ca0*/  ISETP.LT.AND P0, PT, R11, UR56, !P6 ;  /* 0x000000380b007c0c */ /* 0x000fc6000f701270 */
[----:B------:R-:W4:Y:S04]  /*98cb0*/  LDL.LU R2, [R1+0x9b8] ;  /* 0x0009b80001027983 */ /* 0x000f280000300800 */
[----:B------:R-:W2:Y:S04]  /*98cc0*/  LDL.LU R9, [R1+0xea4] ;  /* 0x000ea40001097983 */ /* 0x000ea80000300800 */
[----:B------:R-:W4:Y:S04]  /*98cd0*/  LDL.LU R10, [R1+0x998] ;  /* 0x00099800010a7983 */ /* 0x000f280000300800 */
[----:B------:R-:W2:Y:S04]  /*98ce0*/  LDL.LU R11, [R1+0xe8c] ;  /* 0x000e8c00010b7983 */ /* 0x000ea80000300800 */
[----:B------:R-:W4:Y:S01]  /*98cf0*/  LDL.LU R12, [R1+0xe9c] ;  /* 0x000e9c00010c7983 */ /* 0x000f220000300800 */
[----:B---3--:R-:W-:Y:S01]  /*98d00*/  VIADD R0, R28, UR5 ;  /* 0x000000051c007c36 */ /* 0x008fe20008000000 */
[----:B------:R-:W-:-:S02]  /*98d10*/  ULDC UR5, c[0x0][0x248] ;  /* 0x0000920000057ab9 */ /* 0x000fc40000000800 */
[----:B------:R-:W3:Y:S04]  /*98d20*/  LDL.LU R28, [R1+0x2488] ;  /* 0x00248800011c7983 */ /* 0x000ee80000300800 */
[----:B------:R0:W-:Y:S02]  /*98d30*/  STL [R1+0xe88], R0 ;  /* 0x000e880001007387 */ /* 0x0001e40000100800 */
[----:B0-----:R-:W-:Y:S01]  /*98d40*/  VIADD R0, R0, UR5 ;  /* 0x0000000500007c36 */ /* 0x001fe20008000000 */
[----:B------:R-:W-:-:S04]  /*98d50*/  ULDC UR5, c[0x0][0x248] ;  /* 0x0000920000057ab9 */ /* 0x000fc80000000800 */
[----:B------:R0:W-:Y:S02]  /*98d60*/  STL [R1+0xe9c], R0 ;  /* 0x000e9c0001007387 */ /* 0x0001e40000100800 */
[----:B0-----:R-:W-:Y:S01]  /*98d70*/  VIADD R0, R0, UR5 ;  /* 0x0000000500007c36 */ /* 0x001fe20008000000 */
[----:B------:R-:W-:Y:S01]  /*98d80*/  ULDC UR5, c[0x0][0x248] ;  /* 0x0000920000057ab9 */ /* 0x000fe20000000800 */
[----:B------:R-:W-:-:S04]  /*98d90*/  LOP3.LUT R3, R3, 0xfffffeff, RZ, 0xc0, !PT ;  /* 0xfffffeff03037812 */ /* 0x000fc800078ec0ff */
[----:B------:R-:W-:-:S04]  /*98da0*/  @P2 LOP3.LUT R3, R3, 0x100, RZ, 0xfc, !PT ;  /* 0x0000010003032812 */ /* 0x000fc800078efcff */
[----:B------:R-:W-:-:S04]  /*98db0*/  LOP3.LUT R3, R3, 0xffffff7f, RZ, 0xc0, !PT ;  /* 0xffffff7f03037812 */ /* 0x000fc800078ec0ff */
[----:B------:R-:W-:-:S04]  /*98dc0*/  @P1 LOP3.LUT R3, R3, 0x80, RZ, 0xfc, !PT ;  /* 0x0000008003031812 */ /* 0x000fc800078efcff */
[----:B------:R-:W-:Y:S02]  /*98dd0*/  LOP3.LUT R3, R3, 0xffffffbf, RZ, 0xc0, !PT ;  /* 0xffffffbf03037812 */ /* 0x000fe400078ec0ff */
[----:B------:R-:W-:Y:S02]  /*98de0*/  ISETP.LT.AND P2, PT, R13, UR58, !P6 ;  /* 0x0000003a0d007c0c */ /* 0x000fe4000f741270 */
[----:B------:R-:W-:Y:S02]  /*98df0*/  @P0 LOP3.LUT R3, R3, 0x40, RZ, 0xfc, !PT ;  /* 0x0000004003030812 */ /* 0x000fe400078efcff */
[----:B------:R-:W-:Y:S02]  /*98e00*/  ISETP.LT.AND P1, PT, R14, UR59, !P6 ;  /* 0x0000003b0e007c0c */ /* 0x000fe4000f721270 */
[----:B------:R-:W-:Y:S02]  /*98e10*/  ISETP.LT.AND P0, PT, R15, UR60, !P6 ;  /* 0x0000003c0f007c0c */ /* 0x000fe4000f701270 */
[----:B--2---:R-:W-:-:S02]  /*98e20*/  PRMT R9, R9, 0x5410, R11 ;  /* 0x0000541009097816 */ /* 0x004fc4000000000b */
[----:B------:R-:W-:Y:S02]  /*98e30*/  PRMT R11, R18, 0x5410, R17 ;  /* 0x00005410120b7816 */ /* 0x000fe40000000011 */
[----:B------:R-:W2:Y:S04]  /*98e40*/  LDL.LU R17, [R1+0x9ac] ;  /* 0x0009ac0001117983 */ /* 0x000ea80000300800 */
[----:B------:R-:W2:Y:S04]  /*98e50*/  LDL.LU R18, [R1+0x9b4] ;  /* 0x0009b40001127983 */ /* 0x000ea80000300800 */
[----:B------:R0:W-:Y:S01]  /*98e60*/  STL [R1+0xea4], R0 ;  /* 0x000ea40001007387 */ /* 0x0001e20000100800 */
[----:B----4-:R-:W-:Y:S01]  /*98e70*/  PRMT R8, R8, 0x5410, R12 ;  /* 0x0000541008087816 */ /* 0x010fe2000000000c */
[----:B0-----:R-:W-:Y:S01]  /*98e80*/  VIADD R0, R0, UR5 ;  /* 0x0000000500007c36 */ /* 0x001fe20008000000 */
[----:B------:R-:W-:-:S04]  /*98e90*/  ULDC UR5, c[0x0][0x248] ;  /* 0x0000920000057ab9 */ /* 0x000fc80000000800 */
[----:B------:R0:W-:Y:S01]  /*98ea0*/  STL [R1+0xe8c], R0 ;  /* 0x000e8c0001007387 */ /* 0x0001e20000100800 */
[----:B------:R-:W-:Y:S01]  /*98eb0*/  PRMT R10, R19, 0x5410, R10 ;  /* 0x00005410130a7816 */ /* 0x000fe2000000000a */
[----:B0-----:R-:W-:Y:S01]  /*98ec0*/  VIADD R0, R0, UR5 ;  /* 0x0000000500007c36 */ /* 0x001fe20008000000 */
[----:B------:R-:W-:-:S03]  /*98ed0*/  ULDC UR5, c[0x0][0x248] ;  /* 0x0000920000057ab9 */ /* 0x000fc60000000800 */
[----:B---3--:R-:W-:Y:S04]  /*98ee0*/  STSM.16.M88.4 [R28], R8 ;  /* 0x000000081c007844 */ /* 0x008fe80000000200 */
[----:B------:R0:W-:Y:S02]  /*98ef0*/  STL [R1+0xeb4], R0 ;  /* 0x000eb40001007387 */ /* 0x0001e40000100800 */
[----:B0-----:R-:W-:Y:S01]  /*98f00*/  VIADD R0, R0, UR5 ;  /* 0x0000000500007c36 */ /* 0x001fe20008000000 */
[----:B------:R-:W-:Y:S01]  /*98f10*/  ULDC UR5, c[0x0][0x248] ;  /* 0x0000920000057ab9 */ /* 0x000fe20000000800 */
[----:B------:R-:W-:Y:S02]  /*98f20*/  PRMT R8, R21, 0x5410, R20 ;  /* 0x0000541015087816 */ /* 0x000fe40000000014 */
[----:B------:R-:W-:-:S02]  /*98f30*/  PRMT R9, R23, 0x5410, R22 ;  /* 0x0000541017097816 */ /* 0x000fc40000000016 */
[----:B------:R-:W-:Y:S02]  /*98f40*/  PRMT R10, R25, 0x5410, R24 ;  /* 0x00005410190a7816 */ /* 0x000fe40000000018 */
[----:B------:R-:W-:Y:S01]  /*98f50*/  PRMT R11, R27, 0x5410, R26 ;  /* 0x000054101b0b7816 */ /* 0x000fe2000000001a */
[----:B------:R0:W-:Y:S04]  /*98f60*/  STL [R1+0xec4], R0 ;  /* 0x000ec40001007387 */ /* 0x0001e80000100800 */
[----:B------:R1:W-:Y:S01]  /*98f70*/  STSM.16.M88.4 [R28+0x200], R8 ;  /* 0x000200081c007844 */ /* 0x0003e20000000200 */
[----:B0-----:R-:W-:Y:S01]  /*98f80*/  VIADD R0, R0, UR5 ;  /* 0x0000000500007c36 */ /* 0x001fe20008000000 */
[----:B------:R-:W-:-:S04]  /*98f90*/  ULDC UR5, c[0x0][0x248] ;  /* 0x0000920000057ab9 */ /* 0x000fc80000000800 */
[----:B------:R-:W-:Y:S04]  /*98fa0*/  STL [R1+0xeb0], R0 ;  /* 0x000eb00001007387 */ /* 0x000fe80000100800 */
[----:B------:R-:W3:Y:S01]  /*98fb0*/  LDL.LU R19, [R1+0x8d4] ;  /* 0x0008d40001137983 */ /* 0x000ee20000300800 */
[----:B-1----:R-:W-:Y:S01]  /*98fc0*/  PRMT R10, R2, 0x5410, R16 ;  /* 0x00005410020a7816 */ /* 0x002fe20000000010 */
[----:B------:R-:W-:Y:S01]  /*98fd0*/  VIADD R2, R0, UR5 ;  /* 0x0000000500027c36 */ /* 0x000fe20008000000 */
[----:B------:R-:W-:Y:S01]  /*98fe0*/  ULDC UR5, c[0x0][0x248] ;  /* 0x0000920000057ab9 */ /* 0x000fe20000000800 */
[----:B------:R-:W3:Y:S04]  /*98ff0*/  LDL.LU R20, [R1+0x8dc] ;  /* 0x0008dc0001147983 */ /* 0x000ee80000300800 */
[----:B------:R-:W4:Y:S04]  /*99000*/  LDL.LU R21, [R1+0x8d0] ;  /* 0x0008d00001157983 */ /* 0x000f280000300800 */
[----:B------:R0:W-:Y:S04]  /*99010*/  STL [R1+0xec8], R2 ;  /* 0x000ec80201007387 */ /* 0x0001e80000100800 */
[----:B------:R-:W4:Y:S04]  /*99020*/  LDL.LU R22, [R1+0x8d8] ;  /* 0x0008d80001167983 */ /* 0x000f280000300800 */
[----:B------:R-:W4:Y:S04]  /*99030*/  LDL.LU R23, [R1+0x800] ;  /* 0x0008000001177983 */ /* 0x000f280000300800 */
[----:B------:R-:W4:Y:S01]  /*99040*/  LDL.LU R24, [R1+0x808] ;  /* 0x0008080001187983 */ /* 0x000f220000300800 */
[----:B------:R-:W1:Y:S03]  /*99050*/  S2R R16, SR_TID.X ;  /* 0x0000000000107919 */ /* 0x000e660000002100 */
[----:B------:R-:W4:Y:S04]  /*99060*/  LDL.LU R25, [R1+0x7fc] ;  /* 0x0007fc0001197983 */ /* 0x000f280000300800 */
[----:B------:R-:W4:Y:S01]  /*99070*/  LDL.LU R26, [R1+0x804] ;  /* 0x00080400011a7983 */ /* 0x000f220000300800 */
[----:B0-----:R-:W-:Y:S01]  /*99080*/  VIADD R2, R2, UR5 ;  /* 0x0000000502027c36 */ /* 0x001fe20008000000 */
[----:B------:R-:W-:Y:S01]  /*99090*/  PRMT R8, R5, 0x5410, R4 ;  /* 0x0000541005087816 */ /* 0x000fe20000000004 */
[----:B------:R-:W-:Y:S01]  /*990a0*/  ULDC UR5, c[0x0][0x248] ;  /* 0x0000920000057ab9 */ /* 0x000fe20000000800 */
[----:B------:R-:W4:Y:S04]  /*990b0*/  LDL.LU R27, [R1+0xf00] ;  /* 0x000f0000011b7983 */ /* 0x000f280000300800 */
[----:B------:R-:W4:Y:S01]  /*990c0*/  LDL.LU R4, [R1+0xf18] ;  /* 0x000f180001047983 */ /* 0x000f220000300800 */
[----:B-1----:R-:W-:-:S04]  /*990d0*/  LOP3.LUT R0, R16, 0x3f, RZ, 0xc0, !PT ;  /* 0x0000003f10007812 */ /* 0x002fc800078ec0ff */
[----:B------:R-:W-:Y:S01]  /*990e0*/  LEA R0, R0, UR4, 0x4 ;  /* 0x0000000400007c11 */ /* 0x000fe2000f8e20ff */
[----:B------:R-:W-:Y:S01]  /*990f0*/  BAR.SYNC.DEFER_BLOCKING 0x0 ;  /* 0x0000000000007b1d */ /* 0x000fe20000010000 */
[----:B------:R-:W-:-:S05]  /*99100*/  PRMT R9, R7, 0x5410, R6 ;  /* 0x0000541007097816 */ /* 0x000fca0000000006 */
[----:B------:R-:W-:Y:S01]  /*99110*/  ULDC UR4, c[0x0][0x248] ;  /* 0x0000920000047ab9 */ /* 0x000fe20000000800 */
[----:B------:R-:W0:Y:S04]  /*99120*/  LDS.128 R12, [R0] ;  /* 0x00000000000c7984 */ /* 0x000e280000000c00 */
[----:B------:R1:W-:Y:S02]  /*99130*/  STL [R1+0xecc], R2 ;  /* 0x000ecc0201007387 */ /* 0x0003e40000100800 */
[----:B-1----:R-:W-:Y:S01]  /*99140*/  VIADD R2, R2, UR5 ;  /* 0x0000000502027c36 */ /* 0x002fe20008000000 */
[----:B------:R-:W-:-:S04]  /*99150*/  ULDC UR5, c[0x0][0x248] ;  /* 0x0000920000057ab9 */ /* 0x000fc80000000800 */
[----:B------:R1:W-:Y:S04]  /*99160*/  STL [R1+0xeec], R2 ;  /* 0x000eec0201007387 */ /* 0x0003e80000100800 */
[----:B------:R-:W4:Y:S04]  /*99170*/  LDL.LU R5, [R1+0xf0c] ;  /* 0x000f0c0001057983 */ /* 0x000f280000300800 */
[----:B0-----:R-:W-:Y:S04]  /*99180*/  STL.64 [R1+0x50], R12 ;  /* 0x0000500c01007387 */ /* 0x001fe80000100a00 */
[----:B------:R-:W-:Y:S04]  /*99190*/  STL.64 [R1+0x58], R14 ;  /* 0x0000580e01007387 */ /* 0x000fe80000100a00 */
[----:B------:R-:W4:Y:S04]  /*991a0*/  LDL.LU R6, [R1+0xf14] ;  /* 0x000f140001067983 */ /* 0x000f280000300800 */
[----:B------:R-:W0:Y:S01]  /*991b0*/  LDS.128 R12, [R0+0x400] ;  /* 0x00040000000c7984 */ /* 0x000e220000000c00 */
[----:B-1----:R-:W-:Y:S01]  /*991c0*/  VIADD R2, R2, UR4 ;  /* 0x0000000402027c36 */ /* 0x002fe20008000000 */
[----:B------:R-:W-:-:S02]  /*991d0*/  ULDC UR4, c[0x0][0x248] ;  /* 0x0000920000047ab9 */ /* 0x000fc40000000800 */
[----:B------:R-:W4:Y:S04]  /*991e0*/  LDL.LU R7, [R1+0x9d0] ;  /* 0x0009d00001077983 */ /* 0x000f280000300800 */
[----:B------:R-:W4:Y:S01]  /*991f0*/  LDL.LU R16, [R1+0x9d8] ;  /* 0x0009d80001107983 */ /* 0x000f220000300800 */
[----:B--2---:R-:W-:Y:S01]  /*99200*/  PRMT R11, R18, 0x5410, R17 ;  /* 0x00005410120b7816 */ /* 0x004fe20000000011 */
[----:B------:R-:W-:Y:S06]  /*99210*/  BAR.SYNC.DEFER_BLOCKING 0x0 ;  /* 0x0000000000007b1d */ /* 0x000fec0000010000 */
[----:B------:R-:W2:Y:S04]  /*99220*/  LDL.LU R17, [R1+0x9cc] ;  /* 0x0009cc0001117983 */ /* 0x000ea80000300800 */
[----:B------:R1:W-:Y:S04]  /*99230*/  STL [R1+0xef4], R2 ;  /* 0x000ef40201007387 */ /* 0x0003e80000100800 */
[----:B------:R-:W2:Y:S01]  /*99240*/  LDL.LU R18, [R1+0x9d4] ;  /* 0x0009d40001127983 */ /* 0x000ea20000300800 */
[----:B-1----:R-:W-:-:S03]  /*99250*/  VIADD R2, R2, UR5 ;  /* 0x0000000502027c36 */ /* 0x002fc60008000000 */
[----:B0-----:R-:W-:Y:S01]  /*99260*/  STL.64 [R1+0x40], R12 ;  /* 0x0000400c01007387 */ /* 0x001fe20000100a00 */
[----:B------:R-:W-:-:S03]  /*99270*/  ULDC UR5, c[0x0][0x248] ;  /* 0x0000920000057ab9 */ /* 0x000fc60000000800 */
[----:B------:R-:W-:Y:S04]  /*99280*/  STL.64 [R1+0x48], R14 ;  /* 0x0000480e01007387 */ /* 0x000fe80000100a00 */
[----:B------:R0:W-:Y:S02]  /*99290*/  STL [R1+0xefc], R2 ;  /* 0x000efc0201007387 */ /* 0x0001e40000100800 */
[----:B0-----:R-:W-:Y:S01]  /*992a0*/  VIADD R2, R2, UR4 ;  /* 0x0000000402027c36 */ /* 0x001fe20008000000 */
[----:B------:R-:W-:-:S04]  /*992b0*/  ULDC UR4, c[0x0][0x248] ;  /* 0x0000920000047ab9 */ /* 0x000fc80000000800 */
[----:B------:R0:W-:Y:S04]  /*992c0*/  STL [R1+0xf04], R2 ;  /* 0x000f040201007387 */ /* 0x0001e80000100800 */
[----:B------:R-:W-:Y:S01]  /*992d0*/  STSM.16.M88.4 [R28], R8 ;  /* 0x000000081c007844 */ /* 0x000fe20000000200 */
[----:B0-----:R-:W-:Y:S01]  /*992e0*/  VIADD R2, R2, UR4 ;  /* 0x0000000402027c36 */ /* 0x001fe20008000000 */
[----:B------:R-:W-:-:S04]  /*992f0*/  ULDC UR4, c[0x0][0x248] ;  /* 0x0000920000047ab9 */ /* 0x000fc80000000800 */
[----:B------:R0:W-:Y:S02]  /*99300*/  STL [R1+0xf08], R2 ;  /* 0x000f080201007387 */ /* 0x0001e40000100800 */
[----:B0-----:R-:W-:Y:S01]  /*99310*/  VIADD R2, R2, UR4 ;  /* 0x0000000402027c36 */ /* 0x001fe20008000000 */
[----:B------:R-:W-:Y:S01]  /*99320*/  ULDC UR4, c[0x0][0x248] ;  /* 0x0000920000047ab9 */ /* 0x000fe20000000800 */
[----:B---3--:R-:W-:Y:S02]  /*99330*/  PRMT R8, R20, 0x5410, R19 ;  /* 0x0000541014087816 */ /* 0x008fe40000000013 */
[----:B------:R-:W3:Y:S04]  /*99340*/  LDL.LU R19, [R1+0x8e4] ;  /* 0x0008e40001137983 */ /* 0x000ee80000300800 */
[----:B------:R-:W3:Y:S01]  /*99350*/  LDL.LU R20, [R1+0x8ec] ;  /* 0x0008ec0001147983 */ /* 0x000ee20000300800 */
[----:B----4-:R-:W-:-:S03]  /*99360*/  PRMT R9, R22, 0x5410, R21 ;  /* 0x0000541016097816 */ /* 0x010fc60000000015 */
[----:B------:R-:W4:Y:S04]  /*99370*/  LDL.LU R21, [R1+0x8e0] ;  /* 0x0008e00001157983 */ /* 0x000f280000300800 */
[----:B------:R0:W-:Y:S04]  /*99380*/  STL [R1+0xf00], R2 ;  /* 0x000f000201007387 */ /* 0x0001e80000100800 */
[----:B------:R-:W4:Y:S01]  /*99390*/  LDL.LU R22, [R1+0x8e8] ;  /* 0x0008e80001167983 */ /* 0x000f220000300800 */
[----:B------:R-:W-:-:S03]  /*993a0*/  PRMT R10, R24, 0x5410, R23 ;  /* 0x00005410180a7816 */ /* 0x000fc60000000017 */
[----:B------:R-:W4:Y:S04]  /*993b0*/  LDL.LU R23, [R1+0x810] ;  /* 0x0008100001177983 */ /* 0x000f280000300800 */
[----:B------:R-:W4:Y:S01]  /*993c0*/  LDL.LU R24, [R1+0x818] ;  /* 0x0008180001187983 */ /* 0x000f220000300800 */
[----:B------:R-:W-:-:S03]  /*993d0*/  PRMT R11, R26, 0x5410, R25 ;  /* 0x000054101a0b7816 */ /* 0x000fc60000000019 */
[----:B------:R-:W4:Y:S04]  /*993e0*/  LDL.LU R25, [R1+0x80c] ;  /* 0x00080c0001197983 */ /* 0x000f280000300800 */
[----:B------:R-:W4:Y:S04]  /*993f0*/  LDL.LU R26, [R1+0x814] ;  /* 0x00081400011a7983 */ /* 0x000f280000300800 */
[----:B------:R1:W-:Y:S01]  /*99400*/  STSM.16.M88.4 [R28+0x200], R8 ;  /* 0x000200081c007844 */ /* 0x0003e20000000200 */
[----:B------:R-:W-:Y:S06]  /*99410*/  BAR.SYNC.DEFER_BLOCKING 0x0 ;  /* 0x0000000000007b1d */ /* 0x000fec0000010000 */
[----:B------:R-:W1:Y:S01]  /*99420*/  LDS.128 R12, [R0] ;  /* 0x00000000000c7984 */ /* 0x000e620000000c00 */
[----:B0-----:R-:W-:Y:S01]  /*99430*/  VIADD R2, R2, UR4 ;  /* 0x0000000402027c36 */ /* 0x001fe20008000000 */
[----:B-1----:R-:W-:Y:S01]  /*99440*/  PRMT R8, R4, 0x5410, R27 ;  /* 0x0000541004087816 */ /* 0x002fe2000000001b */
[----:B------:R-:W-:Y:S01]  /*99450*/  ULDC UR4, c[0x0][0x248] ;  /* 0x0000920000047ab9 */ /* 0x000fe20000000800 */
[----:B------:R-:W4:Y:S04]  /*99460*/  LDL.LU R27, [R1+0xf1c] ;  /* 0x000f1c00011b7983 */ /* 0x000f280000300800 */
[----:B------:R-:W4:Y:S04]  /*99470*/  LDL.LU R4, [R1+0xf54] ;  /* 0x000f540001047983 */ /* 0x000f280000300800 */
[----:B------:R0:W-:Y:S02]  /*99480*/  STL [R1+0xf0c], R2 ;  /* 0x000f0c0201007387 */ /* 0x0001e40000100800 */
[----:B0-----:R-:W-:Y:S01]  /*99490*/  VIADD R2, R2, UR4 ;  /* 0x0000000402027c36 */ /* 0x001fe20008000000 */
[----:B------:R-:W-:-:S04]  /*994a0*/  ULDC UR4, c[0x0][0x248] ;  /* 0x0000920000047ab9 */ /* 0x000fc80000000800 */
[----:B------:R0:W-:Y:S01]  /*994b0*/  STL [R1+0xf14], R2 ;  /* 0x000f140201007387 */ /* 0x0001e20000100800 */
[----:B------:R-:W-:-:S03]  /*994c0*/  PRMT R9, R6, 0x5410, R5 ;  /* 0x0000541006097816 */ /* 0x000fc60000000005 */
[----:B------:R-:W4:Y:S04]  /*994d0*/  LDL.LU R5, [R1+0xf34] ;  /* 0x000f340001057983 */ /* 0x000f280000300800 */
[----:B------:R-:W-:Y:S04]  /*994e0*/  STL.64 [R1+0x30], R12 ;  /* 0x0000300c01007387 */ /* 0x000fe80000100a00 */
[----:B------:R-:W-:Y:S04]  /*994f0*/  STL.64 [R1+0x38], R14 ;  /* 0x0000380e01007387 */ /* 0x000fe80000100a00 */
[----:B------:R-:W4:Y:S04]  /*99500*/  LDL.LU R6, [R1+0xf50] ;  /* 0x000f500001067983 */ /* 0x000f280000300800 */
[----:B------:R-:W1:Y:S01]  /*99510*/  LDS.128 R12, [R0+0x400] ;  /* 0x00040000000c7984 */ /* 0x000e620000000c00 */
[----:B0-----:R-:W-:Y:S01]  /*99520*/  VIADD R2, R2, UR5 ;  /* 0x0000000502027c36 */ /* 0x001fe20008000000 */
[----:B------:R-:W-:Y:S01]  /*99530*/  PRMT R10, R16, 0x5410, R7 ;  /* 0x00005410100a7816 */ /* 0x000fe20000000007 */
[----:B------:R-:W-:Y:S01]  /*99540*/  ULDC UR5, c[0x0][0x248] ;  /* 0x0000920000057ab9 */ /* 0x000fe20000000800 */
[----:B------:R-:W4:Y:S04]  /*99550*/  LDL.LU R7, [R1+0xa00] ;  /* 0x000a000001077983 */ /* 0x000f280000300800 */
[----:B------:R-:W4:Y:S01]  /*99560*/  LDL.LU R16, [R1+0xa08] ;  /* 0x000a080001107983 */ /* 0x000f220000300800 */
[----:B--2---:R-:W-:Y:S01]  /*99570*/  PRMT R11, R18, 0x5410, R17 ;  /* 0x00005410120b7816 */ /* 0x004fe20000000011 */
[----:B------:R-:W-:Y:S06]  /*99580*/  BAR.SYNC.DEFER_BLOCKING 0x0 ;  /* 0x0000000000007b1d */ /* 0x000fec0000010000 */
[----:B------:R-:W2:Y:S04]  /*99590*/  LDL.LU R17, [R1+0x9ec] ;  /* 0x0009ec0001117983 */ /* 0x000ea80000300800 */
[----:B------:R0:W-:Y:S04]  /*995a0*/  STL [R1+0xf24], R2 ;  /* 0x000f240201007387 */ /* 0x0001e80000100800 */
[----:B------:R-:W2:Y:S01]  /*995b0*/  LDL.LU R18, [R1+0xa04] ;  /* 0x000a040001127983 */ /* 0x000ea20000300800 */
[----:B0-----:R-:W-:-:S03]  /*995c0*/  VIADD R2, R2, UR4 ;  /* 0x0000000402027c36 */ /* 0x001fc60008000000 */
[----:B-1----:R-:W-:Y:S01]  /*995d0*/  STL.64 [R1+0x20], R12 ;  /* 0x0000200c01007387 */ /* 0x002fe20000100a00 */
[----:B------:R-:W-:-:S03]  /*995e0*/  ULDC UR4, c[0x0][0x248] ;  /* 0x0000920000047ab9 */ /* 0x000fc60000000800 */
[----:B------:R-:W-:Y:S04]  /*995f0*/  STL.64 [R1+0x28], R14 ;  /* 0x0000280e01007387 */ /* 0x000fe80000100a00 */
[----:B------:R0:W-:Y:S02]  /*99600*/  STL [R1+0xf18], R2 ;  /* 0x000f180201007387 */ /* 0x0001e40000100800 */
[----:B0-----:R-:W-:Y:S01]  /*99610*/  VIADD R2, R2, UR4 ;  /* 0x0000000402027c36 */ /* 0x001fe20008000000 */
[----:B------:R-:W-:-:S04]  /*99620*/  ULDC UR4, c[0x0][0x248] ;  /* 0x0000920000047ab9 */ /* 0x000fc80000000800 */
[----:B------:R0:W-:Y:S04]  /*99630*/  STL [R1+0xf30], R2 ;  /* 0x000f300201007387 */ /* 0x0001e80000100800 */
[----:B------:R3:W-:Y:S01]  /*99640*/  STSM.16.M88.4 [R28], R8 ;  /* 0x000000081c007844 */ /* 0x0007e20000000200 */
[----:B0-----:R-:W-:Y:S01]  /*99650*/  VIADD R2, R2, UR4 ;  /* 0x0000000402027c36 */ /* 0x001fe20008000000 */
[----:B------:R-:W-:-:S04]  /*99660*/  ULDC UR4, c[0x0][0x248] ;  /* 0x0000920000047ab9 */ /* 0x000fc80000000800 */
[----:B------:R0:W-:Y:S01]  /*99670*/  STL [R1+0xf44], R2 ;  /* 0x000f440201007387 */ /* 0x0001e20000100800 */
[----:B---3--:R-:W-:-:S03]  /*99680*/  PRMT R8, R20, 0x5410, R19 ;  /* 0x0000541014087816 */ /* 0x008fc60000000013 */
[----:B------:R-:W3:Y:S01]  /*99690*/  LDL.LU R19, [R1+0x900] ;  /* 0x0009000001137983 */ /* 0x000ee20000300800 */
[----:B0-----:R-:W-:-:S03]  /*996a0*/  VIADD R2, R2, UR4 ;  /* 0x0000000402027c36 */ /* 0x001fc60008000000 */
[----:B------:R-:W3:Y:S01]  /*996b0*/  LDL.LU R20, [R1+0x908] ;  /* 0x0009080001147983 */ /* 0x000ee20000300800 */
[----:B------:R-:W-:Y:S01]  /*996c0*/  ULDC UR4, c[0x0][0x248] ;  /* 0x0000920000047ab9 */ /* 0x000fe20000000800 */
[----:B----4-:R-:W-:Y:S02]  /*996d0*/  PRMT R9, R22, 0x5410, R21 ;  /* 0x0000541016097816 */ /* 0x010fe40000000015 */
        /* <DEDUP_REMOVED lines=56> */
[----:B------:R0:W-:Y:S01]  /*99a60*/  STL [R1+0xf60], R2 ;  /* 0x000f600201007387 */ /* 0x0001e20000100800 */
[----:B------:R-:W-:-:S03]  /*99a70*/  PRMT R10, R24, 0x5410, R23 ;  /* 0x00005410180a7816 */ /* 0x000fc60000000017 */
[----:B------:R-:W4:Y:S04]  /*99a80*/  LDL.LU R22, [R1+0x924] ;  /* 0x0009240001167983 */ /* 0x000f280000300800 */
        /* <DEDUP_REMOVED lines=23> */
[----:B------:R-:W-:Y:S01]  /*99c00*/  PRMT R10, R16, 0x5410, R7 ;  /* 0x00005410100a7816 */ /* 0x000fe20000000007 */
[----:B0-----:R-:W-:Y:S01]  /*99c10*/  VIADD R2, R2, UR5 ;  /* 0x0000000502027c36 */ /* 0x001fe20008000000 */
        /* <DEDUP_REMOVED lines=22> */
[----:B0-----:R-:W-:Y:S01]  /*99d80*/  VIADD R2, R2, UR4 ;  /* 0x0000000402027c36 */ /* 0x001fe20008000000 */
[----:B----4-:R-:W-:Y:S02]  /*99d90*/  PRMT R9, R22, 0x5410, R21 ;  /* 0x0000541016097816 */ /* 0x010fe40000000015 */
[----:B------:R-:W3:Y:S01]  /*99da0*/  LDL.LU R20, [R1+0x954] ;  /* 0x0009540001147983 */ /* 0x000ee20000300800 */
[----:B------:R-:W-:-:S03]  /*99db0*/  ULDC UR4, c[0x0][0x248] ;  /* 0x0000920000047ab9 */ /* 0x000fc60000000800 */
[----:B------:R-:W4:Y:S01]  /*99dc0*/  LDL.LU R21, [R1+0x93c] ;  /* 0x00093c0001157983 */ /* 0x000f220000300800 */
[----:B------:R-:W-:-:S03]  /*99dd0*/  PRMT R10, R24, 0x5410, R23 ;  /* 0x00005410180a7816 */ /* 0x000fc60000000017 */
[----:B------:R0:W-:Y:S04]  /*99de0*/  STL [R1+0xfcc], R2 ;  /* 0x000fcc0201007387 */ /* 0x0001e80000100800 */
[----:B------:R-:W4:Y:S04]  /*99df0*/  LDL.LU R22, [R1+0x94c] ;  /* 0x00094c0001167983 */ /* 0x000f280000300800 */
[----:B------:R-:W4:Y:S04]  /*99e00*/  LDL.LU R23, [R1+0x840] ;  /* 0x0008400001177983 */ /* 0x000f280000300800 */
[----:B------:R-:W4:Y:S01]  /*99e10*/  LDL.LU R24, [R1+0x848] ;  /* 0x0008480001187983 */ /* 0x000f220000300800 */
[----:B------:R-:W-:-:S03]  /*99e20*/  PRMT R11, R26, 0x5410, R25 ;  /* 0x000054101a0b7816 */ /* 0x000fc60000000019 */
[----:B------:R-:W4:Y:S04]  /*99e30*/  LDL.LU R25, [R1+0x83c] ;  /* 0x00083c0001197983 */ /* 0x000f280000300800 */
[----:B------:R1:W-:Y:S01]  /*99e40*/  STSM.16.M88.4 [R28+0x200], R8 ;  /* 0x000200081c007844 */ /* 0x0003e20000000200 */
[----:B------:R-:W-:Y:S06]  /*99e50*/  BAR.SYNC.DEFER_BLOCKING 0x0 ;  /* 0x0000000000007b1d */ /* 0x000fec0000010000 */
[----:B------:R-:W4:Y:S04]  /*99e60*/  LDL.LU R26, [R1+0x844] ;  /* 0x00084400011a7983 */ /* 0x000f280000300800 */
        /* <DEDUP_REMOVED lines=20> */
[----:B------:R-:W4:Y:S04]  /*99fb0*/  LDL.LU R16, [R1+0x1028] ;  /* 0x0010280001107983 */ /* 0x000f280000300800 */
[----:B-1----:R-:W-:Y:S04]  /*99fc0*/  STL.64 [R1+0x60], R12 ;  /* 0x0000600c01007387 */ /* 0x002fe80000100a00 */
[----:B------:R-:W-:Y:S01]  /*99fd0*/  STL.64 [R1+0x68], R14 ;  /* 0x0000680e01007387 */ /* 0x000fe20000100a00 */
[----:B------:R-:W-:Y:S06]  /*99fe0*/  BAR.SYNC.DEFER_BLOCKING 0x0 ;  /* 0x0000000000007b1d */ /* 0x000fec0000010000 */
[----:B------:R0:W-:Y:S02]  /*99ff0*/  STL [R1+0xfe4], R2 ;  /* 0x000fe40201007387 */ /* 0x0001e40000100800 */
[----:B0-----:R-:W-:Y:S01]  /*9a000*/  VIADD R2, R2, UR4 ;  /* 0x0000000402027c36 */ /* 0x001fe20008000000 */
[----:B------:R-:W-:Y:S01]  /*9a010*/  ULDC UR4, c[0x0][0x248] ;  /* 0x0000920000047ab9 */ /* 0x000fe20000000800 */
[----:B--2---:R-:W-:-:S02]  /*9a020*/  PRMT R11, R18, 0x5410, R17 ;  /* 0x00005410120b7816 */ /* 0x004fc40000000011 */
[----:B------:R-:W2:Y:S04]  /*9a030*/  LDL.LU R17, [R1+0x1010] ;  /* 0x0010100001117983 */ /* 0x000ea80000300800 */
[----:B------:R-:W2:Y:S04]  /*9a040*/  LDL.LU R18, [R1+0x1014] ;  /* 0x0010140001127983 */ /* 0x000ea80000300800 */
        /* <DEDUP_REMOVED lines=15> */
[----:B------:R0:W-:Y:S01]  /*9a140*/  STL [R1+0xff8], R2 ;  /* 0x000ff80201007387 */ /* 0x0001e20000100800 */
[----:B------:R-:W-:-:S03]  /*9a150*/  PRMT R10, R24, 0x5410, R23 ;  /* 0x00005410180a7816 */ /* 0x000fc60000000017 */
[----:B------:R-:W4:Y:S04]  /*9a160*/  LDL.LU R22, [R1+0x974] ;  /* 0x0009740001167983 */ /* 0x000f280000300800 */
[----:B------:R-:W4:Y:S04]  /*9a170*/  LDL.LU R23, [R1+0x850] ;  /* 0x0008500001177983 */ /* 0x000f280000300800 */
[----:B------:R-:W4:Y:S01]  /*9a180*/  LDL.LU R24, [R1+0x858] ;  /* 0x0008580001187983 */ /* 0x000f220000300800 */
[----:B------:R-:W-:Y:S01]  /*9a190*/  PRMT R11, R26, 0x5410, R25 ;  /* 0x000054101a0b7816 */ /* 0x000fe20000000019 */
[----:B0-----:R-:W-:-:S02]  /*9a1a0*/  VIADD R2, R2, UR4 ;  /* 0x0000000402027c36 */ /* 0x001fc40008000000 */
[----:B------:R-:W4:Y:S01]  /*9a1b0*/  LDL.LU R25, [R1+0x84c] ;  /* 0x00084c0001197983 */ /* 0x000f220000300800 */
[----:B------:R-:W-:-:S03]  /*9a1c0*/  ULDC UR4, c[0x0][0x248] ;  /* 0x0000920000047ab9 */ /* 0x000fc60000000800 */
[----:B------:R0:W-:Y:S01]  /*9a1d0*/  STSM.16.M88.4 [R28+0x200], R8 ;  /* 0x000200081c007844 */ /* 0x0001e20000000200 */
[----:B------:R-:W-:Y:S06]  /*9a1e0*/  BAR.SYNC.DEFER_BLOCKING 0x0 ;  /* 0x0000000000007b1d */ /* 0x000fec0000010000 */
[----:B------:R-:W4:Y:S04]  /*9a1f0*/  LDL.LU R26, [R1+0x854] ;  /* 0x00085400011a7983 */ /* 0x000f280000300800 */
[----:B------:R-:W1:Y:S01]  /*9a200*/  LDS.128 R12, [R0] ;  /* 0x00000000000c7984 */ /* 0x000e620000000c00 */
[----:B0-----:R-:W-:-:S03]  /*9a210*/  PRMT R8, R4, 0x5410, R27 ;  /* 0x0000541004087816 */ /* 0x001fc6000000001b */
[----:B------:R-:W4:Y:S04]  /*9a220*/  LDL.LU R27, [R1+0x1084] ;  /* 0x00108400011b7983 */ /* 0x000f280000300800 */
[----:B------:R-:W4:Y:S01]  /*9a230*/  LDL.LU R4, [R1+0x109c] ;  /* 0x00109c0001047983 */ /* 0x000f220000300800 */
[----:B------:R-:W-:-:S03]  /*9a240*/  PRMT R9, R6, 0x5410, R5 ;  /* 0x0000541006097816 */ /* 0x000fc60000000005 */
[----:B------:R-:W4:Y:S04]  /*9a250*/  LDL.LU R5, [R1+0x107c] ;  /* 0x00107c0001057983 */ /* 0x000f280000300800 */
[----:B------:R-:W4:Y:S04]  /*9a260*/  LDL.LU R6, [R1+0x1098] ;  /* 0x0010980001067983 */ /* 0x000f280000300800 */
[----:B------:R0:W-:Y:S02]  /*9a270*/  STL [R1+0xffc], R2 ;  /* 0x000ffc0201007387 */ /* 0x0001e40000100800 */
[----:B0-----:R-:W-:Y:S01]  /*9a280*/  VIADD R2, R2, UR4 ;  /* 0x0000000402027c36 */ /* 0x001fe20008000000 */
[----:B------:R-:W-:Y:S01]  /*9a290*/  PRMT R10, R16, 0x5410, R7 ;  /* 0x00005410100a7816 */ /* 0x000fe20000000007 */
[----:B------:R-:W-:-:S03]  /*9a2a0*/  ULDC UR4, c[0x0][0x248] ;  /* 0x0000920000047ab9 */ /* 0x000fc60000000800 */
[----:B------:R0:W-:Y:S04]  /*9a2b0*/  STL [R1+0x1014], R2 ;  /* 0x0010140201007387 */ /* 0x0001e80000100800 */
[----:B-1----:R-:W-:Y:S04]  /*9a2c0*/  STL.64 [R1+0xe0], R12 ;  /* 0x0000e00c01007387 */ /* 0x002fe80000100a00 */
[----:B------:R-:W-:Y:S04]  /*9a2d0*/  STL.64 [R1+0xe8], R14 ;  /* 0x0000e80e01007387 */ /* 0x000fe80000100a00 */
[----:B------:R-:W1:Y:S01]  /*9a2e0*/  LDS.128 R12, [R0+0x400] ;  /* 0x00040000000c7984 */ /* 0x000e620000000c00 */
[----:B0-----:R-:W-:Y:S01]  /*9a2f0*/  VIADD R2, R2, UR5 ;  /* 0x0000000502027c36 */ /* 0x001fe20008000000 */
[----:B------:R-:W-:-:S02]  /*9a300*/  ULDC UR5, c[0x0][0x248] ;  /* 0x0000920000057ab9 */ /* 0x000fc40000000800 */
        /* <DEDUP_REMOVED lines=14> */
[----:B------:R0:W-:Y:S02]  /*9a3f0*/  STL [R1+0x102c], R2 ;  /* 0x00102c0201007387 */ /* 0x0001e40000100800 */
[----:B0-----:R-:W-:Y:S01]  /*9a400*/  VIADD R2, R2, UR4 ;  /* 0x0000000402027c36 */ /* 0x001fe20008000000 */
[----:B------:R-:W-:Y:S01]  /*9a410*/  ULDC UR4, c[0x0][0x248] ;  /* 0x0000920000047ab9 */ /* 0x000fe20000000800 */
[----:B------:R-:W-:Y:S04]  /*9a420*/  STSM.16.M88.4 [R28], R8 ;  /* 0x000000081c007844 */ /* 0x000fe80000000200 */
[----:B------:R0:W-:Y:S02]  /*9a430*/  STL [R1+0x104c], R2 ;  /* 0x00104c0201007387 */ /* 0x0001e40000100800 */
[----:B0-----:R-:W-:Y:S01]  /*9a440*/  VIADD R2, R2, UR4 ;  /* 0x0000000402027c36 */ /* 0x001fe20008000000 */
[----:B------:R-:W-:Y:S01]  /*9a450*/  ULDC UR4, c[0x0][0x248] ;  /* 0x0000920000047ab9 */ /* 0x000fe20000000800 */
[----:B---3--:R-:W-:-:S02]  /*9a460*/  PRMT R8, R20, 0x5410, R19 ;  /* 0x0000541014087816 */ /* 0x008fc40000000013 */
[----:B------:R-:W3:Y:S04]  /*9a470*/  LDL.LU R19, [R1+0x980] ;  /* 0x0009800001137983 */ /* 0x000ee80000300800 */
[----:B------:R-:W3:Y:S04]  /*9a480*/  LDL.LU R20, [R1+0x988] ;  /* 0x0009880001147983 */ /* 0x000ee80000300800 */
[----:B------:R-:W-:Y:S01]  /*9a490*/  STL [R1+0x1028], R2 ;  /* 0x0010280201007387 */ /* 0x000fe20000100800 */
[----:B----4-:R-:W-:-:S03]  /*9a4a0*/  PRMT R9, R22, 0x5410, R21 ;  /* 0x0000541016097816 */ /* 0x010fc60000000015 */
[----:B------:R-:W3:Y:S04]  /*9a4b0*/  LDL.LU R21, [R1+0x97c] ;  /* 0x00097c0001157983 */ /* 0x000ee80000300800 */
[----:B------:R-:W4:Y:S01]  /*9a4c0*/  LDL.LU R22, [R1+0x984] ;  /* 0x0009840001167983 */ /* 0x000f220000300800 */
[----:B------:R-:W-:-:S03]  /*9a4d0*/  PRMT R10, R24, 0x5410, R23 ;  /* 0x00005410180a7816 */ /* 0x000fc60000000017 */
[----:B------:R-:W4:Y:S01]  /*9a4e0*/  LDL.LU R23, [R1+0x860] ;  /* 0x0008600001177983 */ /* 0x000f220000300800 */
[----:B------:R-:W-:-:S05]  /*9a4f0*/  PRMT R11, R26, 0x5410, R25 ;  /* 0x000054101a0b7816 */ /* 0x000fca0000000019 */
[----:B------:R0:W-:Y:S01]  /*9a500*/  STSM.16.M88.4 [R28+0x200], R8 ;  /* 0x000200081c007844 */ /* 0x0001e20000000200 */
[----:B------:R-:W-:Y:S06]  /*9a510*/  BAR.SYNC.DEFER_BLOCKING 0x0 ;  /* 0x0000000000007b1d */ /* 0x000fec0000010000 */
[----:B------:R-:W1:Y:S01]  /*9a520*/  LDS.128 R12, [R0] ;  /* 0x00000000000c7984 */ /* 0x000e620000000c00 */
[----:B0-----:R-:W-:Y:S01]  /*9a530*/  PRMT R8, R4, 0x5410, R27 ;  /* 0x0000541004087816 */ /* 0x001fe2000000001b */
[----:B------:R-:W-:Y:S01]  /*9a540*/  VIADD R2, R2, UR4 ;  /* 0x0000000402027c36 */ /* 0x000fe20008000000 */
[----:B------:R-:W-:Y:S01]  /*9a550*/  ULDC UR4, c[0x0][0x248] ;  /* 0x0000920000047ab9 */ /* 0x000fe20000000800 */
[----:B------:R-:W-:-:S02]  /*9a560*/  PRMT R9, R6, 0x5410, R5 ;  /* 0x0000541006097816 */ /* 0x000fc40000000005 */
[----:B------:R-:W-:Y:S02]  /*9a570*/  PRMT R10, R16, 0x5410, R7 ;  /* 0x00005410100a7816 */ /* 0x000fe40000000007 */
[----:B--2---:R-:W-:Y:S01]  /*9a580*/  PRMT R11, R18, 0x5410, R17 ;  /* 0x00005410120b7816 */ /* 0x004fe20000000011 */
[----:B----4-:R-:W-:Y:S04]  /*9a590*/  STL.64 [R1+0x2480], R22 ;  /* 0x0024801601007387 */ /* 0x010fe80000100a00 */
[----:B---3--:R-:W-:Y:S04]  /*9a5a0*/  STL.64 [R1+0x2478], R20 ;  /* 0x0024781401007387 */ /* 0x008fe80000100a00 */
[----:B------:R-:W0:Y:S04]  /*9a5b0*/  LDS.128 R20, [R0+0x400] ;  /* 0x0004000000147984 */ /* 0x000e280000000c00 */
[----:B------:R-:W2:Y:S04]  /*9a5c0*/  LDL.LU R24, [R1+0x868] ;  /* 0x0008680001187983 */ /* 0x000ea80000300800 */
[----:B------:R-:W3:Y:S04]  /*9a5d0*/  LDL.LU R25, [R1+0x85c] ;  /* 0x00085c0001197983 */ /* 0x000ee80000300800 */
[----:B------:R-:W3:Y:S04]  /*9a5e0*/  LDL.LU R26, [R1+0x864] ;  /* 0x00086400011a7983 */ /* 0x000ee80000300800 */
[----:B------:R-:W4:Y:S04]  /*9a5f0*/  LDL.LU R27, [R1+0x10d0] ;  /* 0x0010d000011b7983 */ /* 0x000f280000300800 */
[----:B------:R-:W4:Y:S04]  /*9a600*/  LDL.LU R4, [R1+0x10dc] ;  /* 0x0010dc0001047983 */ /* 0x000f280000300800 */
[----:B------:R-:W4:Y:S04]  /*9a610*/  LDL.LU R5, [R1+0x10a4] ;  /* 0x0010a40001057983 */ /* 0x000f280000300800 */
[----:B------:R-:W4:Y:S04]  /*9a620*/  LDL.LU R6, [R1+0x10d4] ;  /* 0x0010d40001067983 */ /* 0x000f280000300800 */
[----:B------:R0:W-:Y:S04]  /*9a630*/  STL [R1+0x1054], R2 ;  /* 0x0010540201007387 */ /* 0x0001e80000100800 */
[----:B-1----:R-:W-:Y:S01]  /*9a640*/  STL.64 [R1+0xc0], R12 ;  /* 0x0000c00c01007387 */ /* 0x002fe20000100a00 */
[----:B------:R-:W-:Y:S01]  /*9a650*/  BAR.SYNC.DEFER_BLOCKING 0x0 ;  /* 0x0000000000007b1d */ /* 0x000fe20000010000 */
[----:B0-----:R-:W-:-:S05]  /*9a660*/  VIADD R2, R2, UR4 ;  /* 0x0000000402027c36 */ /* 0x001fca0008000000 */
[----:B------:R-:W-:Y:S01]  /*9a670*/  ULDC UR4, c[0x0][0x248] ;  /* 0x0000920000047ab9 */ /* 0x000fe20000000800 */
[----:B------:R-:W-:Y:S04]  /*9a680*/  STL.64 [R1+0xc8], R14 ;  /* 0x0000c80e01007387 */ /* 0x000fe80000100a00 */
[----:B------:R-:W-:Y:S04]  /*9a690*/  STL [R1+0x1064], R2 ;  /* 0x0010640201007387 */ /* 0x000fe80000100800 */
[----:B------:R-:W4:Y:S04]  /*9a6a0*/  LDL.LU R7, [R1+0x1088] ;  /* 0x0010880001077983 */ /* 0x000f280000300800 */
[----:B------:R-:W4:Y:S04]  /*9a6b0*/  LDL.LU R16, [R1+0x1094] ;  /* 0x0010940001107983 */ /* 0x000f280000300800 */
[----:B------:R-:W4:Y:S04]  /*9a6c0*/  LDL.LU R17, [R1+0x108c] ;  /* 0x00108c0001117983 */ /* 0x000f280000300800 */
[----:B------:R-:W4:Y:S04]  /*9a6d0*/  LDL.LU R18, [R1+0x1090] ;  /* 0x0010900001127983 */ /* 0x000f280000300800 */
[----:B------:R-:W-:Y:S04]  /*9a6e0*/  STL.64 [R1+0xb0], R20 ;  /* 0x0000b01401007387 */ /* 0x000fe80000100a00 */
[----:B------:R0:W-:Y:S04]  /*9a6f0*/  STL.64 [R1+0xb8], R22 ;  /* 0x0000b81601007387 */ /* 0x0001e80000100a00 */
[----:B0-----:R-:W2:Y:S04]  /*9a700*/  LDL.LU.64 R22, [R1+0x2480] ;  /* 0x0024800001167983 */ /* 0x001ea80000300a00 */
[----:B------:R-:W3:Y:S01]  /*9a710*/  LDL.LU.64 R20, [R1+0x2478] ;  /* 0x0024780001147983 */ /* 0x000ee20000300a00 */
[----:B------:R-:W-:Y:S01]  /*9a720*/  VIADD R2, R2, UR5 ;  /* 0x0000000502027c36 */ /* 0x000fe20008000000 */
[----:B------:R-:W-:-:S04]  /*9a730*/  ULDC UR5, c[0x0][0x248] ;  /* 0x0000920000057ab9 */ /* 0x000fc80000000800 */
[----:B------:R0:W-:Y:S02]  /*9a740*/  STL [R1+0x1068], R2 ;  /* 0x0010680201007387 */ /* 0x0001e40000100800 */
[----:B0-----:R-:W-:Y:S01]  /*9a750*/  VIADD R2, R2, UR4 ;  /* 0x0000000402027c36 */ /* 0x001fe20008000000 */
[----:B------:R-:W-:-:S04]  /*9a760*/  ULDC UR4, c[0x0][0x248] ;  /* 0x0000920000047ab9 */ /* 0x000fc80000000800 */
[----:B------:R0:W-:Y:S02]  /*9a770*/  STL [R1+0x1060], R2 ;  /* 0x0010600201007387 */ /* 0x0001e40000100800 */
[----:B0-----:R-:W-:Y:S01]  /*9a780*/  VIADD R2, R2, UR4 ;  /* 0x0000000402027c36 */ /* 0x001fe20008000000 */
[----:B------:R-:W-:-:S04]  /*9a790*/  ULDC UR4, c[0x0][0x248] ;  /* 0x0000920000047ab9 */ /* 0x000fc80000000800 */
[----:B------:R0:W-:Y:S01]  /*9a7a0*/  STL [R1+0x1074], R2 ;  /* 0x0010740201007387 */ /* 0x0001e20000100800 */
[----:B------:R-:W-:-:S03]  /*9a7b0*/  IMAD.MOV.U32 R12, RZ, RZ, R13 ;  /* 0x000000ffff0c7224 */ /* 0x000fc600078e000d */
[----:B------:R-:W-:Y:S01]  /*9a7c0*/  STSM.16.M88.4 [R28], R8 ;  /* 0x000000081c007844 */ /* 0x000fe20000000200 */
[----:B0-----:R-:W-:Y:S01]  /*9a7d0*/  VIADD R2, R2, UR4 ;  /* 0x0000000402027c36 */ /* 0x001fe20008000000 */
[----:B------:R-:W-:-:S04]  /*9a7e0*/  ULDC UR4, c[0x0][0x248] ;  /* 0x0000920000047ab9 */ /* 0x000fc80000000800 */
[----:B------:R0:W-:Y:S04]  /*9a7f0*/  STL [R1+0x107c], R2 ;  /* 0x00107c0201007387 */ /* 0x0001e80000100800 */
[----:B------:R-:W4:Y:S01]  /*9a800*/  LDL.LU R13, [R1+0x990] ;  /* 0x00099000010d7983 */ /* 0x000f220000300800 */
[----:B0-----:R-:W-:Y:S01]  /*9a810*/  VIADD R2, R2, UR4 ;  /* 0x0000000402027c36 */ /* 0x001fe20008000000 */
[----:B------:R-:W-:Y:S01]  /*9a820*/  ULDC UR4, c[0x0][0x248] ;  /* 0x0000920000047ab9 */ /* 0x000fe20000000800 */
[----:B---3--:R-:W-:Y:S02]  /*9a830*/  PRMT R8, R20, 0x5410, R19 ;  /* 0x0000541014087816 */ /* 0x008fe40000000013 */
[----:B------:R-:W3:Y:S01]  /*9a840*/  LDL.LU R20, [R1+0x9a0] ;  /* 0x0009a00001147983 */ /* 0x000ee20000300800 */
[----:B--2---:R-:W-:-:S02]  /*9a850*/  PRMT R9, R22, 0x5410, R21 ;  /* 0x0000541016097816 */ /* 0x004fc40000000015 */
[----:B------:R-:W-:Y:S02]  /*9a860*/  PRMT R10, R24, 0x5410, R23 ;  /* 0x00005410180a7816 */ /* 0x000fe40000000017 */
[----:B------:R-:W-:-:S05]  /*9a870*/  PRMT R11, R26, 0x5410, R25 ;  /* 0x000054101a0b7816 */ /* 0x000fca0000000019 */
[----:B------:R4:W-:Y:S02]  /*9a880*/  STSM.16.M88.4 [R28+0x200], R8 ;  /* 0x000200081c007844 */ /* 0x0009e40000000200 */
[----:B----4-:R-:W-:Y:S02]  /*9a890*/  PRMT R10, R16, 0x5410, R7 ;  /* 0x00005410100a7816 */ /* 0x010fe40000000007 */
[----:B------:R-:W-:Y:S01]  /*9a8a0*/  PRMT R11, R18, 0x5410, R17 ;  /* 0x00005410120b7816 */ /* 0x000fe20000000011 */
[----:B------:R-:W-:Y:S06]  /*9a8b0*/  BAR.SYNC.DEFER_BLOCKING 0x0 ;  /* 0x0000000000007b1d */ /* 0x000fec0000010000 */
[----:B------:R-:W0:Y:S04]  /*9a8c0*/  LDS.128 R16, [R0] ;  /* 0x0000000000107984 */ /* 0x000e280000000c00 */
[----:B------:R1:W-:Y:S04]  /*9a8d0*/  STL [R1+0x1084], R2 ;  /* 0x0010840201007387 */ /* 0x0003e80000100800 */
[----:B------:R-:W2:Y:S04]  /*9a8e0*/  LDL.LU R21, [R1+0x98c] ;  /* 0x00098c0001157983 */ /* 0x000ea80000300800 */
[----:B------:R-:W2:Y:S01]  /*9a8f0*/  LDL.LU R22, [R1+0x99c] ;  /* 0x00099c0001167983 */ /* 0x000ea20000300800 */
[----:B-1----:R-:W-:Y:S01]  /*9a900*/  VIADD R2, R2, UR4 ;  /* 0x0000000402027c36 */ /* 0x002fe20008000000 */
[----:B------:R-:W-:-:S02]  /*9a910*/  PRMT R8, R4, 0x5410, R27 ;  /* 0x0000541004087816 */ /* 0x000fc4000000001b */
[----:B------:R-:W4:Y:S01]  /*9a920*/  LDL.LU R23, [R1+0x870] ;  /* 0x0008700001177983 */ /* 0x000f220000300800 */
[----:B------:R-:W-:-:S03]  /*9a930*/  ULDC UR4, c[0x0][0x248] ;  /* 0x0000920000047ab9 */ /* 0x000fc60000000800 */
[----:B------:R-:W4:Y:S04]  /*9a940*/  LDL.LU R24, [R1+0x880] ;  /* 0x0008800001187983 */ /* 0x000f280000300800 */
[----:B------:R-:W4:Y:S04]  /*9a950*/  LDL.LU R25, [R1+0x86c] ;  /* 0x00086c0001197983 */ /* 0x000f280000300800 */
[----:B------:R-:W4:Y:S04]  /*9a960*/  LDL.LU R26, [R1+0x878] ;  /* 0x00087800011a7983 */ /* 0x000f280000300800 */
[----:B------:R-:W4:Y:S04]  /*9a970*/  LDL.LU R27, [R1+0x1104] ;  /* 0x00110400011b7983 */ /* 0x000f280000300800 */
[----:B------:R-:W4:Y:S04]  /*9a980*/  LDL.LU R4, [R1+0x1144] ;  /* 0x0011440001047983 */ /* 0x000f280000300800 */
[----:B------:R1:W-:Y:S02]  /*9a990*/  STL [R1+0x1088], R2 ;  /* 0x0010880201007387 */ /* 0x0003e40000100800 */
[----:B-1----:R-:W-:Y:S01]  /*9a9a0*/  VIADD R2, R2, UR4 ;  /* 0x0000000402027c36 */ /* 0x002fe20008000000 */
[----:B------:R-:W-:Y:S01]  /*9a9b0*/  PRMT R9, R6, 0x5410, R5 ;  /* 0x0000541006097816 */ /* 0x000fe20000000005 */
[----:B------:R-:W-:-:S03]  /*9a9c0*/  ULDC UR4, c[0x0][0x248] ;  /* 0x0000920000047ab9 */ /* 0x000fc60000000800 */
[----:B------:R1:W-:Y:S04]  /*9a9d0*/  STL [R1+0x1090], R2 ;  /* 0x0010900201007387 */ /* 0x0003e80000100800 */
[----:B0-----:R-:W-:Y:S04]  /*9a9e0*/  STL.64 [R1+0x140], R16 ;  /* 0x0001401001007387 */ /* 0x001fe80000100a00 */
[----:B------:R-:W-:Y:S04]  /*9a9f0*/  STL.64 [R1+0x148], R18 ;  /* 0x0001481201007387 */ /* 0x000fe80000100a00 */
[----:B------:R-:W0:Y:S01]  /*9aa00*/  LDS.128 R16, [R0+0x400] ;  /* 0x0004000000107984 */ /* 0x000e220000000c00 */
[----:B-1----:R-:W-:Y:S01]  /*9aa10*/  VIADD R2, R2, UR5 ;  /* 0x0000000502027c36 */ /* 0x002fe20008000000 */
[----:B------:R-:W-:Y:S01]  /*9aa20*/  ULDC UR5, c[0x0][0x248] ;  /* 0x0000920000057ab9 */ /* 0x000fe20000000800 */
[----:B------:R-:W-:Y:S06]  /*9aa30*/  BAR.SYNC.DEFER_BLOCKING 0x0 ;  /* 0x0000000000007b1d */ /* 0x000fec0000010000 */
[----:B0-----:R-:W-:Y:S04]  /*9aa40*/  STL.64 [R1+0x130], R16 ;  /* 0x0001301001007387 */ /* 0x001fe80000100a00 */
[----:B------:R0:W-:Y:S01]  /*9aa50*/  STL.64 [R1+0x138], R18 ;  /* 0x0001381201007387 */ /* 0x0001e20000100a00 */
[----:B------:R-:W-:-:S03]  /*9aa60*/  IMAD.MOV.U32 R14, RZ, RZ, R16 ;  /* 0x000000ffff0e7224 */ /* 0x000fc600078e0010 */
[----:B0-----:R-:W4:Y:S04]  /*9aa70*/  LDL.LU R19, [R1+0x2474] ;  /* 0x0024740001137983 */ /* 0x001f280000300800 */
[----:B------:R-:W4:Y:S04]  /*9aa80*/  LDL.LU R5, [R1+0x1100] ;  /* 0x0011000001057983 */ /* 0x000f280000300800 */
[----:B------:R0:W-:Y:S04]  /*9aa90*/  STL [R1+0x109c], R2 ;  /* 0x00109c0201007387 */ /* 0x0001e80000100800 */
[----:B------:R-:W4:Y:S04]  /*9aaa0*/  LDL.LU R16, [R1+0x111c] ;  /* 0x00111c0001107983 */ /* 0x000f280000300800 */
[----:B------:R-:W4:Y:S01]  /*9aab0*/  LDL.LU R6, [R1+0x10a0] ;  /* 0x0010a00001067983 */ /* 0x000f220000300800 */
[----:B0-----:R-:W-:Y:S01]  /*9aac0*/  VIADD R2, R2, UR4 ;  /* 0x0000000402027c36 */ /* 0x001fe20008000000 */
[----:B------:R-:W-:-:S02]  /*9aad0*/  ULDC UR4, c[0x0][0x248] ;  /* 0x0000920000047ab9 */ /* 0x000fc40000000800 */
[----:B------:R-:W4:Y:S04]  /*9aae0*/  LDL.LU R7, [R1+0x10b4] ;  /* 0x0010b40001077983 */ /* 0x000f280000300800 */
[----:B------:R-:W4:Y:S04]  /*9aaf0*/  LDL.LU R17, [R1+0x10a8] ;  /* 0x0010a80001117983 */ /* 0x000f280000300800 */
[----:B------:R0:W-:Y:S04]  /*9ab00*/  STL [R1+0x108c], R2 ;  /* 0x00108c0201007387 */ /* 0x0001e80000100800 */
[----:B------:R-:W4:Y:S01]  /*9ab10*/  LDL.LU R18, [R1+0x10ac] ;  /* 0x0010ac0001127983 */ /* 0x000f220000300800 */
        /* <DEDUP_REMOVED lines=8> */
[----:B------:R-:W3:Y:S04]  /*9aba0*/  LDL.LU R13, [R1+0x9c0] ;  /* 0x0009c000010d7983 */ /* 0x000ee80000300800 */
[----:B------:R-:W-:Y:S01]  /*9abb0*/  STL [R1+0x2470], R14 ;  /* 0x0024700e01007387 */ /* 0x000fe20000100800 */
[----:B0-----:R-:W-:Y:S01]  /*9abc0*/  VIADD R2, R2, UR4 ;  /* 0x0000000402027c36 */ /* 0x001fe20008000000 */
[----:B------:R-:W-:Y:S01]  /*9abd0*/  ULDC UR4, c[0x0][0x248] ;  /* 0x0000920000047ab9 */ /* 0x000fe20000000800 */
[----:B--2---:R-:W-:Y:S02]  /*9abe0*/  PRMT R9, R22, 0x5410, R21 ;  /* 0x0000541016097816 */ /* 0x004fe40000000015 */
[----:B----4-:R-:W-:Y:S02]  /*9abf0*/  PRMT R10, R24, 0x5410, R23 ;  /* 0x00005410180a7816 */ /* 0x010fe40000000017 */
[----:B------:R-:W-:-:S05]  /*9ac00*/  PRMT R11, R26, 0x5410, R25 ;  /* 0x000054101a0b7816 */ /* 0x000fca0000000019 */
[----:B------:R0:W-:Y:S02]  /*9ac10*/  STSM.16.M88.4 [R28+0x200], R8 ;  /* 0x000200081c007844 */ /* 0x0001e40000000200 */
[----:B0-----:R-:W-:Y:S02]  /*9ac20*/  PRMT R8, R4, 0x5410, R27 ;  /* 0x0000541004087816 */ /* 0x001fe4000000001b */
[----:B------:R-:W-:Y:S01]  /*9ac30*/  PRMT R9, R16, 0x5410, R5 ;  /* 0x0000541010097816 */ /* 0x000fe20000000005 */
[----:B---3--:R-:W-:Y:S01]  /*9ac40*/  STL.64 [R1+0x2468], R12 ;  /* 0x0024680c01007387 */ /* 0x008fe20000100a00 */
[----:B------:R-:W-:Y:S06]  /*9ac50*/  BAR.SYNC.DEFER_BLOCKING 0x0 ;  /* 0x0000000000007b1d */ /* 0x000fec0000010000 */
[----:B------:R-:W0:Y:S04]  /*9ac60*/  LDS.128 R12, [R0] ;  /* 0x00000000000c7984 */ /* 0x000e280000000c00 */
[----:B------:R1:W-:Y:S04]  /*9ac70*/  STL [R1+0x1094], R2 ;  /* 0x0010940201007387 */ /* 0x0003e80000100800 */
[----:B------:R-:W2:Y:S04]  /*9ac80*/  LDL.LU R20, [R1+0x9c8] ;  /* 0x0009c80001147983 */ /* 0x000ea80000300800 */
[----:B------:R-:W3:Y:S04]  /*9ac90*/  LDL.LU R21, [R1+0x9bc] ;  /* 0x0009bc0001157983 */ /* 0x000ee80000300800 */
[----:B------:R-:W3:Y:S01]  /*9aca0*/  LDL.LU R22, [R1+0x9c4] ;  /* 0x0009c40001167983 */ /* 0x000ee20000300800 */
[----:B-1----:R-:W-:Y:S01]  /*9acb0*/  VIADD R2, R2, UR4 ;  /* 0x0000000402027c36 */ /* 0x002fe20008000000 */
[----:B------:R-:W-:-:S02]  /*9acc0*/  ULDC UR4, c[0x0][0x248] ;  /* 0x0000920000047ab9 */ /* 0x000fc40000000800 */
        /* <DEDUP_REMOVED lines=12> */
[----:B------:R-:W-:Y:S04]  /*9ad90*/  STL [R1+0x10a8], R2 ;  /* 0x0010a80201007387 */ /* 0x000fe80000100800 */
[----:B0-----:R-:W-:Y:S04]  /*9ada0*/  STL.64 [R1+0x120], R12 ;  /* 0x0001200c01007387 */ /* 0x001fe80000100a00 */
[----:B------:R-:W-:Y:S04]  /*9adb0*/  STL.64 [R1+0x128], R14 ;  /* 0x0001280e01007387 */ /* 0x000fe80000100a00 */
[----:B------:R-:W0:Y:S04]  /*9adc0*/  LDS.128 R12, [R0+0x400] ;  /* 0x00040000000c7984 */ /* 0x000e280000000c00 */
[----:B0-----:R-:W-:Y:S04]  /*9add0*/  STL.64 [R1+0x110], R12 ;  /* 0x0001100c01007387 */ /* 0x001fe80000100a00 */
[----:B------:R0:W-:Y:S04]  /*9ade0*/  STL.64 [R1+0x118], R14 ;  /* 0x0001180e01007387 */ /* 0x0001e80000100a00 */
[----:B0-----:R-:W4:Y:S04]  /*9adf0*/  LDL.LU R14, [R1+0x2470] ;  /* 0x00247000010e7983 */ /* 0x001f280000300800 */
[----:B------:R-:W2:Y:S01]  /*9ae00*/  LDL.LU.64 R12, [R1+0x2468] ;  /* 0x00246800010c7983 */ /* 0x000ea20000300a00 */
[----:B------:R-:W-:Y:S01]  /*9ae10*/  VIADD R2, R2, UR5 ;  /* 0x0000000502027c36 */ /* 0x000fe20008000000 */
[----:B------:R-:W-:Y:S01]  /*9ae20*/  PRMT R10, R7, 0x5410, R6 ;  /* 0x00005410070a7816 */ /* 0x000fe20000000006 */
[----:B------:R-:W-:Y:S01]  /*9ae30*/  ULDC UR5, c[0x0][0x248] ;  /* 0x0000920000057ab9 */ /* 0x000fe20000000800 */
[----:B------:R-:W-:Y:S06]  /*9ae40*/  BAR.SYNC.DEFER_BLOCKING 0x0 ;  /* 0x0000000000007b1d */ /* 0x000fec0000010000 */
[----:B------:R-:W4:Y:S04]  /*9ae50*/  LDL.LU R17, [R1+0x10d8] ;  /* 0x0010d80001117983 */ /* 0x000f280000300800 */
[----:B------:R-:W4:Y:S04]  /*9ae60*/  LDL.LU R18, [R1+0x10fc] ;  /* 0x0010fc0001127983 */ /* 0x000f280000300800 */
[----:B------:R0:W-:Y:S04]  /*9ae70*/  STL [R1+0x10b4], R2 ;  /* 0x0010b40201007387 */ /* 0x0001e80000100800 */
[----:B------:R-:W4:Y:S04]  /*9ae80*/  LDL.LU R6, [R1+0x10e0] ;  /* 0x0010e00001067983 */ /* 0x000f280000300800 */
[----:B------:R-:W4:Y:S01]  /*9ae90*/  LDL.LU R7, [R1+0x10e4] ;  /* 0x0010e40001077983 */ /* 0x000f220000300800 */
[----:B0-----:R-:W-:Y:S01]  /*9aea0*/  VIADD R2, R2, UR4 ;  /* 0x0000000402027c36 */ /* 0x001fe20008000000 */
[----:B------:R-:W-:-:S04]  /*9aeb0*/  ULDC UR4, c[0x0][0x248] ;  /* 0x0000920000047ab9 */ /* 0x000fc80000000800 */
        /* <DEDUP_REMOVED lines=8> */
[----:B--2---:R-:W-:-:S03]  /*9af40*/  PRMT R8, R20, 0x5410, R13 ;  /* 0x0000541014087816 */ /* 0x004fc6000000000d */
[----:B------:R-:W2:Y:S01]  /*9af50*/  LDL.LU R13, [R1+0x9e0] ;  /* 0x0009e000010d7983 */ /* 0x000ea20000300800 */
[----:B---3--:R-:W-:Y:S02]  /*9af60*/  PRMT R9, R22, 0x5410, R21 ;  /* 0x0000541016097816 */ /* 0x008fe40000000015 */
[----:B----4-:R-:W-:Y:S02]  /*9af70*/  PRMT R10, R24, 0x5410, R23 ;  /* 0x00005410180a7816 */ /* 0x010fe40000000017 */
[----:B------:R-:W-:-:S05]  /*9af80*/  PRMT R11, R26, 0x5410, R25 ;  /* 0x000054101a0b7816 */ /* 0x000fca0000000019 */
[----:B------:R1:W-:Y:S01]  /*9af90*/  STSM.16.M88.4 [R28+0x200], R8 ;  /* 0x000200081c007844 */ /* 0x0003e20000000200 */
[----:B0-----:R-:W-:Y:S01]  /*9afa0*/  VIADD R2, R2, UR4 ;  /* 0x0000000402027c36 */ /* 0x001fe20008000000 */
[----:B------:R-:W-:Y:S02]  /*9afb0*/  ULDC UR4, c[0x0][0x248] ;  /* 0x0000920000047ab9 */ /* 0x000fe40000000800 */
[----:B------:R-:W-:Y:S04]  /*9afc0*/  STL [R1+0x2460], R14 ;  /* 0x0024600e01007387 */ /* 0x000fe80000100800 */
[----:B------:R0:W-:Y:S01]  /*9afd0*/  STL [R1+0x10d0], R2 ;  /* 0x0010d00201007387 */ /* 0x0001e20000100800 */
[----:B-1----:R-:W-:Y:S01]  /*9afe0*/  PRMT R8, R4, 0x5410, R27 ;  /* 0x0000541004087816 */ /* 0x002fe2000000001b */
[----:B0-----:R-:W-:Y:S01]  /*9aff0*/  VIADD R2, R2, UR4 ;  /* 0x0000000402027c36 */ /* 0x001fe20008000000 */
[----:B------:R-:W-:Y:S01]  /*9b000*/  PRMT R9, R16, 0x5410, R5 ;  /* 0x0000541010097816 */ /* 0x000fe20000000005 */
[----:B------:R-:W-:Y:S01]  /*9b010*/  ULDC UR4, c[0x0][0x248] ;  /* 0x0000920000047ab9 */ /* 0x000fe20000000800 */
[----:B------:R-:W-:-:S02]  /*9b020*/  PRMT R10, R18, 0x5410, R17 ;  /* 0x00005410120a7816 */ /* 0x000fc40000000011 */
[----:B------:R-:W-:Y:S01]  /*9b030*/  PRMT R11, R7, 0x5410, R6 ;  /* 0x00005410070b7816 */ /* 0x000fe20000000006 */
[----:B------:R-:W-:Y:S01]  /*9b040*/  BAR.SYNC.DEFER_BLOCKING 0x0 ;  /* 0x0000000000007b1d */ /* 0x000fe20000010000 */
[----:B------:R-:W-:-:S05]  /*9b050*/  ISETP.LT.AND P6, PT, R29, UR61, !P6 ;  /* 0x0000003d1d007c0c */ /* 0x000fca000f7c1270 */
[----:B--2---:R-:W-:Y:S04]  /*9b060*/  STL.64 [R1+0x2458], R12 ;  /* 0x0024580c01007387 */ /* 0x004fe80000100a00 */
[----:B------:R-:W0:Y:S04]  /*9b070*/  LDS.128 R12, [R0] ;  /* 0x00000000000c7984 */ /* 0x000e280000000c00 */
[----:B------:R-:W2:Y:S04]  /*9b080*/  LDL.LU R20, [R1+0x9e8] ;  /* 0x0009e80001147983 */ /* 0x000ea80000300800 */
[----:B------:R-:W3:Y:S04]  /*9b090*/  LDL.LU R21, [R1+0x9dc] ;  /* 0x0009dc0001157983 */ /* 0x000ee80000300800 */
[----:B------:R-:W3:Y:S04]  /*9b0a0*/  LDL.LU R22, [R1+0x9e4] ;  /* 0x0009e40001167983 */ /* 0x000ee80000300800 */
[----:B------:R-:W4:Y:S04]  /*9b0b0*/  LDL.LU R23, [R1+0x8c0] ;  /* 0x0008c00001177983 */ /* 0x000f280000300800 */
[----:B------:R-:W4:Y:S04]  /*9b0c0*/  LDL.LU R24, [R1+0x8c8] ;  /* 0x0008c80001187983 */ /* 0x000f280000300800 */
[----:B------:R-:W2:Y:S04]  /*9b0d0*/  LDL.LU R4, [R1+0x8bc] ;  /* 0x0008bc0001047983 */ /* 0x000ea80000300800 */
[----:B------:R-:W2:Y:S04]  /*9b0e0*/  LDL.LU R16, [R1+0x8c4] ;  /* 0x0008c40001107983 */ /* 0x000ea80000300800 */
[----:B------:R-:W2:Y:S04]  /*9b0f0*/  LDL.LU R17, [R1+0x124c] ;  /* 0x00124c0001117983 */ /* 0x000ea80000300800 */
[----:B------:R-:W2:Y:S04]  /*9b100*/  LDL.LU R18, [R1+0x1254] ;  /* 0x0012540001127983 */ /* 0x000ea80000300800 */
[----:B------:R1:W-:Y:S04]  /*9b110*/  STL [R1+0x10d8], R2 ;  /* 0x0010d80201007387 */ /* 0x0003e80000100800 */
[----:B------:R-:W2:Y:S04]  /*9b120*/  LDL.LU R25, [R1+0x1248] ;  /* 0x0012480001197983 */ /* 0x000ea80000300800 */
[----:B------:R-:W2:Y:S01]  /*9b130*/  LDL.LU R26, [R1+0x1250] ;  /* 0x00125000011a7983 */ /* 0x000ea20000300800 */
[----:B-1----:R-:W-:Y:S01]  /*9b140*/  VIADD R2, R2, UR4 ;  /* 0x0000000402027c36 */ /* 0x002fe20008000000 */
[----:B------:R-:W-:-:S02]  /*9b150*/  ULDC UR4, c[0x0][0x248] ;  /* 0x0000920000047ab9 */ /* 0x000fc40000000800 */
[----:B------:R-:W2:Y:S04]  /*9b160*/  LDL.LU R27, [R1+0x1118] ;  /* 0x00111800011b7983 */ /* 0x000ea80000300800 */
[----:B------:R-:W-:Y:S04]  /*9b170*/  STL [R1+0x10e4], R2 ;  /* 0x0010e40201007387 */ /* 0x000fe80000100800 */
[----:B------:R-:W2:Y:S01]  /*9b180*/  LDL.LU R5, [R1+0x1140] ;  /* 0x0011400001057983 */ /* 0x000ea20000300800 */
[----:B0-----:R-:W-:-:S03]  /*9b190*/  IMAD.MOV.U32 R29, RZ, RZ, R12 ;  /* 0x000000ffff1d7224 */ /* 0x001fc600078e000c */
[----:B------:R-:W2:Y:S04]  /*9b1a0*/  LDL.LU R6, [R1+0x1130] ;  /* 0x0011300001067983 */ /* 0x000ea80000300800 */
[----:B------:R-:W2:Y:S04]  /*9b1b0*/  LDL.LU R7, [R1+0x1134] ;  /* 0x0011340001077983 */ /* 0x000ea80000300800 */
[----:B------:R-:W-:Y:S04]  /*9b1c0*/  STL.64 [R1+0x100], R12 ;  /* 0x0001000c01007387 */ /* 0x000fe80000100a00 */
[----:B------:R-:W-:Y:S04]  /*9b1d0*/  STL.64 [R1+0x108], R14 ;  /* 0x0001080e01007387 */ /* 0x000fe80000100a00 */
[----:B------:R-:W0:Y:S01]  /*9b1e0*/  LDS.128 R12, [R0+0x400] ;  /* 0x00040000000c7984 */ /* 0x000e220000000c00 */
[----:B------:R-:W-:Y:S06]  /*9b1f0*/  BAR.SYNC.DEFER_BLOCKING 0x0 ;  /* 0x0000000000007b1d */ /* 0x000fec0000010000 */
[----:B0-----:R-:W-:Y:S04]  /*9b200*/  STL.64 [R1+0x1b0], R12 ;  /* 0x0001b00c01007387 */ /* 0x001fe80000100a00 */
[----:B------:R0:W-:Y:S04]  /*9b210*/  STL.64 [R1+0x1b8], R14 ;  /* 0x0001b80e01007387 */ /* 0x0001e80000100a00 */
[----:B0-----:R-:W2:Y:S04]  /*9b220*/  LDL.LU R14, [R1+0x2460] ;  /* 0x00246000010e7983 */ /* 0x001ea80000300800 */
[----:B------:R-:W2:Y:S04]  /*9b230*/  LDL.LU.64 R12, [R1+0x2458] ;  /* 0x00245800010c7983 */ /* 0x000ea80000300a00 */
[----:B------:R-:W-:Y:S01]  /*9b240*/  STSM.16.M88.4 [R28], R8 ;  /* 0x000000081c007844 */ /* 0x000fe20000000200 */
        /* <DEDUP_REMOVED lines=11> */
[----:B------:R0:W-:Y:S04]  /*9b300*/  STL [R1+0x111c], R2 ;  /* 0x00111c0201007387 */ /* 0x0001e80000100800 */
[----:B------:R-:W2:Y:S01]  /*9b310*/  LDL.LU R15, [R1+0x9f8] ;  /* 0x0009f800010f7983 */ /* 0x000ea20000300800 */
[----:B0-----:R-:W-:Y:S01]  /*9b320*/  VIADD R2, R2, UR4 ;  /* 0x0000000402027c36 */ /* 0x001fe20008000000 */
[----:B------:R-:W-:Y:S01]  /*9b330*/  ULDC UR4, c[0x0][0x248] ;  /* 0x0000920000047ab9 */ /* 0x000fe20000000800 */
[----:B---3--:R-:W-:Y:S02]  /*9b340*/  PRMT R9, R22, 0x5410, R21 ;  /* 0x0000541016097816 */ /* 0x008fe40000000015 */
[----:B----4-:R-:W-:Y:S02]  /*9b350*/  PRMT R10, R24, 0x5410, R23 ;  /* 0x00005410180a7816 */ /* 0x010fe40000000017 */
[----:B--2---:R-:W-:-:S02]  /*9b360*/  PRMT R11, R16, 0x5410, R4 ;  /* 0x00005410100b7816 */ /* 0x004fc40000000004 */
[----:B------:R-:W2:Y:S04]  /*9b370*/  LDL.LU R4, [R1+0x8f0] ;  /* 0x0008f00001047983 */ /* 0x000ea80000300800 */
[----:B------:R-:W2:Y:S04]  /*9b380*/  LDL.LU R16, [R1+0x8f8] ;  /* 0x0008f80001107983 */ /* 0x000ea80000300800 */
[----:B------:R0:W-:Y:S02]  /*9b390*/  STL [R1+0x1100], R2 ;  /* 0x0011000201007387 */ /* 0x0001e40000100800 */
[----:B0-----:R-:W-:Y:S01]  /*9b3a0*/  VIADD R2, R2, UR4 ;  /* 0x0000000402027c36 */ /* 0x001fe20008000000 */
[----:B------:R-:W-:Y:S01]  /*9b3b0*/  ULDC UR4, c[0x0][0x248] ;  /* 0x0000920000047ab9 */ /* 0x000fe20000000800 */
[----:B------:R-:W-:-:S05]  /*9b3c0*/  PRMT R8, R20, 0x5410, R13 ;  /* 0x0000541014087816 */ /* 0x000fca000000000d */
[----:B------:R0:W-:Y:S01]  /*9b3d0*/  STSM.16.M88.4 [R28+0x200], R8 ;  /* 0x000200081c007844 */ /* 0x0001e20000000200 */
[----:B------:R-:W-:Y:S06]  /*9b3e0*/  BAR.SYNC.DEFER_BLOCKING 0x0 ;  /* 0x0000000000007b1d */ /* 0x000fec0000010000 */
[----:B------:R-:W1:Y:S01]  /*9b3f0*/  LDS.128 R20, [R0] ;  /* 0x0000000000147984 */ /* 0x000e620000000c00 */
[----:B0-----:R-:W-:-:S03]  /*9b400*/  PRMT R8, R18, 0x5410, R17 ;  /* 0x0000541012087816 */ /* 0x001fc60000000011 */
[----:B------:R-:W3:Y:S01]  /*9b410*/  LDL.LU R17, [R1+0x8cc] ;  /* 0x0008cc0001117983 */ /* 0x000ee20000300800 */
[----:B------:R-:W-:-:S03]  /*9b420*/  PRMT R9, R26, 0x5410, R25 ;  /* 0x000054101a097816 */ /* 0x000fc60000000019 */
[----:B------:R-:W3:Y:S01]  /*9b430*/  LDL.LU R18, [R1+0x8f4] ;  /* 0x0008f40001127983 */ /* 0x000ee20000300800 */
[----:B------:R-:W-:-:S03]  /*9b440*/  PRMT R10, R5, 0x5410, R27 ;  /* 0x00005410050a7816 */ /* 0x000fc6000000001b */
[----:B------:R-:W4:Y:S01]  /*9b450*/  LDL.LU R13, [R1+0x125c] ;  /* 0x00125c00010d7983 */ /* 0x000f220000300800 */
[----:B------:R-:W-:-:S03]  /*9b460*/  PRMT R11, R7, 0x5410, R6 ;  /* 0x00005410070b7816 */ /* 0x000fc60000000006 */
        /* <DEDUP_REMOVED lines=8> */
[----:B------:R-:W4:Y:S04]  /*9b4f0*/  LDL.LU R26, [R1+0x1180] ;  /* 0x00118000011a7983 */ /* 0x000f280000300800 */
[----:B------:R-:W4:Y:S04]  /*9b500*/  LDL.LU R27, [R1+0x1184] ;  /* 0x00118400011b7983 */ /* 0x000f280000300800 */
[----:B------:R0:W-:Y:S04]  /*9b510*/  STL [R1+0x1134], R2 ;  /* 0x0011340201007387 */ /* 0x0001e80000100800 */
[----:B-1----:R-:W-:Y:S04]  /*9b520*/  STL.64 [R1+0x1a0], R20 ;  /* 0x0001a01401007387 */ /* 0x002fe80000100a00 */
[----:B------:R-:W-:Y:S04]  /*9b530*/  STL.64 [R1+0x1a8], R22 ;  /* 0x0001a81601007387 */ /* 0x000fe80000100a00 */
[----:B------:R-:W1:Y:S01]  /*9b540*/  LDS.128 R20, [R0+0x400] ;  /* 0x0004000000147984 */ /* 0x000e620000000c00 */
[----:B------:R-:W-:Y:S01]  /*9b550*/  BAR.SYNC.DEFER_BLOCKING 0x0 ;  /* 0x0000000000007b1d */ /* 0x000fe20000010000 */
[----:B0-----:R-:W-:-:S05]  /*9b560*/  VIADD R2, R2, UR5 ;  /* 0x0000000502027c36 */ /* 0x001fca0008000000 */
[----:B------:R-:W-:Y:S01]  /*9b570*/  ULDC UR5, c[0x0][0x248] ;  /* 0x0000920000057ab9 */ /* 0x000fe20000000800 */
[----:B------:R-:W-:Y:S04]  /*9b580*/  STSM.16.M88.4 [R28], R8 ;  /* 0x000000081c007844 */ /* 0x000fe80000000200 */
[----:B-1----:R-:W-:Y:S04]  /*9b590*/  STL.64 [R1+0x190], R20 ;  /* 0x0001901401007387 */ /* 0x002fe80000100a00 */
[----:B------:R0:W-:Y:S04]  /*9b5a0*/  STL.64 [R1+0x198], R22 ;  /* 0x0001981601007387 */ /* 0x0001e80000100a00 */
[----:B0-----:R-:W4:Y:S04]  /*9b5b0*/  LDL.LU.64 R22, [R1+0x2450] ;  /* 0x0024500001167983 */ /* 0x001f280000300a00 */
[----:B------:R-:W4:Y:S04]  /*9b5c0*/  LDL.LU.64 R20, [R1+0x2448] ;  /* 0x0024480001147983 */ /* 0x000f280000300a00 */
[----:B------:R0:W-:Y:S04]  /*9b5d0*/  STL [R1+0x1154], R2 ;  /* 0x0011540201007387 */ /* 0x0001e80000100800 */
[----:B------:R-:W2:Y:S04]  /*9b5e0*/  LDL.LU R9, [R1+0x9f4] ;  /* 0x0009f40001097983 */ /* 0x000ea80000300800 */
[----:B------:R-:W2:Y:S04]  /*9b5f0*/  LDL.LU R10, [R1+0x9fc] ;  /* 0x0009fc00010a7983 */ /* 0x000ea80000300800 */
[----:B------:R-:W3:Y:S01]  /*9b600*/  LDL.LU R11, [R1+0x9f0] ;  /* 0x0009f000010b7983 */ /* 0x000ee20000300800 */
[----:B0-----:R-:W-:Y:S01]  /*9b610*/  VIADD R2, R2, UR4 ;  /* 0x0000000402027c36 */ /* 0x001fe20008000000 */
[----:B------:R-:W-:-:S04]  /*9b620*/  ULDC UR4, c[0x0][0x248] ;  /* 0x0000920000047ab9 */ /* 0x000fc80000000800 */
[----:B------:R0:W-:Y:S02]  /*9b630*/  STL [R1+0x1130], R2 ;  /* 0x0011300201007387 */ /* 0x0001e40000100800 */
[----:B0-----:R-:W-:Y:S01]  /*9b640*/  VIADD R2, R2, UR4 ;  /* 0x0000000402027c36 */ /* 0x001fe20008000000 */
[----:B------:R-:W-:-:S04]  /*9b650*/  ULDC UR4, c[0x0][0x248] ;  /* 0x0000920000047ab9 */ /* 0x000fc80000000800 */
[----:B------:R-:W-:Y:S01]  /*9b660*/  STL [R1+0x1144], R2 ;  /* 0x0011440201007387 */ /* 0x000fe20000100800 */
[----:B--2---:R-:W-:Y:S02]  /*9b670*/  PRMT R8, R10, 0x5410, R9 ;  /* 0x000054100a087816 */ /* 0x004fe40000000009 */
[----:B------:R-:W-:Y:S02]  /*9b680*/  PRMT R10, R16, 0x5410, R4 ;  /* 0x00005410100a7816 */ /* 0x000fe40000000004 */
[----:B---3--:R-:W-:Y:S01]  /*9b690*/  PRMT R9, R15, 0x5410, R11 ;  /* 0x000054100f097816 */ /* 0x008fe2000000000b */
[----:B------:R-:W2:Y:S01]  /*9b6a0*/  LDL.LU R16, [R1+0x118c] ;  /* 0x00118c0001107983 */ /* 0x000ea20000300800 */
[----:B------:R-:W-:-:S05]  /*9b6b0*/  PRMT R11, R18, 0x5410, R17 ;  /* 0x00005410120b7816 */ /* 0x000fca0000000011 */
[----:B------:R4:W-:Y:S02]  /*9b6c0*/  STSM.16.M88.4 [R28+0x200], R8 ;  /* 0x000200081c007844 */ /* 0x0009e40000000200 */
[----:B----4-:R-:W-:Y:S02]  /*9b6d0*/  PRMT R8, R24, 0x5410, R13 ;  /* 0x0000541018087816 */ /* 0x010fe4000000000d */
[----:B------:R-:W-:Y:S02]  /*9b6e0*/  PRMT R9, R5, 0x5410, R25 ;  /* 0x0000541005097816 */ /* 0x000fe40000000019 */
[----:B------:R-:W-:Y:S01]  /*9b6f0*/  PRMT R11, R27, 0x5410, R26 ;  /* 0x000054101b0b7816 */ /* 0x000fe2000000001a */
[----:B------:R-:W-:Y:S01]  /*9b700*/  BAR.SYNC.DEFER_BLOCKING 0x0 ;  /* 0x0000000000007b1d */ /* 0x000fe20000010000 */
[----:B------:R-:W-:-:S05]  /*9b710*/  VIADD R4, R2, UR4 ;  /* 0x0000000402047c36 */ /* 0x000fca0008000000 */
[----:B------:R-:W-:Y:S01]  /*9b720*/  ULDC UR4, c[0x0][0x248] ;  /* 0x0000920000047ab9 */ /* 0x000fe20000000800 */
[----:B------:R-:W3:Y:S04]  /*9b730*/  LDL.LU R2, [R1+0x1188] ;  /* 0x0011880001027983 */ /* 0x000ee80000300800 */
[----:B------:R-:W4:Y:S04]  /*9b740*/  LDL.LU R17, [R1+0x910] ;  /* 0x0009100001117983 */ /* 0x000f280000300800 */
[----:B------:R-:W0:Y:S04]  /*9b750*/  LDS.128 R24, [R0] ;  /* 0x0000000000187984 */ /* 0x000e280000000c00 */
[----:B------:R1:W-:Y:S04]  /*9b760*/  STL [R1+0x1158], R4 ;  /* 0x0011580401007387 */ /* 0x0003e80000100800 */
[----:B------:R-:W4:Y:S01]  /*9b770*/  LDL.LU R18, [R1+0x90c] ;  /* 0x00090c0001127983 */ /* 0x000f220000300800 */
[----:B-1----:R-:W-:Y:S01]  /*9b780*/  VIADD R4, R4, UR4 ;  /* 0x0000000404047c36 */ /* 0x002fe20008000000 */
[----:B------:R-:W-:Y:S01]  /*9b790*/  ULDC UR4, c[0x0][0x248] ;  /* 0x0000920000047ab9 */ /* 0x000fe20000000800 */
[----:B------:R-:W-:-:S03]  /*9b7a0*/  PRMT R10, R7, 0x5410, R6 ;  /* 0x00005410070a7816 */ /* 0x000fc60000000006 */
[----:B------:R1:W-:Y:S04]  /*9b7b0*/  STL [R1+0x1140], R4 ;  /* 0x0011400401007387 */ /* 0x0003e80000100800 */
[----:B------:R-:W4:Y:S04]  /*9b7c0*/  LDL.LU R13, [R1+0x11a0] ;  /* 0x0011a000010d7983 */ /* 0x000f280000300800 */
[----:B------:R-:W4:Y:S01]  /*9b7d0*/  LDL.LU R5, [R1+0x121c] ;  /* 0x00121c0001057983 */ /* 0x000f220000300800 */
[----:B-1----:R-:W-:Y:S01]  /*9b7e0*/  VIADD R4, R4, UR4 ;  /* 0x0000000404047c36 */ /* 0x002fe20008000000 */
[----:B------:R-:W-:-:S02]  /*9b7f0*/  ULDC UR4, c[0x0][0x248] ;  /* 0x0000920000047ab9 */ /* 0x000fc40000000800 */
[----:B------:R-:W4:Y:S04]  /*9b800*/  LDL.LU R6, [R1+0x119c] ;  /* 0x00119c0001067983 */ /* 0x000f280000300800 */
[----:B------:R-:W4:Y:S04]  /*9b810*/  LDL.LU R7, [R1+0x1218] ;  /* 0x0012180001077983 */ /* 0x000f280000300800 */
[----:B------:R1:W-:Y:S02]  /*9b820*/  STL [R1+0x115c], R4 ;  /* 0x00115c0401007387 */ /* 0x0003e40000100800 */
[----:B-1----:R-:W-:Y:S01]  /*9b830*/  VIADD R4, R4, UR4 ;  /* 0x0000000404047c36 */ /* 0x002fe20008000000 */
[----:B------:R-:W-:-:S04]  /*9b840*/  ULDC UR4, c[0x0][0x248] ;  /* 0x0000920000047ab9 */ /* 0x000fc80000000800 */
[----:B------:R1:W-:Y:S04]  /*9b850*/  STL [R1+0x1184], R4 ;  /* 0x0011840401007387 */ /* 0x0003e80000100800 */
[----:B0-----:R-:W-:Y:S04]  /*9b860*/  STL.64 [R1+0x180], R24 ;  /* 0x0001801801007387 */ /* 0x001fe80000100a00 */
[----:B------:R-:W-:Y:S04]  /*9b870*/  STL.64 [R1+0x188], R26 ;  /* 0x0001881a01007387 */ /* 0x000fe80000100a00 */
[----:B------:R-:W0:Y:S01]  /*9b880*/  LDS.128 R24, [R0+0x400] ;  /* 0x0004000000187984 */ /* 0x000e220000000c00 */
[----:B------:R-:W-:Y:S01]  /*9b890*/  BAR.SYNC.DEFER_BLOCKING 0x0 ;  /* 0x0000000000007b1d */ /* 0x000fe20000010000 */
[----:B-1----:R-:W-:-:S05]  /*9b8a0*/  VIADD R4, R4, UR5 ;  /* 0x0000000504047c36 */ /* 0x002fca0008000000 */
[----:B------:R-:W-:Y:S01]  /*9b8b0*/  ULDC UR5, c[0x0][0x248] ;  /* 0x0000920000057ab9 */ /* 0x000fe20000000800 */
[----:B------:R-:W-:Y:S04]  /*9b8c0*/  STSM.16.M88.4 [R28], R8 ;  /* 0x000000081c007844 */ /* 0x000fe80000000200 */
[----:B0-----:R-:W-:Y:S01]  /*9b8d0*/  STL.64 [R1+0x170], R24 ;  /* 0x0001701801007387 */ /* 0x001fe20000100a00 */
[----:B------:R-:W-:-:S03]  /*9b8e0*/  IMAD.MOV.U32 R15, RZ, RZ, R26 ;  /* 0x000000ffff0f7224 */ /* 0x000fc600078e001a */
[----:B------:R0:W-:Y:S04]  /*9b8f0*/  STL.64 [R1+0x178], R26 ;  /* 0x0001781a01007387 */ /* 0x0001e80000100a00 */
[----:B0-----:R-:W4:Y:S04]  /*9b900*/  LDL.LU.64 R26, [R1+0x2440] ;  /* 0x00244000011a7983 */ /* 0x001f280000300a00 */
[----:B------:R-:W4:Y:S04]  /*9b910*/  LDL.LU.64 R24, [R1+0x2438] ;  /* 0x0024380001187983 */ /* 0x000f280000300a00 */
[----:B------:R0:W-:Y:S04]  /*9b920*/  STL [R1+0x1190], R4 ;  /* 0x0011900401007387 */ /* 0x0001e80000100800 */
[----:B------:R-:W2:Y:S04]  /*9b930*/  LDL.LU R8, [R1+0x1198] ;  /* 0x0011980001087983 */ /* 0x000ea80000300800 */
[----:B------:R-:W3:Y:S04]  /*9b940*/  LDL.LU R9, [R1+0x1194] ;  /* 0x0011940001097983 */ /* 0x000ee80000300800 */
[----:B------:R-:W4:Y:S04]  /*9b950*/  LDL.LU R10, [R1+0x918] ;  /* 0x00091800010a7983 */ /* 0x000f280000300800 */
[----:B------:R-:W4:Y:S01]  /*9b960*/  LDL.LU R11, [R1+0x914] ;  /* 0x00091400010b7983 */ /* 0x000f220000300800 */
[----:B0-----:R-:W-:Y:S01]  /*9b970*/  VIADD R4, R4, UR4 ;  /* 0x0000000404047c36 */ /* 0x001fe20008000000 */
[----:B------:R-:W-:Y:S01]  /*9b980*/  ULDC UR4, c[0x0][0x248] ;  /* 0x0000920000047ab9 */ /* 0x000fe20000000800 */
[----:B--2---:R-:W-:-:S02]  /*9b990*/  PRMT R8, R8, 0x5410, R16 ;  /* 0x0000541008087816 */ /* 0x004fc40000000010 */
[----:B------:R-:W2:Y:S01]  /*9b9a0*/  LDL.LU R16, [R1+0x2434] ;  /* 0x0024340001107983 */ /* 0x000ea20000300800 */
[----:B---3--:R-:W-:-:S03]  /*9b9b0*/  PRMT R9, R9, 0x5410, R2 ;  /* 0x0000541009097816 */ /* 0x008fc60000000002 */
[----:B------:R-:W3:Y:S01]  /*9b9c0*/  LDL.LU R2, [R1+0x2430] ;  /* 0x0024300001027983 */ /* 0x000ee20000300800 */
[----:B----4-:R-:W-:-:S03]  /*9b9d0*/  PRMT R10, R10, 0x5410, R17 ;  /* 0x000054100a0a7816 */ /* 0x010fc60000000011 */
[----:B------:R0:W-:Y:S01]  /*9b9e0*/  STL [R1+0x1180], R4 ;  /* 0x0011800401007387 */ /* 0x0001e20000100800 */
[----:B------:R-:W-:-:S03]  /*9b9f0*/  PRMT R11, R11, 0x5410, R18 ;  /* 0x000054100b0b7816 */ /* 0x000fc60000000012 */
[----:B------:R-:W4:Y:S04]  /*9ba00*/  LDL.LU R17, [R1+0x242c] ;  /* 0x00242c0001117983 */ /* 0x000f280000300800 */
[----:B------:R-:W2:Y:S01]  /*9ba10*/  LDL.LU R18, [R1+0x2428] ;  /* 0x0024280001127983 */ /* 0x000ea20000300800 */
[----:B0-----:R-:W-:Y:S01]  /*9ba20*/  VIADD R4, R4, UR4 ;  /* 0x0000000404047c36 */ /* 0x001fe20008000000 */
[----:B------:R-:W-:Y:S02]  /*9ba30*/  ULDC UR4, c[0x0][0x248] ;  /* 0x0000920000047ab9 */ /* 0x000fe40000000800 */
[----:B------:R0:W-:Y:S04]  /*9ba40*/  STSM.16.M88.4 [R28+0x200], R8 ;  /* 0x000200081c007844 */ /* 0x0001e80000000200 */
[----:B------:R1:W-:Y:S04]  /*9ba50*/  STL [R1+0x118c], R4 ;  /* 0x00118c0401007387 */ /* 0x0003e80000100800 */
[----:B0-----:R-:W3:Y:S04]  /*9ba60*/  LDL.LU R8, [R1+0x126c] ;  /* 0x00126c0001087983 */ /* 0x001ee80000300800 */
[----:B------:R-:W3:Y:S04]  /*9ba70*/  LDL.LU R9, [R1+0x1274] ;  /* 0x0012740001097983 */ /* 0x000ee80000300800 */
[----:B------:R-:W4:Y:S04]  /*9ba80*/  LDL.LU R10, [R1+0x1268] ;  /* 0x00126800010a7983 */ /* 0x000f280000300800 */
[----:B------:R-:W4:Y:S01]  /*9ba90*/  LDL.LU R11, [R1+0x1270] ;  /* 0x00127000010b7983 */ /* 0x000f220000300800 */
[----:B-1----:R-:W-:Y:S01]  /*9baa0*/  VIADD R4, R4, UR4 ;  /* 0x0000000404047c36 */ /* 0x002fe20008000000 */
[----:B------:R-:W-:-:S04]  /*9bab0*/  ULDC UR4, c[0x0][0x248] ;  /* 0x0000920000047ab9 */ /* 0x000fc80000000800 */
[----:B------:R0:W-:Y:S02]  /*9bac0*/  STL [R1+0x1198], R4 ;  /* 0x0011980401007387 */ /* 0x0001e40000100800 */
[----:B0-----:R-:W-:Y:S01]  /*9bad0*/  VIADD R4, R4, UR4 ;  /* 0x0000000404047c36 */ /* 0x001fe20008000000 */
[----:B------:R-:W-:-:S04]  /*9bae0*/  ULDC UR4, c[0x0][0x248] ;  /* 0x0000920000047ab9 */ /* 0x000fc80000000800 */
[----:B------:R0:W-:Y:S02]  /*9baf0*/  STL [R1+0x1188], R4 ;  /* 0x0011880401007387 */ /* 0x0001e40000100800 */
[----:B0-----:R-:W-:Y:S01]  /*9bb00*/  VIADD R4, R4, UR4 ;  /* 0x0000000404047c36 */ /* 0x001fe20008000000 */
[----:B------:R-:W-:-:S04]  /*9bb10*/  ULDC UR4, c[0x0][0x248] ;  /* 0x0000920000047ab9 */ /* 0x000fc80000000800 */
[----:B------:R-:W-:Y:S01]  /*9bb20*/  STL [R1+0x1194], R4 ;  /* 0x0011940401007387 */ /* 0x000fe20000100800 */
[----:B------:R-:W-:Y:S01]  /*9bb30*/  BAR.SYNC.DEFER_BLOCKING 0x0 ;  /* 0x0000000000007b1d */ /* 0x000fe20000010000 */
[----:B---3--:R-:W-:Y:S02]  /*9bb40*/  PRMT R8, R9, 0x5410, R8 ;  /* 0x0000541009087816 */ /* 0x008fe40000000008 */
[----:B----4-:R-:W-:Y:S02]  /*9bb50*/  PRMT R9, R11, 0x5410, R10 ;  /* 0x000054100b097816 */ /* 0x010fe4000000000a */
[----:B------:R-:W-:Y:S01]  /*9bb60*/  PRMT R10, R5, 0x5410, R13 ;  /* 0x00005410050a7816 */ /* 0x000fe2000000000d */
[----:B------:R-:W-:Y:S01]  /*9bb70*/  VIADD R13, R4, UR4 ;  /* 0x00000004040d7c36 */ /* 0x000fe20008000000 */
[----:B------:R-:W-:Y:S02]  /*9bb80*/  PRMT R11, R7, 0x5410, R6 ;  /* 0x00005410070b7816 */ /* 0x000fe40000000006 */
[----:B------:R-:W0:Y:S04]  /*9bb90*/  LDS.128 R4, [R0] ;  /* 0x0000000000047984 */ /* 0x000e280000000c00 */
[----:B0-----:R-:W-:Y:S04]  /*9bba0*/  STL.64 [R1+0x160], R4 ;  /* 0x0001600401007387 */ /* 0x001fe80000100a00 */
[----:B------:R-:W-:Y:S04]  /*9bbb0*/  STL.64 [R1+0x168], R6 ;  /* 0x0001680601007387 */ /* 0x000fe80000100a00 */
[----:B------:R-:W0:Y:S04]  /*9bbc0*/  LDS.128 R4, [R0+0x400] ;  /* 0x0004000000047984 */ /* 0x000e280000000c00 */
[----:B0-----:R-:W-:Y:S04]  /*9bbd0*/  STL.64 [R1+0x150], R4 ;  /* 0x0001500401007387 */ /* 0x001fe80000100a00 */
[----:B------:R0:W-:Y:S04]  /*9bbe0*/  STL.64 [R1+0x158], R6 ;  /* 0x0001580601007387 */ /* 0x0001e80000100a00 */
[----:B0-----:R-:W3:Y:S04]  /*9bbf0*/  LDL.LU.64 R6, [R1+0x2420] ;  /* 0x0024200001067983 */ /* 0x001ee80000300a00 */
[----:B------:R-:W4:Y:S04]  /*9bc00*/  LDL.LU.64 R4, [R1+0x2418] ;  /* 0x0024180001047983 */ /* 0x000f280000300a00 */
[----:B------:R0:W-:Y:S02]  /*9bc10*/  STL [R1+0x119c], R13 ;  /* 0x00119c0d01007387 */ /* 0x0001e40000100800 */
[----:B0-----:R-:W-:-:S05]  /*9bc20*/  VIADD R13, R13, UR5 ;  /* 0x000000050d0d7c36 */ /* 0x001fca0008000000 */
[----:B------:R-:W-:Y:S04]  /*9bc30*/  STL [R1+0x11a0], R13 ;  /* 0x0011a00d01007387 */ /* 0x000fe80000100800 */
[----:B------:R0:W-:Y:S01]  /*9bc40*/  STL [R1+0x2844], R29 ;  /* 0x0028441d01007387 */ /* 0x0001e20000100800 */
[----:B------:R-:W-:Y:S01]  /*9bc50*/  LOP3.LUT R2, R2, 0xbfffffff, RZ, 0xc0, !PT ;  /* 0xbfffffff02027812 */ /* 0x000fe200078ec0ff */
[----:B------:R-:W-:Y:S06]  /*9bc60*/  BAR.SYNC.DEFER_BLOCKING 0x0 ;  /* 0x0000000000007b1d */ /* 0x000fec0000010000 */
[----:B0-----:R-:W3:Y:S04]  /*9bc70*/  LDL.LU R29, [R1+0x11ec] ;  /* 0x0011ec00011d7983 */ /* 0x001ee80000300800 */
[----:B----4-:R0:W-:Y:S04]  /*9bc80*/  STL [R1+0x2840], R4 ;  /* 0x0028400401007387 */ /* 0x0101e80000100800 */
[----:B0-----:R-:W4:Y:S04]  /*9bc90*/  LDL.LU R4, [R1+0x11e8] ;  /* 0x0011e80001047983 */ /* 0x001f280000300800 */
[----:B--2---:R0:W-:Y:S04]  /*9bca0*/  STL [R1+0x283c], R18 ;  /* 0x00283c1201007387 */ /* 0x0041e80000100800 */
[----:B0-----:R-:W2:Y:S04]  /*9bcb0*/  LDL.LU R18, [R1+0x930] ;  /* 0x0009300001127983 */ /* 0x001ea80000300800 */
[----:B------:R0:W-:Y:S04]  /*9bcc0*/  STL [R1+0x2838], R17 ;  /* 0x0028381101007387 */ /* 0x0001e80000100800 */
[----:B0-----:R-:W2:Y:S04]  /*9bcd0*/  LDL.LU R17, [R1+0x92c] ;  /* 0x00092c0001117983 */ /* 0x001ea80000300800 */
[----:B------:R-:W3:Y:S01]  /*9bce0*/  LDL.LU R13, [R1+0x1294] ;  /* 0x00129400010d7983 */ /* 0x000ee20000300800 */
[----:B------:R-:W-:-:S03]  /*9bcf0*/  @P3 LOP3.LUT R2, R2, 0x40000000, RZ, 0xfc, !PT ;  /* 0x4000000002023812 */ /* 0x000fc600078efcff */
[----:B------:R0:W-:Y:S01]  /*9bd00*/  STL.64 [R1+0x2830], R14 ;  /* 0x0028300e01007387 */ /* 0x0001e20000100a00 */
[----:B------:R-:W-:-:S04]  /*9bd10*/  LOP3.LUT R2, R2, 0xdfffffff, RZ, 0xc0, !PT ;  /* 0xdfffffff02027812 */ /* 0x000fc800078ec0ff */
[----:B------:R-:W-:-:S04]  /*9bd20*/  @P2 LOP3.LUT R2, R2, 0x20000000, RZ, 0xfc, !PT ;  /* 0x2000000002022812 */ /* 0x000fc800078efcff */
[----:B------:R-:W-:Y:S01]  /*9bd30*/  LOP3.LUT R2, R2, 0xefffffff, RZ, 0xc0, !PT ;  /* 0xefffffff02027812 */ /* 0x000fe200078ec0ff */
[----:B0-----:R-:W2:Y:S03]  /*9bd40*/  LDL.LU R14, [R1+0x1220] ;  /* 0x00122000010e7983 */ /* 0x001ea60000300800 */
[----:B------:R-:W-:Y:S01]  /*9bd50*/  @P1 LOP3.LUT R2, R2, 0x10000000, RZ, 0xfc, !PT ;  /* 0x1000000002021812 */ /* 0x000fe200078efcff */
[----:B------:R-:W2:Y:S03]  /*9bd60*/  LDL.LU R15, [R1+0x1228] ;  /* 0x00122800010f7983 */ /* 0x000ea60000300800 */
[----:B------:R-:W-:-:S04]  /*9bd70*/  LOP3.LUT R2, R2, 0xf7ffffff, RZ, 0xc0, !PT ;  /* 0xf7ffffff02027812 */ /* 0x000fc800078ec0ff */
[----:B------:R-:W-:-:S04]  /*9bd80*/  @P0 LOP3.LUT R2, R2, 0x8000000, RZ, 0xfc, !PT ;  /* 0x0800000002020812 */ /* 0x000fc800078efcff */
[----:B------:R-:W-:-:S04]  /*9bd90*/  LOP3.LUT R2, R2, 0xfbffffff, RZ, 0xc0, !PT ;  /* 0xfbffffff02027812 */ /* 0x000fc800078ec0ff */
[----:B------:R-:W-:-:S04]  /*9bda0*/  @P6 LOP3.LUT R2, R2, 0x4000000, RZ, 0xfc, !PT ;  /* 0x0400000002026812 */ /* 0x000fc800078efcff */
[----:B------:R-:W-:-:S04]  /*9bdb0*/  LOP3.LUT R2, R2, 0xfdffffff, RZ, 0xc0, !PT ;  /* 0xfdffffff02027812 */ /* 0x000fc800078ec0ff */
[----:B------:R-:W-:Y:S01]  /*9bdc0*/  @P5 LOP3.LUT R2, R2, 0x2000000, RZ, 0xfc, !PT ;  /* 0x0200000002025812 */ /* 0x000fe200078efcff */
[----:B------:R-:W-:Y:S01]  /*9bdd0*/  STSM.16.M88.4 [R28], R8 ;  /* 0x000000081c007844 */ /* 0x000fe20000000200 */
[C---:B------:R-:W-:Y:S02]  /*9bde0*/  LOP3.LUT P3, RZ, R3.reuse, 0x20, RZ, 0xc0, !PT ;  /* 0x0000002003ff7812 */ /* 0x040fe4000786c0ff */
[C---:B------:R-:W-:Y:S02]  /*9bdf0*/  LOP3.LUT P2, RZ, R3.reuse, 0x10, RZ, 0xc0, !PT ;  /* 0x0000001003ff7812 */ /* 0x040fe4000784c0ff */
[C---:B------:R-:W-:Y:S02]  /*9be00*/  LOP3.LUT P1, RZ, R3.reuse, 0x8, RZ, 0xc0, !PT ;  /* 0x0000000803ff7812 */ /* 0x040fe4000782c0ff */
[C---:B------:R-:W-:Y:S02]  /*9be10*/  LOP3.LUT P0, RZ, R3.reuse, 0x4, RZ, 0xc0, !PT ;  /* 0x0000000403ff7812 */ /* 0x040fe4000780c0ff */
[----:B------:R-:W-:-:S02]  /*9be20*/  LOP3.LUT P6, RZ, R3, 0x2, RZ, 0xc0, !PT ;  /* 0x0000000203ff7812 */ /* 0x000fc400078cc0ff */
[----:B------:R-:W-:Y:S01]  /*9be30*/  LOP3.LUT P5, RZ, R3, 0x1, RZ, 0xc0, !PT ;  /* 0x0000000103ff7812 */ /* 0x000fe200078ac0ff */
[----:B---3--:R0:W-:Y:S04]  /*9be40*/  STL.64 [R1+0x2828], R12 ;  /* 0x0028280c01007387 */ /* 0x0081e80000100a00 */
[----:B0-----:R-:W3:Y:S04]  /*9be50*/  LDL.LU R12, [R1+0x1224] ;  /* 0x00122400010c7983 */ /* 0x001ee80000300800 */
[----:B------:R-:W3:Y:S04]  /*9be60*/  LDL.LU R13, [R1+0x122c] ;  /* 0x00122c00010d7983 */ /* 0x000ee80000300800 */
[----:B------:R0:W-:Y:S04]  /*9be70*/  STL [R1+0x27f4], R16 ;  /* 0x0027f41001007387 */ /* 0x0001e80000100800 */
[----:B0-----:R-:W3:Y:S04]  /*9be80*/  LDL.LU R16, [R1+0x1238] ;  /* 0x0012380001107983 */ /* 0x001ee80000300800 */
[----:B------:R0:W-:Y:S04]  /*9be90*/  STL [R1+0x27f0], R5 ;  /* 0x0027f00501007387 */ /* 0x0001e80000100800 */
[----:B0-----:R-:W3:Y:S04]  /*9bea0*/  LDL.LU R5, [R1+0x1290] ;  /* 0x0012900001057983 */ /* 0x001ee80000300800 */
[----:B------:R0:W-:Y:S04]  /*9beb0*/  STL.64 [R1+0x2798], R6 ;  /* 0x0027980601007387 */ /* 0x0001e80000100a00 */
[----:B0-----:R-:W3:Y:S04]  /*9bec0*/  LDL.LU R6, [R1+0x123c] ;  /* 0x00123c0001067983 */ /* 0x001ee80000300800 */
[----:B------:R-:W3:Y:S04]  /*9bed0*/  LDL.LU R7, [R1+0x1230] ;  /* 0x0012300001077983 */ /* 0x000ee80000300800 */
[----:B------:R0:W-:Y:S04]  /*9bee0*/  STL [R1+0x2668], R27 ;  /* 0x0026681b01007387 */ /* 0x0001e80000100800 */
[----:B0-----:R-:W3:Y:S04]  /*9bef0*/  LDL.LU R27, [R1+0x1234] ;  /* 0x00123400011b7983 */ /* 0x001ee80000300800 */
        /* <DEDUP_REMOVED lines=14> */
[----:B------:R0:W-:Y:S04]  /*9bfe0*/  STL.64 [R1+0x26b0], R2 ;  /* 0x0026b00201007387 */ /* 0x0001e80000100a00 */
[----:B0-----:R-:W3:Y:S04]  /*9bff0*/  LDL.LU R2, [R1+0x1200] ;  /* 0x0012000001027983 */ /* 0x001ee80000300800 */
[----:B------:R-:W3:Y:S04]  /*9c000*/  LDL.LU R3, [R1+0x948] ;  /* 0x0009480001037983 */ /* 0x000ee80000300800 */
[----:B------:R-:W4:Y:S04]  /*9c010*/  LDL.LU R8, [R1+0x11f4] ;  /* 0x0011f40001087983 */ /* 0x000f280000300800 */
[----:B------:R-:W2:Y:S04]  /*9c020*/  LDL.LU R9, [R1+0x11f0] ;  /* 0x0011f00001097983 */ /* 0x000ea80000300800 */
[----:B------:R-:W3:Y:S04]  /*9c030*/  LDL.LU R10, [R1+0x938] ;  /* 0x00093800010a7983 */ /* 0x000ee80000300800 */
[----:B------:R-:W3:Y:S01]  /*9c040*/  LDL.LU R11, [R1+0x934] ;  /* 0x00093400010b7983 */ /* 0x000ee20000300800 */
[----:B----4-:R-:W-:-:S03]  /*9c050*/  PRMT R8, R8, 0x5410, R29 ;  /* 0x0000541008087816 */ /* 0x010fc6000000001d */
[----:B------:R-:W4:Y:S01]  /*9c060*/  LDL.LU R29, [R1+0x2844] ;  /* 0x00284400011d7983 */ /* 0x000f220000300800 */
[----:B--2---:R-:W-:-:S03]  /*9c070*/  PRMT R9, R9, 0x5410, R4 ;  /* 0x0000541009097816 */ /* 0x004fc60000000004 */
[----:B------:R-:W2:Y:S01]  /*9c080*/  LDL.LU R4, [R1+0x2840] ;  /* 0x0028400001047983 */ /* 0x000ea20000300800 */
[----:B---3--:R-:W-:-:S03]  /*9c090*/  PRMT R10, R10, 0x5410, R18 ;  /* 0x000054100a0a7816 */ /* 0x008fc60000000012 */
[----:B------:R-:W3:Y:S01]  /*9c0a0*/  LDL.LU R18, [R1+0x283c] ;  /* 0x00283c0001127983 */ /* 0x000ee20000300800 */
[----:B------:R-:W-:-:S03]  /*9c0b0*/  PRMT R11, R11, 0x5410, R17 ;  /* 0x000054100b0b7816 */ /* 0x000fc60000000011 */
[----:B------:R-:W3:Y:S04]  /*9c0c0*/  LDL.LU R17, [R1+0x2838] ;  /* 0x0028380001117983 */ /* 0x000ee80000300800 */
[----:B------:R0:W-:Y:S04]  /*9c0d0*/  STSM.16.M88.4 [R28+0x200], R8 ;  /* 0x000200081c007844 */ /* 0x0001e80000000200 */
[----:B0-----:R-:W4:Y:S04]  /*9c0e0*/  LDL.LU R10, [R1+0x127c] ;  /* 0x00127c00010a7983 */ /* 0x001f280000300800 */
[----:B------:R-:W4:Y:S01]  /*9c0f0*/  LDL.LU R11, [R1+0x1284] ;  /* 0x00128400010b7983 */ /* 0x000f220000300800 */
[----:B------:R-:W-:Y:S01]  /*9c100*/  PRMT R9, R20, 0x5410, R19 ;  /* 0x0000541014097816 */ /* 0x000fe20000000013 */
[----:B------:R-:W-:Y:S01]  /*9c110*/  BAR.SYNC.DEFER_BLOCKING 0x0 ;  /* 0x0000000000007b1d */ /* 0x000fe20000010000 */
[----:B----4-:R-:W-:-:S02]  /*9c120*/  PRMT R8, R11, 0x5410, R10 ;  /* 0x000054100b087816 */ /* 0x010fc4000000000a */
[----:B------:R-:W-:Y:S02]  /*9c130*/  PRMT R10, R13, 0x5410, R12 ;  /* 0x000054100d0a7816 */ /* 0x000fe4000000000c */
[----:B------:R-:W-:Y:S02]  /*9c140*/  PRMT R11, R15, 0x5410, R14 ;  /* 0x000054100f0b7816 */ /* 0x000fe4000000000e */
[----:B------:R-:W0:Y:S04]  /*9c150*/  LDS.128 R12, [R0] ;  /* 0x00000000000c7984 */ /* 0x000e280000000c00 */
[----:B0-----:R-:W-:Y:S01]  /*9c160*/  STL [R1+0xf4], R13 ;  /* 0x0000f40d01007387 */ /* 0x001fe20000100800 */
[----:B------:R-:W-:Y:S02]  /*9c170*/  IMAD.MOV.U32 R20, RZ, RZ, R14 ;  /* 0x000000ffff147224 */ /* 0x000fe400078e000e */
[----:B------:R-:W-:Y:S01]  /*9c180*/  IMAD.MOV.U32 R19, RZ, RZ, R12 ;  /* 0x000000ffff137224 */ /* 0x000fe200078e000c */
[----:B------:R-:W-:Y:S04]  /*9c190*/  STL [R1+0xfc], R15 ;  /* 0x0000fc0f01007387 */ /* 0x000fe80000100800 */
[----:B------:R-:W0:Y:S04]  /*9c1a0*/  LDS.128 R12, [R0+0x400] ;  /* 0x00040000000c7984 */ /* 0x000e280000000c00 */
[----:B------:R1:W-:Y:S01]  /*9c1b0*/  STL [R1+0x27a0], R19 ;  /* 0x0027a01301007387 */ /* 0x0003e20000100800 */
[----:B------:R-:W-:Y:S06]  /*9c1c0*/  BAR.SYNC.DEFER_BLOCKING 0x0 ;  /* 0x0000000000007b1d */ /* 0x000fec0000010000 */
[----:B-1----:R-:W4:Y:S04]  /*9c1d0*/  LDL.LU R19, [R1+0x11f8] ;  /* 0x0011f80001137983 */ /* 0x002f280000300800 */
[----:B------:R1:W-:Y:S04]  /*9c1e0*/  STL.64 [R1+0x2508], R20 ;  /* 0x0025081401007387 */ /* 0x0003e80000100a00 */
[----:B-1----:R-:W2:Y:S04]  /*9c1f0*/  LDL.LU R20, [R1+0x11fc] ;  /* 0x0011fc0001147983 */ /* 0x002ea80000300800 */
[----:B------:R-:W2:Y:S04]  /*9c200*/  LDL.LU R21, [R1+0x1204] ;  /* 0x0012040001157983 */ /* 0x000ea80000300800 */
[----:B0-----:R-:W-:Y:S04]  /*9c210*/  STL.64 [R1], R12 ;  /* 0x0000000c01007387 */ /* 0x001fe80000100a00 */
[----:B------:R0:W-:Y:S04]  /*9c220*/  STL.64 [R1+0x8], R14 ;  /* 0x0000080e01007387 */ /* 0x0001e80000100a00 */
[----:B0-----:R-:W3:Y:S04]  /*9c230*/  LDL.LU.64 R14, [R1+0x2830] ;  /* 0x00283000010e7983 */ /* 0x001ee80000300a00 */
[----:B------:R0:W-:Y:S04]  /*9c240*/  STSM.16.M88.4 [R28], R8 ;  /* 0x000000081c007844 */ /* 0x0001e80000000200 */
[----:B------:R-:W3:Y:S01]  /*9c250*/  LDL.LU.64 R12, [R1+0x2828] ;  /* 0x00282800010c7983 */ /* 0x000ee20000300a00 */
[----:B------:R-:W-:-:S02]  /*9c260*/  PRMT R5, R5, 0x5410, R26 ;  /* 0x0000541005057816 */ /* 0x000fc4000000001a */
[----:B0-----:R-:W-:Y:S02]  /*9c270*/  PRMT R10, R22, 0x5410, R3 ;  /* 0x00005410160a7816 */ /* 0x001fe40000000003 */
[----:B------:R-:W-:Y:S01]  /*9c280*/  PRMT R3, R6, 0x5410, R27 ;  /* 0x0000541006037816 */ /* 0x000fe2000000001b */
[----:B------:R-:W3:Y:S01]  /*9c290*/  LDL.LU R22, [R1+0x1214] ;  /* 0x0012140001167983 */ /* 0x000ee20000300800 */
[----:B------:R-:W-:Y:S02]  /*9c2a0*/  PRMT R11, R24, 0x5410, R23 ;  /* 0x00005410180b7816 */ /* 0x000fe40000000017 */
[----:B----4-:R-:W-:Y:S02]  /*9c2b0*/  PRMT R9, R2, 0x5410, R19 ;  /* 0x0000541002097816 */ /* 0x010fe40000000013 */
[----:B------:R-:W-:Y:S01]  /*9c2c0*/  PRMT R2, R16, 0x5410, R7 ;  /* 0x0000541010027816 */ /* 0x000fe20000000007 */
[----:B------:R-:W-:Y:S02]  /*9c2d0*/  IMAD.MOV.U32 R16, RZ, RZ, R29 ;  /* 0x000000ffff107224 */ /* 0x000fe400078e001d */
[----:B------:R-:W4:Y:S04]  /*9c2e0*/  LDL.LU R29, [R1+0x968] ;  /* 0x00096800011d7983 */ /* 0x000f280000300800 */
[----:B------:R-:W4:Y:S01]  /*9c2f0*/  LDL.LU R24, [R1+0x964] ;  /* 0x0009640001187983 */ /* 0x000f220000300800 */
[----:B--2---:R-:W-:-:S05]  /*9c300*/  PRMT R8, R21, 0x5410, R20 ;  /* 0x0000541015087816 */ /* 0x004fca0000000014 */
[----:B------:R-:W-:Y:S01]  /*9c310*/  STSM.16.M88.4 [R28+0x200], R8 ;  /* 0x000200081c007844 */ /* 0x000fe20000000200 */
[----:B------:R-:W-:Y:S01]  /*9c320*/  BAR.SYNC.DEFER_BLOCKING 0x0 ;  /* 0x0000000000007b1d */ /* 0x000fe20000010000 */
[----:B---3--:R-:W-:Y:S02]  /*9c330*/  IMAD.MOV.U32 R6, RZ, RZ, R15 ;  /* 0x000000ffff067224 */ /* 0x008fe400078e000f */
[----:B------:R-:W-:-:S05]  /*9c340*/  IMAD.MOV.U32 R7, RZ, RZ, R14 ;  /* 0x000000ffff077224 */ /* 0x000fca00078e000e */
[----:B------:R0:W-:Y:S01]  /*9c350*/  STL.64 [R1+0x2820], R6 ;  /* 0x0028200601007387 */ /* 0x0001e20000100a00 */
[----:B------:R-:W-:-:S03]  /*9c360*/  PRMT R13, R13, 0x5410, R25 ;  /* 0x000054100d0d7816 */ /* 0x000fc60000000019 */
[----:B------:R1:W-:Y:S04]  /*9c370*/  STL [R1+0x2818], R4 ;  /* 0x0028180401007387 */ /* 0x0003e80000100800 */
[----:B------:R-:W2:Y:S01]  /*9c380*/  LDS.128 R8, [R0] ;  /* 0x0000000000087984 */ /* 0x000ea20000000c00 */
[----:B0-----:R-:W-:Y:S02]  /*9c390*/  IMAD.MOV.U32 R6, RZ, RZ, R3 ;  /* 0x000000ffff067224 */ /* 0x001fe400078e0003 */
[----:B------:R-:W-:Y:S02]  /*9c3a0*/  IMAD.MOV.U32 R7, RZ, RZ, R2 ;  /* 0x000000ffff077224 */ /* 0x000fe400078e0002 */
[----:B------:R-:W3:Y:S04]  /*9c3b0*/  LDL.LU.64 R2, [R1+0x378] ;  /* 0x0003780001027983 */ /* 0x000ee80000300a00 */
[----:B------:R-:W3:Y:S04]  /*9c3c0*/  LDL.LU.64 R20, [R1+0x380] ;  /* 0x0003800001147983 */ /* 0x000ee80000300a00 */
[----:B------:R-:W2:Y:S01]  /*9c3d0*/  LDL.LU R19, [R1+0x898] ;  /* 0x0008980001137983 */ /* 0x000ea20000300800 */
[----:B-1----:R-:W-:-:S02]  /*9c3e0*/  IMAD.MOV.U32 R4, RZ, RZ, R13 ;  /* 0x000000ffff047224 */ /* 0x002fc400078e000d */
[----:B------:R-:W-:Y:S02]  /*9c3f0*/  IMAD.MOV.U32 R27, RZ, RZ, R12 ;  /* 0x000000ffff1b7224 */ /* 0x000fe400078e000c */
[----:B------:R-:W0:Y:S01]  /*9c400*/  LDS.128 R12, [R0+0x400] ;  /* 0x00040000000c7984 */ /* 0x000e220000000c00 */
[----:B------:R-:W-:Y:S06]  /*9c410*/  BAR.SYNC.DEFER_BLOCKING 0x0 ;  /* 0x0000000000007b1d */ /* 0x000fec0000010000 */
[----:B--2---:R1:W-:Y:S04]  /*9c420*/  STL.64 [R1+0x2810], R18 ;  /* 0x0028101201007387 */ /* 0x0043e80000100a00 */
[----:B-1----:R-:W4:Y:S04]  /*9c430*/  LDL.LU R18, [R1+0x960] ;  /* 0x0009600001127983 */ /* 0x002f280000300800 */
[----:B------:R-:W2:Y:S04]  /*9c440*/  LDL.LU R19, [R1+0x95c] ;  /* 0x00095c0001137983 */ /* 0x000ea80000300800 */
[----:B------:R1:W-:Y:S04]  /*9c450*/  STL.64 [R1+0x2808], R16 ;  /* 0x0028081001007387 */ /* 0x0003e80000100a00 */
[----:B-1----:R-:W3:Y:S04]  /*9c460*/  LDL.LU R16, [R1+0x120c] ;  /* 0x00120c0001107983 */ /* 0x002ee80000300800 */
[----:B------:R-:W3:Y:S04]  /*9c470*/  LDL.LU R17, [R1+0x1210] ;  /* 0x0012100001117983 */ /* 0x000ee80000300800 */
[----:B------:R-:W3:Y:S04]  /*9c480*/  LDL R25, [R1+0x54] ;  /* 0x0000540001197983 */ /* 0x000ee80000100800 */
[----:B------:R-:W3:Y:S04]  /*9c490*/  LDL.LU R26, [R1+0x89c] ;  /* 0x00089c00011a7983 */ /* 0x000ee80000300800 */
[----:B------:R-:W3:Y:S04]  /*9c4a0*/  LDL R23, [R1+0x58] ;  /* 0x0000580001177983 */ /* 0x000ee80000100800 */
[----:B------:R1:W-:Y:S04]  /*9c4b0*/  STL.64 [R1+0x2468], R8 ;  /* 0x0024680801007387 */ /* 0x0003e80000100a00 */
[----:B-1----:R-:W3:Y:S04]  /*9c4c0*/  LDL R8, [R1+0x50] ;  /* 0x0000500001087983 */ /* 0x002ee80000100800 */
[----:B------:R-:W3:Y:S04]  /*9c4d0*/  LDL.LU R9, [R1+0x894] ;  /* 0x0008940001097983 */ /* 0x000ee80000300800 */
[----:B------:R1:W-:Y:S04]  /*9c4e0*/  STL.64 [R1+0x2460], R10 ;  /* 0x0024600a01007387 */ /* 0x0003e80000100a00 */
[----:B-1----:R-:W3:Y:S04]  /*9c4f0*/  LDL.LU R10, [R1+0x1208] ;  /* 0x00120800010a7983 */ /* 0x002ee80000300800 */
[----:B------:R-:W3:Y:S04]  /*9c500*/  LDL.LU R11, [R1+0x890] ;  /* 0x00089000010b7983 */ /* 0x000ee80000300800 */
[----:B------:R-:W-:Y:S04]  /*9c510*/  STL [R1+0x2470], R0 ;  /* 0x0024700001007387 */ /* 0x000fe80000100800 */
[----:B0-----:R0:W-:Y:S04]  /*9c520*/  STL.64 [R1+0x2458], R12 ;  /* 0x0024580c01007387 */ /* 0x0011e80000100a00 */
[----:B------:R1:W-:Y:S04]  /*9c530*/  STSM.16.M88.4 [R28], R4 ;  /* 0x000000041c007844 */ /* 0x0003e80000000200 */
[----:B0-----:R-:W3:Y:S04]  /*9c540*/  LDL.LU.64 R12, [R1+0x368] ;  /* 0x00036800010c7983 */ /* 0x001ee80000300a00 */
[----:B------:R-:W-:Y:S04]  /*9c550*/  STL.64 [R1+0x2450], R14 ;  /* 0x0024500e01007387 */ /* 0x000fe80000100a00 */
[----:B-1----:R-:W3:Y:S04]  /*9c560*/  LDL.LU.64 R6, [R1+0x2820] ;  /* 0x0028200001067983 */ /* 0x002ee80000300a00 */
[----:B------:R-:W3:Y:S04]  /*9c570*/  LDL.LU R4, [R1+0x2818] ;  /* 0x0028180001047983 */ /* 0x000ee80000300800 */
[----:B------:R-:W3:Y:S01]  /*9c580*/  LDL R5, [R1+0x5c] ;  /* 0x00005c0001057983 */ /* 0x000ee20000100800 */
[----:B----4-:R-:W-:-:S02]  /*9c590*/  PRMT R18, R29, 0x5410, R18 ;  /* 0x000054101d127816 */ /* 0x010fc40000000012 */
[----:B--2---:R-:W-:Y:S02]  /*9c5a0*/  PRMT R19, R24, 0x5410, R19 ;  /* 0x0000541018137816 */ /* 0x004fe40000000013 */
[----:B---3--:R-:W-:Y:S02]  /*9c5b0*/  PRMT R16, R22, 0x5410, R16 ;  /* 0x0000541016107816 */ /* 0x008fe40000000010 */
[----:B------:R-:W2:Y:S01]  /*9c5c0*/  LDL.LU R22, [R1+0x8a0] ;  /* 0x0008a00001167983 */ /* 0x000ea20000300800 */
[----:B------:R-:W-:-:S05]  /*9c5d0*/  PRMT R17, R17, 0x5410, R10 ;  /* 0x0000541011117816 */ /* 0x000fca000000000a */
[----:B------:R0:W-:Y:S04]  /*9c5e0*/  STSM.16.M88.4 [R28+0x200], R16 ;  /* 0x000200101c007844 */ /* 0x0001e80000000200 */
[----:B0-----:R-:W3:Y:S04]  /*9c5f0*/  LDL.LU.64 R18, [R1+0x2810] ;  /* 0x0028100001127983 */ /* 0x001ee80000300a00 */
[----:B------:R-:W4:Y:S04]  /*9c600*/  LDL.LU.64 R16, [R1+0x2808] ;  /* 0x0028080001107983 */ /* 0x000f280000300a00 */
[----:B------:R-:W2:Y:S01]  /*9c610*/  LDL.LU R24, [R1+0x8a4] ;  /* 0x0008a40001187983 */ /* 0x000ea20000300800 */
[C---:B------:R-:W-:Y:S01]  /*9c620*/  PRMT R29, R8.reuse, 0x7770, RZ ;  /* 0x00007770081d7816 */ /* 0x040fe200000000ff */
[----:B------:R-:W-:Y:S01]  /*9c630*/  BAR.SYNC.DEFER_BLOCKING 0x0 ;  /* 0x0000000000007b1d */ /* 0x000fe20000010000 */
[----:B------:R-:W-:-:S05]  /*9c640*/  PRMT R0, R8, 0x7771, RZ ;  /* 0x0000777108007816 */ /* 0x000fca00000000ff */
[----:B------:R-:W-:Y:S04]  /*9c650*/  @P4 STG.E.U8 desc[UR32][R12.64], R29 ;  /* 0x0000001d0c004986 */ /* 0x000fe8000c101120 */
[----:B------:R0:W-:Y:S02]  /*9c660*/  @P5 STG.E.U8 desc[UR32][R2.64], R0 ;  /* 0x0000000002005986 */ /* 0x0001e4000c101120 */
[----:B0-----:R-:W-:-:S05]  /*9c670*/  PRMT R0, R25, 0x7770, RZ ;  /* 0x0000777019007816 */ /* 0x001fca00000000ff */
[----:B------:R0:W-:Y:S02]  /*9c680*/  @P6 STG.E.U8 desc[UR32][R20.64], R0 ;  /* 0x0000000014006986 */ /* 0x0001e4000c101120 */
[----:B0-----:R-:W-:Y:S02]  /*9c690*/  PRMT R0, R25, 0x7771, RZ ;  /* 0x0000777119007816 */ /* 0x001fe400000000ff */
[----:B------:R-:W2:Y:S01]  /*9c6a0*/  LDL.LU R25, [R1+0x8a8] ;  /* 0x0008a80001197983 */ /* 0x000ea20000300800 */
[----:B---3--:R-:W-:-:S04]  /*9c6b0*/  IADD3 R28, P4, R11, R18, RZ ;  /* 0x000000120b1c7210 */ /* 0x008fc80007f9e0ff */
[----:B----4-:R-:W-:Y:S02]  /*9c6c0*/  LEA.HI.X.SX32 R29, R11, R17, 0x1, P4 ;  /* 0x000000110b1d7211 */ /* 0x010fe400020f0eff */
[----:B------:R-:W-:-:S04]  /*9c6d0*/  IADD3 R2, P4, R9, R18, RZ ;  /* 0x0000001209027210 */ /* 0x000fc80007f9e0ff */
[-C--:B------:R-:W-:Y:S02]  /*9c6e0*/  LEA.HI.X.SX32 R3, R9, R17.reuse, 0x1, P4 ;  /* 0x0000001109037211 */ /* 0x080fe400020f0eff */
[CC--:B------:R-:W-:Y:S01]  /*9c6f0*/  IADD3 R8, P4, R19.reuse, R18.reuse, RZ ;  /* 0x0000001213087210 */ /* 0x0c0fe20007f9e0ff */
[----:B------:R0:W-:Y:S03]  /*9c700*/  @P0 STG.E.U8 desc[UR32][R28.64], R0 ;  /* 0x000000001c000986 */ /* 0x0001e6000c101120 */
[----:B------:R-:W-:Y:S02]  /*9c710*/  LEA.HI.X.SX32 R9, R19, R17, 0x1, P4 ;  /* 0x0000001113097211 */ /* 0x000fe400020f0eff */
[----:B0-----:R-:W-:Y:S02]  /*9c720*/  PRMT R0, R23, 0x7770, RZ ;  /* 0x0000777017007816 */ /* 0x001fe400000000ff */
[----:B------:R-:W-:-:S03]  /*9c730*/  IADD3 R28, P4, R26, R18, RZ ;  /* 0x000000121a1c7210 */ /* 0x000fc60007f9e0ff */
[----:B------:R2:W-:Y:S01]  /*9c740*/  @P1 STG.E.U8 desc[UR32][R2.64], R0 ;  /* 0x0000000002001986 */ /* 0x0005e2000c101120 */
[----:B------:R-:W-:-:S03]  /*9c750*/  LEA.HI.X.SX32 R29, R26, R17, 0x1, P4 ;  /* 0x000000111a1d7211 */ /* 0x000fc600020f0eff */
[----:B------:R-:W3:Y:S01]  /*9c760*/  LDL.LU R26, [R1+0x8ac] ;  /* 0x0008ac00011a7983 */ /* 0x000ee20000300800 */
[----:B--2---:R-:W-:-:S04]  /*9c770*/  IADD3 R2, P4, R22, R18, RZ ;  /* 0x0000001216027210 */ /* 0x004fc80007f9e0ff */
[----:B------:R-:W-:-:S05]  /*9c780*/  LEA.HI.X.SX32 R3, R22, R17, 0x1, P4 ;  /* 0x0000001116037211 */ /* 0x000fca00020f0eff */
[----:B------:R0:W-:Y:S01]  /*9c790*/  STL.64 [R1+0x998], R2 ;  /* 0x0009980201007387 */ /* 0x0001e20000100a00 */
[----:B------:R-:W-:-:S03]  /*9c7a0*/  PRMT R0, R23, 0x7771, RZ ;  /* 0x0000777117007816 */ /* 0x000fc600000000ff */
[----:B0-----:R-:W2:Y:S04]  /*9c7b0*/  LDL.LU R3, [R1+0xa20] ;  /* 0x000a200001037983 */ /* 0x001ea80000300800 */
[----:B------:R-:W4:Y:S04]  /*9c7c0*/  LDL.LU R20, [R1+0xa24] ;  /* 0x000a240001147983 */ /* 0x000f280000300800 */
[----:B------:R0:W-:Y:S02]  /*9c7d0*/  @P2 STG.E.U8 desc[UR32][R8.64], R0 ;  /* 0x0000000008002986 */ /* 0x0001e4000c101120 */
[----:B0-----:R-:W-:-:S04]  /*9c7e0*/  IADD3 R8, P4, R24, R18, RZ ;  /* 0x0000001218087210 */ /* 0x001fc80007f9e0ff */
[----:B------:R-:W-:-:S05]  /*9c7f0*/  LEA.HI.X.SX32 R9, R24, R17, 0x1, P4 ;  /* 0x0000001118097211 */ /* 0x000fca00020f0eff */
[----:B------:R0:W-:Y:S04]  /*9c800*/  STL.64 [R1+0x980], R8 ;  /* 0x0009800801007387 */ /* 0x0001e80000100a00 */
[----:B------:R-:W4:Y:S04]  /*9c810*/  LDL.LU R21, [R1+0xa28] ;  /* 0x000a280001157983 */ /* 0x000f280000300800 */
[----:B------:R-:W4:Y:S04]  /*9c820*/  LDL.LU R19, [R1+0xa2c] ;  /* 0x000a2c0001137983 */ /* 0x000f280000300800 */
[----:B------:R-:W4:Y:S04]  /*9c830*/  LDL.LU R2, [R1+0xa30] ;  /* 0x000a300001027983 */ /* 0x000f280000300800 */
[----:B------:R-:W4:Y:S04]  /*9c840*/  LDL.LU R22, [R1+0xa34] ;  /* 0x000a340001167983 */ /* 0x000f280000300800 */
[----:B------:R-:W4:Y:S04]  /*9c850*/  LDL.LU R23, [R1+0xa38] ;  /* 0x000a380001177983 */ /* 0x000f280000300800 */
[----:B------:R-:W4:Y:S01]  /*9c860*/  LDL.LU R24, [R1+0xa3c] ;  /* 0x000a3c0001187983 */ /* 0x000f220000300800 */
[----:B0-----:R-:W-:-:S03]  /*9c870*/  IADD3 R8, P4, R25, R18, RZ ;  /* 0x0000001219087210 */ /* 0x001fc60007f9e0ff */
[----:B------:R-:W-:Y:S01]  /*9c880*/  STL [R1+0x27fc], R5 ;  /* 0x0027fc0501007387 */ /* 0x000fe20000100800 */
[----:B------:R-:W-:-:S03]  /*9c890*/  LEA.HI.X.SX32 R9, R25, R17, 0x1, P4 ;  /* 0x0000001119097211 */ /* 0x000fc600020f0eff */
[----:B------:R3:W-:Y:S04]  /*9c8a0*/  STL [R1+0x2800], R4 ;  /* 0x0028000401007387 */ /* 0x0007e80000100800 */
[----:B------:R-:W4:Y:S01]  /*9c8b0*/  LDL.LU R25, [R1+0xa40] ;  /* 0x000a400001197983 */ /* 0x000f220000300800 */
[----:B------:R-:W-:Y:S02]  /*9c8c0*/  PRMT R0, R5, 0x7770, RZ ;  /* 0x0000777005007816 */ /* 0x000fe400000000ff */
[C---:B------:R-:W-:Y:S02]  /*9c8d0*/  LOP3.LUT P5, RZ, R4.reuse, 0x8000, RZ, 0xc0, !PT ;  /* 0x0000800004ff7812 */ /* 0x040fe400078ac0ff */
[C---:B------:R-:W-:Y:S01]  /*9c8e0*/  LOP3.LUT P6, RZ, R4.reuse, 0x10000, RZ, 0xc0, !PT ;  /* 0x0001000004ff7812 */ /* 0x040fe200078cc0ff */
[----:B------:R-:W-:Y:S01]  /*9c8f0*/  @P3 STG.E.U8 desc[UR32][R28.64], R0 ;  /* 0x000000001c003986 */ /* 0x000fe2000c101120 */
[----:B------:R-:W-:-:S02]  /*9c900*/  LOP3.LUT P0, RZ, R4, 0x20000, RZ, 0xc0, !PT ;  /* 0x0002000004ff7812 */ /* 0x000fc4000780c0ff */
[C---:B------:R-:W-:Y:S02]  /*9c910*/  LOP3.LUT P1, RZ, R4.reuse, 0x40000, RZ, 0xc0, !PT ;  /* 0x0004000004ff7812 */ /* 0x040fe4000782c0ff */
[C---:B------:R-:W-:Y:S02]  /*9c920*/  LOP3.LUT P2, RZ, R4.reuse, 0x80000, RZ, 0xc0, !PT ;  /* 0x0008000004ff7812 */ /* 0x040fe4000784c0ff */
[----:B------:R-:W-:Y:S01]  /*9c930*/  LOP3.LUT P3, RZ, R4, 0x100000, RZ, 0xc0, !PT ;  /* 0x0010000004ff7812 */ /* 0x000fe2000786c0ff */
[----:B------:R-:W-:Y:S01]  /*9c940*/  STL.64 [R1+0x968], R8 ;  /* 0x0009680801007387 */ /* 0x000fe20000100a00 */
[----:B---3--:R-:W-:-:S04]  /*9c950*/  IADD3 R4, P4, R26, R18, RZ ;  /* 0x000000121a047210 */ /* 0x008fc80007f9e0ff */
[----:B------:R-:W-:Y:S02]  /*9c960*/  LEA.HI.X.SX32 R5, R26, R17, 0x1, P4 ;  /* 0x000000111a057211 */ /* 0x000fe400020f0eff */
[----:B------:R-:W3:Y:S04]  /*9c970*/  LDL.LU R26, [R1+0xa44] ;  /* 0x000a4400011a7983 */ /* 0x000ee80000300800 */
[----:B------:R2:W-:Y:S02]  /*9c980*/  STL.64 [R1+0x960], R4 ;  /* 0x0009600401007387 */ /* 0x0005e40000100a00 */
[----:B--2---:R-:W-:-:S04]  /*9c990*/  IADD3 R4, P4, R3, R18, RZ ;  /* 0x0000001203047210 */ /* 0x004fc80007f9e0ff */
[----:B------:R-:W-:Y:S02]  /*9c9a0*/  LEA.HI.X.SX32 R5, R3, R17, 0x1, P4 ;  /* 0x0000001103057211 */ /* 0x000fe400020f0eff */
[----:B------:R-:W2:Y:S04]  /*9c9b0*/  LDL.LU R3, [R1+0xa48] ;  /* 0x000a480001037983 */ /* 0x000ea80000300800 */
[----:B------:R4:W-:Y:S02]  /*9c9c0*/  STL.64 [R1+0x958], R4 ;  /* 0x0009580401007387 */ /* 0x0009e40000100a00 */
[----:B----4-:R-:W-:-:S04]  /*9c9d0*/  IADD3 R4, P4, R20, R18, RZ ;  /* 0x0000001214047210 */ /* 0x010fc80007f9e0ff */
[----:B------:R-:W-:-:S05]  /*9c9e0*/  LEA.HI.X.SX32 R5, R20, R17, 0x1, P4 ;  /* 0x0000001114057211 */ /* 0x000fca00020f0eff */
[----:B------:R0:W-:Y:S04]  /*9c9f0*/  STL.64 [R1+0x950], R4 ;  /* 0x0009500401007387 */ /* 0x0001e80000100a00 */
[----:B------:R-:W4:Y:S01]  /*9ca00*/  LDL.LU R20, [R1+0xa4c] ;  /* 0x000a4c0001147983 */ /* 0x000f220000300800 */
[----:B0-----:R-:W-:-:S04]  /*9ca10*/  IADD3 R4, P4, R21, R18, RZ ;  /* 0x0000001215047210 */ /* 0x001fc80007f9e0ff */
[----:B------:R-:W-:Y:S02]  /*9ca20*/  LEA.HI.X.SX32 R5, R21, R17, 0x1, P4 ;  /* 0x0000001115057211 */ /* 0x000fe400020f0eff */
[----:B------:R-:W4:Y:S04]  /*9ca30*/  LDL.LU R21, [R1+0xa50] ;  /* 0x000a500001157983 */ /* 0x000f280000300800 */
[----:B------:R0:W-:Y:S02]  /*9ca40*/  STL.64 [R1+0x948], R4 ;  /* 0x0009480401007387 */ /* 0x0001e40000100a00 */
        /* <DEDUP_REMOVED lines=24> */
[----:B---3--:R-:W-:-:S04]  /*9cbd0*/  IADD3 R4, P4, R26, R18, RZ ;  /* 0x000000121a047210 */ /* 0x008fc80007f9e0ff */
[----:B------:R-:W-:Y:S02]  /*9cbe0*/  LEA.HI.X.SX32 R5, R26, R17, 0x1, P4 ;  /* 0x000000111a057211 */ /* 0x000fe400020f0eff */
[----:B------:R-:W3:Y:S04]  /*9cbf0*/  LDL.LU R26, [R1+0xa6c] ;  /* 0x000a6c00011a7983 */ /* 0x000ee80000300800 */
[----:B------:R2:W-:Y:S02]  /*9cc00*/  STL.64 [R1+0x910], R4 ;  /* 0x0009100401007387 */ /* 0x0005e40000100a00 */
[----:B--2---:R-:W-:-:S04]  /*9cc10*/  IADD3 R4, P4, R3, R18, RZ ;  /* 0x0000001203047210 */ /* 0x004fc80007f9e0ff */
[----:B------:R-:W-:-:S05]  /*9cc20*/  LEA.HI.X.SX32 R5, R3, R17, 0x1, P4 ;  /* 0x0000001103057211 */ /* 0x000fca00020f0eff */
[----:B------:R4:W-:Y:S04]  /*9cc30*/  STL.64 [R1+0x908], R4 ;  /* 0x0009080401007387 */ /* 0x0009e80000100a00 */
[----:B------:R-:W2:Y:S01]  /*9cc40*/  LDL.LU R3, [R1+0xa70] ;  /* 0x000a700001037983 */ /* 0x000ea20000300800 */
[----:B----4-:R-:W-:-:S04]  /*9cc50*/  IADD3 R4, P4, R20, R18, RZ ;  /* 0x0000001214047210 */ /* 0x010fc80007f9e0ff */
        /* <DEDUP_REMOVED lines=32> */
[----:B------:R-:W-:Y:S01]  /*9ce60*/  LEA.HI.X.SX32 R5, R26, R17, 0x1, P4 ;  /* 0x000000111a057211 */ /* 0x000fe200020f0eff */
[----:B------:R-:W-:Y:S02]  /*9ce70*/  IMAD.MOV.U32 R26, RZ, RZ, R6 ;  /* 0x000000ffff1a7224 */ /* 0x000fe400078e0006 */
[----:B------:R-:W-:Y:S02]  /*9ce80*/  IMAD.MOV.U32 R6, RZ, RZ, R7 ;  /* 0x000000ffff067224 */ /* 0x000fe400078e0007 */
[----:B------:R2:W-:Y:S04]  /*9ce90*/  STL.64 [R1+0x8c0], R4 ;  /* 0x0008c00401007387 */ /* 0x0005e80000100a00 */
[----:B------:R-:W3:Y:S01]  /*9cea0*/  LDL.LU R7, [R1+0xa94] ;  /* 0x000a940001077983 */ /* 0x000ee20000300800 */
[----:B--2---:R-:W-:-:S04]  /*9ceb0*/  IADD3 R4, P4, R3, R18, RZ ;  /* 0x0000001203047210 */ /* 0x004fc80007f9e0ff */
[----:B------:R-:W-:Y:S02]  /*9cec0*/  LEA.HI.X.SX32 R5, R3, R17, 0x1, P4 ;  /* 0x0000001103057211 */ /* 0x000fe400020f0eff */
[----:B------:R-:W2:Y:S04]  /*9ced0*/  LDL.LU R3, [R1+0xa98] ;  /* 0x000a980001037983 */ /* 0x000ea80000300800 */
[----:B------:R4:W-:Y:S02]  /*9cee0*/  STL.64 [R1+0x8b8], R4 ;  /* 0x0008b80401007387 */ /* 0x0009e40000100a00 */
        /* <DEDUP_REMOVED lines=29> */
[----:B------:R-:W-:Y:S01]  /*9d0c0*/  LEA.HI.X.SX32 R5, R25, R17, 0x1, P4 ;  /* 0x0000001119057211 */ /* 0x000fe200020f0eff */
[----:B------:R-:W-:-:S04]  /*9d0d0*/  IMAD.MOV.U32 R25, RZ, RZ, R6 ;  /* 0x000000ffff197224 */ /* 0x000fc800078e0006 */
[----:B------:R3:W-:Y:S04]  /*9d0e0*/  STL.64 [R1+0x878], R4 ;  /* 0x0008780401007387 */ /* 0x0007e80000100a00 */
[----:B------:R-:W4:Y:S01]  /*9d0f0*/  LDL.LU R6, [R1+0xab8] ;  /* 0x000ab80001067983 */ /* 0x000f220000300800 */
        /* <DEDUP_REMOVED lines=34> */
[----:B------:R0:W-:Y:S04]  /*9d320*/  STL.64 [R1+0x830], R4 ;  /* 0x0008300401007387 */ /* 0x0001e80000100a00 */
[----:B------:R-:W4:Y:S01]  /*9d330*/  LDL.LU R10, [R1+0xadc] ;  /* 0x000adc00010a7983 */ /* 0x000f220000300800 */
[----:B0-----:R-:W-:-:S04]  /*9d340*/  IADD3 R4, P4, R6, R18, RZ ;  /* 0x0000001206047210 */ /* 0x001fc80007f9e0ff */
[----:B------:R-:W-:-:S05]  /*9d350*/  LEA.HI.X.SX32 R5, R6, R17, 0x1, P4 ;  /* 0x0000001106057211 */ /* 0x000fca00020f0eff */
[----:B------:R3:W-:Y:S04]  /*9d360*/  STL.64 [R1+0x828], R4 ;  /* 0x0008280401007387 */ /* 0x0007e80000100a00 */
[----:B------:R-:W4:Y:S01]  /*9d370*/  LDL.LU R19, [R1+0xae0] ;  /* 0x000ae00001137983 */ /* 0x000f220000300800 */
[----:B---3--:R-:W-:-:S04]  /*9d380*/  IADD3 R4, P4, R7, R18, RZ ;  /* 0x0000001207047210 */ /* 0x008fc80007f9e0ff */
[----:B------:R-:W-:-:S05]  /*9d390*/  LEA.HI.X.SX32 R5, R7, R17, 0x1, P4 ;  /* 0x0000001107057211 */ /* 0x000fca00020f0eff */
[----:B------:R-:W-:Y:S04]  /*9d3a0*/  STL.64 [R1+0x820], R4 ;  /* 0x0008200401007387 */ /* 0x000fe80000100a00 */
[----:B------:R-:W3:Y:S04]  /*9d3b0*/  LDL.LU R11, [R1+0xae4] ;  /* 0x000ae400010b7983 */ /* 0x000ee80000300800 */
[----:B------:R-:W3:Y:S01]  /*9d3c0*/  LDL.LU R8, [R1+0xae8] ;  /* 0x000ae80001087983 */ /* 0x000ee20000300800 */
[----:B--2---:R-:W-:-:S04]  /*9d3d0*/  IADD3 R6, P4, R3, R18, RZ ;  /* 0x0000001203067210 */ /* 0x004fc80007f9e0ff */
[----:B------:R-:W-:-:S05]  /*9d3e0*/  LEA.HI.X.SX32 R7, R3, R17, 0x1, P4 ;  /* 0x0000001103077211 */ /* 0x000fca00020f0eff */
[----:B------:R-:W-:Y:S01]  /*9d3f0*/  STL.64 [R1+0x27a8], R6 ;  /* 0x0027a80601007387 */ /* 0x000fe20000100a00 */
[----:B----4-:R-:W-:-:S04]  /*9d400*/  IADD3 R2, P4, R20, R18, RZ ;  /* 0x0000001214027210 */ /* 0x010fc80007f9e0ff */
[----:B------:R-:W-:Y:S02]  /*9d410*/  LEA.HI.X.SX32 R3, R20, R17, 0x1, P4 ;  /* 0x0000001114037211 */ /* 0x000fe400020f0eff */
[----:B------:R-:W2:Y:S04]  /*9d420*/  LDL.LU R20, [R1+0xaec] ;  /* 0x000aec0001147983 */ /* 0x000ea80000300800 */
        /* <DEDUP_REMOVED lines=33> */
[----:B0-----:R-:W-:-:S04]  /*9d640*/  IADD3 R2, P4, R8, R18, RZ ;  /* 0x0000001208027210 */ /* 0x001fc80007f9e0ff */
        /* <DEDUP_REMOVED lines=200> */
[----:B------:R-:W-:-:S05]  /*9e2d0*/  LEA.HI.X.SX32 R3, R8, R17, 0x1, P4 ;  /* 0x0000001108037211 */ /* 0x000fca00020f0eff */
        /* <DEDUP_REMOVED lines=28> */
[----:B------:R0:W-:Y:S02]  /*9e4a0*/  STL.64 [R1+0x600], R2 ;  /* 0x0006000201007387 */ /* 0x0001e40000100a00 */
[----:B0-----:R-:W-:-:S04]  /*9e4b0*/  IADD3 R2, P4, R19, R18, RZ ;  /* 0x0000001213027210 */ /* 0x001fc80007f9e0ff */
[----:B------:R-:W-:Y:S02]  /*9e4c0*/  LEA.HI.X.SX32 R3, R19, R17, 0x1, P4 ;  /* 0x0000001113037211 */ /* 0x000fe400020f0eff */
[----:B------:R-:W4:Y:S04]  /*9e4d0*/  LDL.LU R19, [R1+0xbf4] ;  /* 0x000bf40001137983 */ /* 0x000f280000300800 */
[----:B------:R3:W-:Y:S04]  /*9e4e0*/  STL.64 [R1+0x5f8], R2 ;  /* 0x0005f80201007387 */ /* 0x0007e80000100a00 */
[----:B------:R-:W4:Y:S01]  /*9e4f0*/  LDL.LU R10, [R1+0xbf8] ;  /* 0x000bf800010a7983 */ /* 0x000f220000300800 */
[----:B---3--:R-:W-:-:S04]  /*9e500*/  IADD3 R2, P4, R11, R18, RZ ;  /* 0x000000120b027210 */ /* 0x008fc80007f9e0ff */
[----:B------:R-:W-:-:S05]  /*9e510*/  LEA.HI.X.SX32 R3, R11, R17, 0x1, P4 ;  /* 0x000000110b037211 */ /* 0x000fca00020f0eff */
[----:B------:R0:W-:Y:S04]  /*9e520*/  STL.64 [R1+0x5f0], R2 ;  /* 0x0005f00201007387 */ /* 0x0001e80000100a00 */
[----:B------:R-:W3:Y:S01]  /*9e530*/  LDL.LU R11, [R1+0xbfc] ;  /* 0x000bfc00010b7983 */ /* 0x000ee20000300800 */
[----:B0-----:R-:W-:-:S04]  /*9e540*/  IADD3 R2, P4, R8, R18, RZ ;  /* 0x0000001208027210 */ /* 0x001fc80007f9e0ff */
[----:B------:R-:W-:-:S05]  /*9e550*/  LEA.HI.X.SX32 R3, R8, R17, 0x1, P4 ;  /* 0x0000001108037211 */ /* 0x000fca00020f0eff */
        /* <DEDUP_REMOVED lines=20> */
[----:B------:R0:W-:Y:S01]  /*9e6a0*/  STL.64 [R1+0x5c0], R2 ;  /* 0x0005c00201007387 */ /* 0x0001e20000100a00 */
[----:B------:R-:W-:-:S04]  /*9e6b0*/  IADD3 R22, P4, R24, R18, RZ ;  /* 0x0000001218167210 */ /* 0x000fc80007f9e0ff */
[----:B------:R-:W-:Y:S02]  /*9e6c0*/  LEA.HI.X.SX32 R23, R24, R17, 0x1, P4 ;  /* 0x0000001118177211 */ /* 0x000fe400020f0eff */
[----:B------:R-:W4:Y:S04]  /*9e6d0*/  LDL.LU R24, [R1+0xc14] ;  /* 0x000c140001187983 */ /* 0x000f280000300800 */
[----:B------:R-:W4:Y:S04]  /*9e6e0*/  LDL.LU R13, [R1+0xc18] ;  /* 0x000c1800010d7983 */ /* 0x000f280000300800 */
[----:B------:R-:W-:Y:S01]  /*9e6f0*/  STL.64 [R1+0x26f0], R22 ;  /* 0x0026f01601007387 */ /* 0x000fe20000100a00 */
        /* <DEDUP_REMOVED lines=74> */
[----:B------:R-:W4:Y:S04]  /*9eba0*/  LDL.LU R13, [R1+0xcf8] ;  /* 0x000cf800010d7983 */ /* 0x000f280000300800 */
[----:B------:R0:W-:Y:S01]  /*9ebb0*/  STL.64 [R1+0x26b8], R2 ;  /* 0x0026b80201007387 */ /* 0x0001e20000100a00 */
[----:B------:R-:W-:-:S04]  /*9ebc0*/  IADD3 R4, P4, R19, R18, RZ ;  /* 0x0000001213047210 */ /* 0x000fc80007f9e0ff */
[----:B------:R-:W-:-:S05]  /*9ebd0*/  LEA.HI.X.SX32 R5, R19, R17, 0x1, P4 ;  /* 0x0000001113057211 */ /* 0x000fca00020f0eff */
[----:B------:R-:W-:Y:S04]  /*9ebe0*/  STL.64 [R1+0x518], R4 ;  /* 0x0005180401007387 */ /* 0x000fe80000100a00 */
[----:B------:R-:W4:Y:S01]  /*9ebf0*/  LDL.LU R19, [R1+0xd08] ;  /* 0x000d080001137983 */ /* 0x000f220000300800 */
        /* <DEDUP_REMOVED lines=802> */
[----:B------:R2:W-:Y:S04]  /*a1e20*/  STL.64 [R1+0xc60], R2 ;  /* 0x000c600201007387 */ /* 0x0005e80000100a00 */
[----:B------:R-:W3:Y:S01]  /*a1e30*/  LDL.LU R10, [R1+0xcb4] ;  /* 0x000cb400010a7983 */ /* 0x000ee20000300800 */
[----:B--2---:R-:W-:-:S04]  /*a1e40*/  IADD3 R2, P4, R20, R18, RZ ;  /* 0x0000001214027210 */ /* 0x004fc80007f9e0ff */
[----:B------:R-:W-:-:S05]  /*a1e50*/  LEA.HI.X.SX32 R3, R20, R17, 0x1, P4 ;  /* 0x0000001114037211 */ /* 0x000fca00020f0eff */
[----:B------:R4:W-:Y:S04]  /*a1e60*/  STL.64 [R1+0xc68], R2 ;  /* 0x000c680201007387 */ /* 0x0009e80000100a00 */
[----:B------:R-:W2:Y:S01]  /*a1e70*/  LDL.LU R11, [R1+0xcbc] ;  /* 0x000cbc00010b7983 */ /* 0x000ea20000300800 */
[----:B----4-:R-:W-:-:S04]  /*a1e80*/  IADD3 R2, P4, R21, R18, RZ ;  /* 0x0000001215027210 */ /* 0x010fc80007f9e0ff */
[----:B------:R-:W-:-:S05]  /*a1e90*/  LEA.HI.X.SX32 R3, R21, R17, 0x1, P4 ;  /* 0x0000001115037211 */ /* 0x000fca00020f0eff */
[----:B------:R0:W-:Y:S04]  /*a1ea0*/  STL.64 [R1+0xc70], R2 ;  /* 0x000c700201007387 */ /* 0x0001e80000100a00 */
[----:B------:R-:W4:Y:S01]  /*a1eb0*/  LDL.LU R0, [R1+0xcc4] ;  /* 0x000cc40001007983 */ /* 0x000f220000300800 */
[----:B------:R-:W-:-:S04]  /*a1ec0*/  IADD3 R20, P4, R8, R18, RZ ;  /* 0x0000001208147210 */ /* 0x000fc80007f9e0ff */
[----:B------:R-:W-:Y:S02]  /*a1ed0*/  LEA.HI.X.SX32 R21, R8, R17, 0x1, P4 ;  /* 0x0000001108157211 */ /* 0x000fe400020f0eff */
        /* <DEDUP_REMOVED lines=335> */
[----:B------:R-:W-:-:S05]  /*a33d0*/  LEA.HI.X.SX32 R3, R19, R17, 0x1, P4 ;  /* 0x0000001113037211 */ /* 0x000fca00020f0eff */
[----:B------:R0:W-:Y:S04]  /*a33e0*/  STL.64 [R1+0xf28], R2 ;  /* 0x000f280201007387 */ /* 0x0001e80000100a00 */
[----:B------:R-:W4:Y:S04]  /*a33f0*/  LDL.LU R19, [R1+0xf60] ;  /* 0x000f600001137983 */ /* 0x000f280000300800 */
        /* <DEDUP_REMOVED lines=15> */
[----:B------:R4:W-:Y:S04]  /*a34f0*/  STL.64 [R1+0xf58], R2 ;  /* 0x000f580201007387 */ /* 0x0009e80000100a00 */
[----:B------:R-:W2:Y:S01]  /*a3500*/  LDL.LU R12, [R1+0xfc0] ;  /* 0x000fc000010c7983 */ /* 0x000ea20000300800 */
        /* <DEDUP_REMOVED lines=13> */
[----:B------:R-:W4:Y:S01]  /*a35e0*/  LDL.LU R24, [R1+0xfd4] ;  /* 0x000fd40001187983 */ /* 0x000f220000300800 */
[----:B------:R-:W-:-:S03]  /*a35f0*/  IADD3 R8, P4, R5, R18, RZ ;  /* 0x0000001205087210 */ /* 0x000fc60007f9e0ff */
[----:B------:R0:W-:Y:S01]  /*a3600*/  STL.64 [R1+0xf90], R2 ;  /* 0x000f900201007387 */ /* 0x0001e20000100a00 */
[----:B------:R-:W-:-:S05]  /*a3610*/  LEA.HI.X.SX32 R9, R5, R17, 0x1, P4 ;  /* 0x0000001105097211 */ /* 0x000fca00020f0eff */
[----:B------:R-:W-:Y:S01]  /*a3620*/  STL.64 [R1+0x2478], R8 ;  /* 0x0024780801007387 */ /* 0x000fe20000100a00 */
        /* <DEDUP_REMOVED lines=18> */
[----:B------:R-:W-:Y:S02]  /*a3750*/  LEA.HI.X.SX32 R3, R11, R17, 0x1, P4 ;  /* 0x000000110b037211 */ /* 0x000fe400020f0eff */
[----:B------:R-:W-:-:S03]  /*a3760*/  IADD3 R10, P4, R12, R18, RZ ;  /* 0x000000120c0a7210 */ /* 0x000fc60007f9e0ff */
[----:B------:R4:W-:Y:S01]  /*a3770*/  STL.64 [R1+0xf88], R2 ;  /* 0x000f880201007387 */ /* 0x0009e20000100a00 */
[----:B------:R-:W-:-:S05]  /*a3780*/  LEA.HI.X.SX32 R11, R12, R17, 0x1, P4 ;  /* 0x000000110c0b7211 */ /* 0x000fca00020f0eff */
[----:B------:R-:W-:Y:S04]  /*a3790*/  STL.64 [R1+0x2480], R10 ;  /* 0x0024800a01007387 */ /* 0x000fe80000100a00 */
[----:B------:R-:W2:Y:S01]  /*a37a0*/  LDL.LU R5, [R1+0xff8] ;  /* 0x000ff80001057983 */ /* 0x000ea20000300800 */
[----:B----4-:R-:W-:-:S04]  /*a37b0*/  IADD3 R2, P4, R13, R18, RZ ;  /* 0x000000120d027210 */ /* 0x010fc80007f9e0ff */
[----:B------:R-:W-:-:S05]  /*a37c0*/  LEA.HI.X.SX32 R3, R13, R17, 0x1, P4 ;  /* 0x000000110d037211 */ /* 0x000fca00020f0eff */
[----:B------:R0:W-:Y:S02]  /*a37d0*/  STL.64 [R1+0xfc0], R2 ;  /* 0x000fc00201007387 */ /* 0x0001e40000100a00 */
[----:B0-----:R-:W-:-:S04]  /*a37e0*/  IADD3 R2, P4, R0, R18, RZ ;  /* 0x0000001200027210 */ /* 0x001fc80007f9e0ff */
[----:B------:R-:W-:Y:S02]  /*a37f0*/  LEA.HI.X.SX32 R3, R0, R17, 0x1, P4 ;  /* 0x0000001100037211 */ /* 0x000fe400020f0eff */
[----:B------:R-:W4:Y:S04]  /*a3800*/  LDL.LU R0, [R1+0xffc] ;  /* 0x000ffc0001007983 */ /* 0x000f280000300800 */
[----:B------:R0:W-:Y:S04]  /*a3810*/  STL.64 [R1+0xfc8], R2 ;  /* 0x000fc80201007387 */ /* 0x0001e80000100a00 */
[----:B------:R-:W4:Y:S01]  /*a3820*/  LDL.LU R22, [R1+0x1014] ;  /* 0x0010140001167983 */ /* 0x000f220000300800 */
[----:B------:R-:W-:-:S04]  /*a3830*/  IADD3 R12, P4, R24, R18, RZ ;  /* 0x00000012180c7210 */ /* 0x000fc80007f9e0ff */
[----:B------:R-:W-:Y:S02]  /*a3840*/  LEA.HI.X.SX32 R13, R24, R17, 0x1, P4 ;  /* 0x00000011180d7211 */ /* 0x000fe400020f0eff */
[----:B------:R-:W4:Y:S04]  /*a3850*/  LDL.LU R24, [R1+0x1034] ;  /* 0x0010340001187983 */ /* 0x000f280000300800 */
[----:B------:R-:W-:Y:S04]  /*a3860*/  STL [R1+0x2498], R12 ;  /* 0x0024980c01007387 */ /* 0x000fe80000100800 */
[----:B------:R-:W-:Y:S01]  /*a3870*/  STL [R1+0x2488], R13 ;  /* 0x0024880d01007387 */ /* 0x000fe20000100800 */
        /* <DEDUP_REMOVED lines=18> */
[----:B------:R-:W-:Y:S02]  /*a39a0*/  LEA.HI.X.SX32 R15, R4, R17, 0x1, P4 ;  /* 0x00000011040f7211 */ /* 0x000fe400020f0eff */
[----:B------:R-:W3:Y:S04]  /*a39b0*/  LDL.LU R4, [R1+0x1064] ;  /* 0x0010640001047983 */ /* 0x000ee80000300800 */
[----:B------:R-:W-:Y:S01]  /*a39c0*/  STL.64 [R1+0x2490], R14 ;  /* 0x0024900e01007387 */ /* 0x000fe20000100a00 */
        /* <DEDUP_REMOVED lines=14> */
[----:B------:R-:W-:Y:S02]  /*a3ab0*/  IMAD.MOV.U32 R24, RZ, RZ, R25 ;  /* 0x000000ffff187224 */ /* 0x000fe400078e0019 */
[----:B------:R-:W-:Y:S02]  /*a3ac0*/  IMAD.MOV.U32 R25, RZ, RZ, R16 ;  /* 0x000000ffff197224 */ /* 0x000fe400078e0010 */
        /* <DEDUP_REMOVED lines=76> */
[----:B------:R-:W4:Y:S04]  /*a3f90*/  LDL.LU R28, [R1+0x10fc] ;  /* 0x0010fc00011c7983 */ /* 0x000f280000300800 */
[----:B------:R-:W4:Y:S01]  /*a3fa0*/  LDL.LU R29, [R1+0x10e0] ;  /* 0x0010e000011d7983 */ /* 0x000f220000300800 */
[----:B0-----:R-:W-:-:S04]  /*a3fb0*/  IADD3 R2, P4, R16, R18, RZ ;  /* 0x0000001210027210 */ /* 0x001fc80007f9e0ff */
[----:B------:R-:W-:Y:S02]  /*a3fc0*/  LEA.HI.X.SX32 R3, R16, R17, 0x1, P4 ;  /* 0x0000001110037211 */ /* 0x000fe400020f0eff */
[----:B------:R-:W4:Y:S04]  /*a3fd0*/  LDL.LU R16, [R1+0x1104] ;  /* 0x0011040001107983 */ /* 0x000f280000300800 */
        /* <DEDUP_REMOVED lines=65> */
[----:B------:R4:W-:Y:S02]  /*a43f0*/  STL.64 [R1+0x1168], R2 ;  /* 0x0011680201007387 */ /* 0x0009e40000100a00 */
[----:B----4-:R-:W-:-:S04]  /*a4400*/  IADD3 R2, P4, R0, R18, RZ ;  /* 0x0000001200027210 */ /* 0x010fc80007f9e0ff */
[----:B------:R-:W-:-:S05]  /*a4410*/  LEA.HI.X.SX32 R3, R0, R17, 0x1, P4 ;  /* 0x0000001100037211 */ /* 0x000fca00020f0eff */
[----:B------:R0:W-:Y:S04]  /*a4420*/  STL.64 [R1+0x1178], R2 ;  /* 0x0011780201007387 */ /* 0x0001e80000100a00 */
[----:B------:R-:W2:Y:S04]  /*a4430*/  LDL.LU R4, [R1+0x1198] ;  /* 0x0011980001047983 */ /* 0x000ea80000300800 */
[----:B------:R-:W4:Y:S04]  /*a4440*/  LDL.LU R5, [R1+0x1188] ;  /* 0x0011880001057983 */ /* 0x000f280000300800 */
[----:B------:R-:W3:Y:S01]  /*a4450*/  LDL.LU R23, [R1+0x44] ;  /* 0x0000440001177983 */ /* 0x000ee20000300800 */
[----:B0-----:R-:W-:-:S04]  /*a4460*/  IADD3 R2, P4, R16, R18, RZ ;  /* 0x0000001210027210 */ /* 0x001fc80007f9e0ff */
[----:B------:R-:W-:Y:S01]  /*a4470*/  LEA.HI.X.SX32 R3, R16, R17, 0x1, P4 ;  /* 0x0000001110037211 */ /* 0x000fe200020f0eff */
[----:B---3--:R0:W-:Y:S04]  /*a4480*/  STL [R1+0x27f8], R23 ;  /* 0x0027f81701007387 */ /* 0x0081e80000100800 */
[----:B0-----:R-:W3:Y:S04]  /*a4490*/  LDL.LU R23, [R1+0x1194] ;  /* 0x0011940001177983 */ /* 0x001ee80000300800 */
[----:B------:R-:W3:Y:S04]  /*a44a0*/  LDL.LU R16, [R1+0x119c] ;  /* 0x00119c0001107983 */ /* 0x000ee80000300800 */
[----:B------:R-:W3:Y:S04]  /*a44b0*/  LDL.LU R22, [R1+0x11a0] ;  /* 0x0011a00001167983 */ /* 0x000ee80000300800 */
[----:B------:R-:W3:Y:S04]  /*a44c0*/  LDL.LU R0, [R1+0x48] ;  /* 0x0000480001007983 */ /* 0x000ee80000300800 */
[----:B------:R0:W-:Y:S04]  /*a44d0*/  STL.64 [R1+0x1170], R2 ;  /* 0x0011700201007387 */ /* 0x0001e80000100a00 */
[----:B------:R-:W3:Y:S04]  /*a44e0*/  LDL.LU.64 R14, [R1+0x998] ;  /* 0x00099800010e7983 */ /* 0x000ee80000300a00 */
[----:B------:R-:W3:Y:S01]  /*a44f0*/  LDL.LU.64 R12, [R1+0x980] ;  /* 0x00098000010c7983 */ /* 0x000ee20000300a00 */
[----:B0-----:R-:W-:-:S04]  /*a4500*/  IADD3 R2, P4, R19, R18, RZ ;  /* 0x0000001213027210 */ /* 0x001fc80007f9e0ff */
[----:B------:R-:W-:Y:S02]  /*a4510*/  LEA.HI.X.SX32 R3, R19, R17, 0x1, P4 ;  /* 0x0000001113037211 */ /* 0x000fe400020f0eff */
[----:B------:R-:W3:Y:S04]  /*a4520*/  LDL R19, [R1+0x40] ;  /* 0x0000400001137983 */ /* 0x000ee80000100800 */
[----:B------:R0:W-:Y:S04]  /*a4530*/  STL.64 [R1+0x1158], R2 ;  /* 0x0011580201007387 */ /* 0x0001e80000100a00 */
[----:B------:R-:W3:Y:S04]  /*a4540*/  LDL.LU.64 R10, [R1+0x968] ;  /* 0x00096800010a7983 */ /* 0x000ee80000300a00 */
[----:B------:R-:W3:Y:S01]  /*a4550*/  LDL.LU.64 R8, [R1+0x960] ;  /* 0x0009600001087983 */ /* 0x000ee20000300a00 */
[----:B0-----:R-:W-:-:S04]  /*a4560*/  IADD3 R2, P4, R28, R18, RZ ;  /* 0x000000121c027210 */ /* 0x001fc80007f9e0ff */
[----:B------:R-:W-:-:S05]  /*a4570*/  LEA.HI.X.SX32 R3, R28, R17, 0x1, P4 ;  /* 0x000000111c037211 */ /* 0x000fca00020f0eff */
[----:B------:R0:W-:Y:S04]  /*a4580*/  STL.64 [R1+0x1140], R2 ;  /* 0x0011400201007387 */ /* 0x0001e80000100a00 */
[----:B------:R-:W3:Y:S01]  /*a4590*/  LDL.LU.64 R20, [R1+0x958] ;  /* 0x0009580001147983 */ /* 0x000ee20000300a00 */
[----:B0-----:R-:W-:-:S04]  /*a45a0*/  IADD3 R2, P4, R29, R18, RZ ;  /* 0x000000121d027210 */ /* 0x001fc80007f9e0ff */
[----:B------:R-:W-:-:S05]  /*a45b0*/  LEA.HI.X.SX32 R3, R29, R17, 0x1, P4 ;  /* 0x000000111d037211 */ /* 0x000fca00020f0eff */
[----:B------:R0:W-:Y:S04]  /*a45c0*/  STL.64 [R1+0x1130], R2 ;  /* 0x0011300201007387 */ /* 0x0001e80000100a00 */
[----:B------:R-:W3:Y:S01]  /*a45d0*/  LDL.LU.64 R28, [R1+0x950] ;  /* 0x00095000011c7983 */ /* 0x000ee20000300a00 */
[----:B0-----:R-:W-:-:S04]  /*a45e0*/  IADD3 R2, P4, R6, R18, RZ ;  /* 0x0000001206027210 */ /* 0x001fc80007f9e0ff */
[----:B------:R-:W-:-:S05]  /*a45f0*/  LEA.HI.X.SX32 R3, R6, R17, 0x1, P4 ;  /* 0x0000001106037211 */ /* 0x000fca00020f0eff */
[----:B------:R0:W-:Y:S02]  /*a4600*/  STL.64 [R1+0x1118], R2 ;  /* 0x0011180201007387 */ /* 0x0001e40000100a00 */
[----:B0-----:R-:W-:-:S04]  /*a4610*/  IADD3 R2, P4, R7, R18, RZ ;  /* 0x0000001207027210 */ /* 0x001fc80007f9e0ff */
[----:B------:R-:W-:Y:S02]  /*a4620*/  LEA.HI.X.SX32 R3, R7, R17, 0x1, P4 ;  /* 0x0000001107037211 */ /* 0x000fe400020f0eff */
[----:B------:R-:W3:Y:S04]  /*a4630*/  LDL.LU.64 R6, [R1+0x948] ;  /* 0x0009480001067983 */ /* 0x000ee80000300a00 */
        /* <DEDUP_REMOVED lines=17> */
[----:B0-----:R-:W-:-:S04]  /*a4750*/  IADD3 R2, P4, R22, R18, RZ ;  /* 0x0000001216027210 */ /* 0x001fc80007f9e0ff */
[----:B------:R-:W-:-:S05]  /*a4760*/  LEA.HI.X.SX32 R3, R22, R17, 0x1, P4 ;  /* 0x0000001116037211 */ /* 0x000fca00020f0eff */
[----:B------:R4:W-:Y:S01]  /*a4770*/  STL.64 [R1+0xf00], R2 ;  /* 0x000f000201007387 */ /* 0x0009e20000100a00 */
[----:B--2---:R-:W-:Y:S02]  /*a4780*/  LOP3.LUT P4, RZ, R4, 0x4000, RZ, 0xc0, !PT ;  /* 0x0000400004ff7812 */ /* 0x004fe4000788c0ff */
[----:B----4-:R-:W-:Y:S02]  /*a4790*/  PRMT R2, R5, 0x7771, RZ ;  /* 0x0000777105027816 */ /* 0x010fe400000000ff */
[----:B------:R-:W2:Y:S09]  /*a47a0*/  LDL.LU R5, [R1+0x27f0] ;  /* 0x0027f00001057983 */ /* 0x000eb20000300800 */
[----:B------:R0:W-:Y:S02]  /*a47b0*/  @P4 STG.E.U8 desc[UR32][R14.64], R2 ;  /* 0x000000020e004986 */ /* 0x0001e4000c101120 */
[----:B0-----:R-:W-:-:S05]  /*a47c0*/  PRMT R2, R19, 0x7770, RZ ;  /* 0x0000777013027816 */ /* 0x001fca00000000ff */
[----:B------:R0:W-:Y:S02]  /*a47d0*/  @P5 STG.E.U8 desc[UR32][R12.64], R2 ;  /* 0x000000020c005986 */ /* 0x0001e4000c101120 */
[----:B0-----:R-:W-:-:S05]  /*a47e0*/  PRMT R2, R19, 0x7771, RZ ;  /* 0x0000777113027816 */ /* 0x001fca00000000ff */
[----:B------:R3:W-:Y:S02]  /*a47f0*/  @P6 STG.E.U8 desc[UR32][R10.64], R2 ;  /* 0x000000020a006986 */ /* 0x0007e4000c101120 */
[----:B---3--:R-:W-:-:S05]  /*a4800*/  PRMT R2, R23, 0x7770, RZ ;  /* 0x0000777017027816 */ /* 0x008fca00000000ff */
[----:B------:R0:W-:Y:S02]  /*a4810*/  @P0 STG.E.U8 desc[UR32][R8.64], R2 ;  /* 0x0000000208000986 */ /* 0x0001e4000c101120 */
[----:B0-----:R-:W-:-:S05]  /*a4820*/  PRMT R2, R23, 0x7771, RZ ;  /* 0x0000777117027816 */ /* 0x001fca00000000ff */
[----:B------:R0:W-:Y:S04]  /*a4830*/  @P1 STG.E.U8 desc[UR32][R20.64], R2 ;  /* 0x0000000214001986 */ /* 0x0001e8000c101120 */
[----:B------:R-:W-:Y:S01]  /*a4840*/  STL [R1+0x27dc], R23 ;  /* 0x0027dc1701007387 */ /* 0x000fe20000100800 */
[----:B0-----:R-:W-:-:S03]  /*a4850*/  PRMT R2, R0, 0x7770, RZ ;  /* 0x0000777000027816 */ /* 0x001fc600000000ff */
[----:B------:R-:W3:Y:S04]  /*a4860*/  LDL.LU.64 R20, [R1+0x940] ;  /* 0x0009400001147983 */ /* 0x000ee80000300a00 */
[----:B------:R0:W-:Y:S04]  /*a4870*/  @P2 STG.E.U8 desc[UR32][R28.64], R2 ;  /* 0x000000021c002986 */ /* 0x0001e8000c101120 */
[----:B------:R-:W4:Y:S01]  /*a4880*/  LDL.LU.64 R12, [R1+0x938] ;  /* 0x00093800010c7983 */ /* 0x000f220000300a00 */
[----:B0-----:R-:W-:-:S03]  /*a4890*/  PRMT R2, R0, 0x7771, RZ ;  /* 0x0000777100027816 */ /* 0x001fc600000000ff */
[----:B------:R-:W4:Y:S04]  /*a48a0*/  LDL.LU.64 R28, [R1+0x930] ;  /* 0x00093000011c7983 */ /* 0x000f280000300a00 */
[----:B------:R-:W4:Y:S04]  /*a48b0*/  LDL.LU R22, [R1+0x50] ;  /* 0x0000500001167983 */ /* 0x000f280000300800 */
[----:B------:R-:W4:Y:S04]  /*a48c0*/  LDL.LU.64 R10, [R1+0x928] ;  /* 0x00092800010a7983 */ /* 0x000f280000300a00 */
[----:B------:R0:W-:Y:S04]  /*a48d0*/  @P3 STG.E.U8 desc[UR32][R6.64], R2 ;  /* 0x0000000206003986 */ /* 0x0001e8000c101120 */
[----:B------:R-:W4:Y:S04]  /*a48e0*/  LDL.LU.64 R8, [R1+0x920] ;  /* 0x0009200001087983 */ /* 0x000f280000300a00 */
[----:B0-----:R-:W4:Y:S04]  /*a48f0*/  LDL.LU R6, [R1+0x54] ;  /* 0x0000540001067983 */ /* 0x001f280000300800 */
[----:B------:R-:W3:Y:S01]  /*a4900*/  LDL.LU R19, [R1+0x4c] ;  /* 0x00004c0001137983 */ /* 0x000ee20000300800 */
[----:B------:R-:W-:-:S02]  /*a4910*/  LOP3.LUT P4, RZ, R16, 0x2, RZ, 0xc0, !PT ;  /* 0x0000000210ff7812 */ /* 0x000fc4000788c0ff */
[----:B------:R-:W-:-:S11]  /*a4920*/  LOP3.LUT R17, R17, 0xefffffff, RZ, 0xc0, !PT ;  /* 0xefffffff11117812 */ /* 0x000fd600078ec0ff */
[----:B------:R-:W-:Y:S02]  /*a4930*/  @P4 LOP3.LUT R17, R17, 0x10000000, RZ, 0xfc, !PT ;  /* 0x1000000011114812 */ /* 0x000fe400078efcff */
[----:B------:R-:W-:Y:S02]  /*a4940*/  LOP3.LUT P4, RZ, R16, 0x1, RZ, 0xc0, !PT ;  /* 0x0000000110ff7812 */ /* 0x000fe4000788c0ff */
        /* <DEDUP_REMOVED lines=12> */
[----:B------:R-:W-:Y:S02]  /*a4a10*/  LOP3.LUT R18, R18, 0xfffffffd, RZ, 0xc0, !PT ;  /* 0xfffffffd12127812 */ /* 0x000fe400078ec0ff */
[C---:B------:R-:W-:Y:S02]  /*a4a20*/  LOP3.LUT P0, RZ, R4.reuse, 0x200000, RZ, 0xc0, !PT ;  /* 0x0020000004ff7812 */ /* 0x040fe4000780c0ff */
[----:B------:R-:W-:-:S07]  /*a4a30*/  LOP3.LUT P1, RZ, R4, 0x400000, RZ, 0xc0, !PT ;  /* 0x0040000004ff7812 */ /* 0x000fce000782c0ff */
[----:B------:R-:W-:Y:S02]  /*a4a40*/  @P4 LOP3.LUT R18, R18, 0x2, RZ, 0xfc, !PT ;  /* 0x0000000212124812 */ /* 0x000fe400078efcff */
[----:B------:R-:W-:Y:S02]  /*a4a50*/  LOP3.LUT P4, RZ, R4, 0x8000000, RZ, 0xc0, !PT ;  /* 0x0800000004ff7812 */ /* 0x000fe4000788c0ff */
[----:B------:R-:W-:Y:S02]  /*a4a60*/  LOP3.LUT R18, R18, 0xfffffffb, RZ, 0xc0, !PT ;  /* 0xfffffffb12127812 */ /* 0x000fe400078ec0ff */
[----:B------:R-:W-:Y:S01]  /*a4a70*/  LOP3.LUT P2, RZ, R4, 0x800000, RZ, 0xc0, !PT ;  /* 0x0080000004ff7812 */ /* 0x000fe2000784c0ff */
[----:B------:R-:W-:Y:S08]  /*a4a80*/  STL [R1+0x2710], R4 ;  /* 0x0027100401007387 */ /* 0x000ff00000100800 */
[----:B------:R-:W-:-:S02]  /*a4a90*/  @P4 LOP3.LUT R18, R18, 0x4, RZ, 0xfc, !PT ;  /* 0x0000000412124812 */ /* 0x000fc400078efcff */
[----:B------:R-:W-:Y:S01]  /*a4aa0*/  LOP3.LUT P4, RZ, R4, 0x4000000, RZ, 0xc0, !PT ;  /* 0x0400000004ff7812 */ /* 0x000fe2000788c0ff */
[----:B--2---:R-:W-:Y:S01]  /*a4ab0*/  STL [R1+0x2748], R5 ;  /* 0x0027480501007387 */ /* 0x004fe20000100800 */
[----:B------:R-:W-:Y:S02]  /*a4ac0*/  LOP3.LUT R18, R18, 0xfffffff7, RZ, 0xc0, !PT ;  /* 0xfffffff712127812 */ /* 0x000fe400078ec0ff */
[----:B------:R-:W-:-:S09]  /*a4ad0*/  LOP3.LUT P3, RZ, R4, 0x1000000, RZ, 0xc0, !PT ;  /* 0x0100000004ff7812 */ /* 0x000fd2000786c0ff */
[----:B------:R-:W-:Y:S02]  /*a4ae0*/  @P4 LOP3.LUT R18, R18, 0x8, RZ, 0xfc, !PT ;  /* 0x0000000812124812 */ /* 0x000fe400078efcff */
[----:B------:R-:W-:Y:S02]  /*a4af0*/  LOP3.LUT P4, RZ, R4, 0x2000000, RZ, 0xc0, !PT ;  /* 0x0200000004ff7812 */ /* 0x000fe4000788c0ff */
[----:B---3--:R-:W-:-:S05]  /*a4b00*/  PRMT R2, R19, 0x7770, RZ ;  /* 0x0000777013027816 */ /* 0x008fca00000000ff */
[----:B------:R0:W-:Y:S02]  /*a4b10*/  @P0 STG.E.U8 desc[UR32][R20.64], R2 ;  /* 0x0000000214000986 */ /* 0x0001e4000c101120 */
[----:B0-----:R-:W-:Y:S02]  /*a4b20*/  PRMT R2, R19, 0x7771, RZ ;  /* 0x0000777113027816 */ /* 0x001fe400000000ff */
[----:B------:R-:W2:Y:S04]  /*a4b30*/  LDL.LU.64 R20, [R1+0x918] ;  /* 0x0009180001147983 */ /* 0x000ea80000300a00 */
[----:B----4-:R0:W-:Y:S04]  /*a4b40*/  @P1 STG.E.U8 desc[UR32][R12.64], R2 ;  /* 0x000000020c001986 */ /* 0x0101e8000c101120 */
[----:B------:R-:W3:Y:S01]  /*a4b50*/  LDL.LU R7, [R1+0x58] ;  /* 0x0000580001077983 */ /* 0x000ee20000300800 */
[----:B0-----:R-:W-:-:S05]  /*a4b60*/  PRMT R2, R22, 0x7772, RZ ;  /* 0x0000777216027816 */ /* 0x001fca00000000ff */
[----:B------:R0:W-:Y:S04]  /*a4b70*/  @P2 STG.E.U8 desc[UR32][R28.64], R2 ;  /* 0x000000021c002986 */ /* 0x0001e8000c101120 */
[----:B0-----:R-:W4:Y:S04]  /*a4b80*/  LDL.LU.64 R28, [R1+0x910] ;  /* 0x00091000011c7983 */ /* 0x001f280000300a00 */
[----:B------:R0:W-:Y:S04]  /*a4b90*/  STL.64 [R1+0x27e8], R24 ;  /* 0x0027e81801007387 */ /* 0x0001e80000100a00 */
[----:B0-----:R-:W4:Y:S04]  /*a4ba0*/  LDL.LU.64 R24, [R1+0x908] ;  /* 0x0009080001187983 */ /* 0x001f280000300a00 */
[----:B------:R-:W4:Y:S04]  /*a4bb0*/  LDL.LU R23, [R1+0x5c] ;  /* 0x00005c0001177983 */ /* 0x000f280000300800 */
[----:B------:R-:W2:Y:S04]  /*a4bc0*/  LDL.LU R4, [R1+0x40] ;  /* 0x0000400001047983 */ /* 0x000ea80000300800 */
[----:B--2---:R0:W-:Y:S04]  /*a4bd0*/  STL [R1+0x27d8], R4 ;  /* 0x0027d80401007387 */ /* 0x0041e80000100800 */
[----:B0-----:R-:W2:Y:S01]  /*a4be0*/  LDL.LU.64 R4, [R1+0x8f8] ;  /* 0x0008f80001047983 */ /* 0x001ea20000300a00 */
[----:B------:R-:W-:-:S05]  /*a4bf0*/  PRMT R2, R22, 0x7773, RZ ;  /* 0x0000777316027816 */ /* 0x000fca00000000ff */
[----:B------:R0:W-:Y:S02]  /*a4c00*/  @P3 STG.E.U8 desc[UR32][R10.64], R2 ;  /* 0x000000020a003986 */ /* 0x0001e4000c101120 */
[----:B0-----:R-:W-:-:S05]  /*a4c10*/  PRMT R2, R6, 0x7772, RZ ;  /* 0x0000777206027816 */ /* 0x001fca00000000ff */
[----:B------:R0:W-:Y:S01]  /*a4c20*/  @P4 STG.E.U8 desc[UR32][R8.64], R2 ;  /* 0x0000000208004986 */ /* 0x0001e2000c101120 */
[----:B------:R-:W-:Y:S02]  /*a4c30*/  LOP3.LUT P4, RZ, R18, 0x8, RZ, 0xc0, !PT ;  /* 0x0000000812ff7812 */ /* 0x000fe4000788c0ff */
[----:B0-----:R-:W-:Y:S01]  /*a4c40*/  PRMT R2, R6, 0x7773, RZ ;  /* 0x0000777306027816 */ /* 0x001fe200000000ff */
[----:B--2---:R0:W-:Y:S04]  /*a4c50*/  STL.64 [R1+0x27e0], R4 ;  /* 0x0027e00401007387 */ /* 0x0041e80000100a00 */
[----:B0-----:R-:W2:Y:S04]  /*a4c60*/  LDL.LU.64 R4, [R1+0x900] ;  /* 0x0009000001047983 */ /* 0x001ea80000300a00 */
[----:B------:R-:W2:Y:S04]  /*a4c70*/  LDL.LU.64 R14, [R1+0x8e8] ;  /* 0x0008e800010e7983 */ /* 0x000ea80000300a00 */
[----:B------:R3:W-:Y:S01]  /*a4c80*/  @P4 STG.E.U8 desc[UR32][R20.64], R2 ;  /* 0x0000000214004986 */ /* 0x0007e2000c101120 */
[----:B------:R-:W-:-:S02]  /*a4c90*/  LOP3.LUT P4, RZ, R18, 0x4, RZ, 0xc0, !PT ;  /* 0x0000000412ff7812 */ /* 0x000fc4000788c0ff */
[----:B---3--:R-:W-:-:S11]  /*a4ca0*/  PRMT R2, R7, 0x7772, RZ ;  /* 0x0000777207027816 */ /* 0x008fd600000000ff */
[----:B----4-:R-:W-:Y:S01]  /*a4cb0*/  @P4 STG.E.U8 desc[UR32][R28.64], R2 ;  /* 0x000000021c004986 */ /* 0x010fe2000c101120 */
[----:B------:R-:W-:Y:S02]  /*a4cc0*/  LOP3.LUT P4, RZ, R18, 0x2, RZ, 0xc0, !PT ;  /* 0x0000000212ff7812 */ /* 0x000fe4000788c0ff */
[----:B------:R-:W-:-:S11]  /*a4cd0*/  PRMT R6, R7, 0x7773, RZ ;  /* 0x0000777307067816 */ /* 0x000fd600000000ff */
[----:B------:R-:W-:Y:S01]  /*a4ce0*/  @P4 STG.E.U8 desc[UR32][R24.64], R6 ;  /* 0x0000000618004986 */ /* 0x000fe2000c101120 */
[----:B------:R-:W-:Y:S02]  /*a4cf0*/  LOP3.LUT P4, RZ, R18, 0x1, RZ, 0xc0, !PT ;  /* 0x0000000112ff7812 */ /* 0x000fe4000788c0ff */
[----:B------:R-:W-:Y:S01]  /*a4d00*/  PRMT R18, R23, 0x7772, RZ ;  /* 0x0000777217127816 */ /* 0x000fe200000000ff */
[----:B--2---:R0:W-:Y:S04]  /*a4d10*/  STL.64 [R1+0x27d0], R14 ;  /* 0x0027d00e01007387 */ /* 0x0041e80000100a00 */
[----:B0-----:R-:W2:Y:S04]  /*a4d20*/  LDL.LU.64 R14, [R1+0x8f0] ;  /* 0x0008f000010e7983 */ /* 0x001ea80000300a00 */
[----:B------:R-:W3:Y:S04]  /*a4d30*/  LDL.LU.64 R12, [R1+0x8e0] ;  /* 0x0008e000010c7983 */ /* 0x000ee80000300a00 */
[----:B------:R-:W4:Y:S04]  /*a4d40*/  LDL.LU.64 R10, [R1+0x8d8] ;  /* 0x0008d800010a7983 */ /* 0x000f280000300a00 */
[----:B------:R-:W4:Y:S04]  /*a4d50*/  LDL.LU.64 R8, [R1+0x8d0] ;  /* 0x0008d00001087983 */ /* 0x000f280000300a00 */
[----:B------:R-:W4:Y:S04]  /*a4d60*/  LDL.LU R22, [R1+0x30] ;  /* 0x0000300001167983 */ /* 0x000f280000300800 */
[----:B------:R-:W4:Y:S04]  /*a4d70*/  LDL.LU.64 R20, [R1+0x8c8] ;  /* 0x0008c80001147983 */ /* 0x000f280000300a00 */
[----:B------:R-:W4:Y:S04]  /*a4d80*/  LDL.LU.64 R28, [R1+0x8c0] ;  /* 0x0008c000011c7983 */ /* 0x000f280000300a00 */
[----:B------:R-:W4:Y:S04]  /*a4d90*/  LDL.LU.64 R2, [R1+0x8b8] ;  /* 0x0008b80001027983 */ /* 0x000f280000300a00 */
[----:B------:R-:W4:Y:S04]  /*a4da0*/  LDL.LU.64 R24, [R1+0x27e8] ;  /* 0x0027e80001187983 */ /* 0x000f280000300a00 */
[----:B------:R-:W4:Y:S04]  /*a4db0*/  LDL.LU.64 R6, [R1+0x8b0] ;  /* 0x0008b00001067983 */ /* 0x000f280000300a00 */
[----:B------:R0:W-:Y:S04]  /*a4dc0*/  @P4 STG.E.U8 desc[UR32][R4.64], R18 ;  /* 0x0000001204004986 */ /* 0x0001e8000c101120 */
[----:B0-----:R-:W2:Y:S01]  /*a4dd0*/  LDL.LU.64 R4, [R1+0x27e0] ;  /* 0x0027e00001047983 */ /* 0x001ea20000300a00 */
[----:B------:R-:W-:-:S02]  /*a4de0*/  LOP3.LUT P4, RZ, R17, 0x80000000, RZ, 0xc0, !PT ;  /* 0x8000000011ff7812 */ /* 0x000fc4000788c0ff */
[----:B------:R-:W-:Y:S02]  /*a4df0*/  PRMT R18, R23, 0x7773, RZ ;  /* 0x0000777317127816 */ /* 0x000fe400000000ff */
[----:B------:R-:W3:Y:S09]  /*a4e00*/  LDL.LU R23, [R1+0x27dc] ;  /* 0x0027dc0001177983 */ /* 0x000ef20000300800 */
[----:B--2---:R0:W-:Y:S04]  /*a4e10*/  @P4 STG.E.U8 desc[UR32][R4.64], R18 ;  /* 0x0000001204004986 */ /* 0x0041e8000c101120 */
[----:B0-----:R-:W2:Y:S01]  /*a4e20*/  LDL.LU R4, [R1+0x27d8] ;  /* 0x0027d80001047983 */ /* 0x001ea20000300800 */
[----:B------:R-:W-:-:S02]  /*a4e30*/  LOP3.LUT P4, RZ, R17, 0x40000000, RZ, 0xc0, !PT ;  /* 0x4000000011ff7812 */ /* 0x000fc4000788c0ff */
[----:B--2---:R-:W-:-:S11]  /*a4e40*/  PRMT R18, R4, 0x7772, RZ ;  /* 0x0000777204127816 */ /* 0x004fd600000000ff */
[----:B------:R0:W-:Y:S04]  /*a4e50*/  @P4 STG.E.U8 desc[UR32][R14.64], R18 ;  /* 0x000000120e004986 */ /* 0x0001e8000c101120 */
[----:B0-----:R-:W2:Y:S01]  /*a4e60*/  LDL.LU.64 R14, [R1+0x27d0] ;  /* 0x0027d000010e7983 */ /* 0x001ea20000300a00 */
[----:B------:R-:W-:Y:S02]  /*a4e70*/  LOP3.LUT P4, RZ, R17, 0x20000000, RZ, 0xc0, !PT ;  /* 0x2000000011ff7812 */ /* 0x000fe4000788c0ff */
[----:B------:R-:W-:Y:S02]  /*a4e80*/  PRMT R18, R4, 0x7773, RZ ;  /* 0x0000777304127816 */ /* 0x000fe400000000ff */
[C---:B------:R-:W-:Y:S02]  /*a4e90*/  LOP3.LUT P5, RZ, R16.reuse, 0x4, RZ, 0xc0, !PT ;  /* 0x0000000410ff7812 */ /* 0x040fe400078ac0ff */
[----:B------:R-:W-:-:S02]  /*a4ea0*/  LOP3.LUT P6, RZ, R16, 0x8, RZ, 0xc0, !PT ;  /* 0x0000000810ff7812 */ /* 0x000fc400078cc0ff */
[C---:B------:R-:W-:Y:S02]  /*a4eb0*/  LOP3.LUT P0, RZ, R16.reuse, 0x10, RZ, 0xc0, !PT ;  /* 0x0000001010ff7812 */ /* 0x040fe4000780c0ff */
[C---:B------:R-:W-:Y:S02]  /*a4ec0*/  LOP3.LUT P1, RZ, R16.reuse, 0x20, RZ, 0xc0, !PT ;  /* 0x0000002010ff7812 */ /* 0x040fe4000782c0ff */
[C---:B------:R-:W-:Y:S02]  /*a4ed0*/  LOP3.LUT P2, RZ, R16.reuse, 0x40, RZ, 0xc0, !PT ;  /* 0x0000004010ff7812 */ /* 0x040fe4000784c0ff */
[----:B------:R-:W-:Y:S01]  /*a4ee0*/  LOP3.LUT P3, RZ, R16, 0x80, RZ, 0xc0, !PT ;  /* 0x0000008010ff7812 */ /* 0x000fe2000786c0ff */
[----:B--2---:R3:W-:Y:S01]  /*a4ef0*/  @P4 STG.E.U8 desc[UR32][R14.64], R18 ;  /* 0x000000120e004986 */ /* 0x0047e2000c101120 */
[----:B------:R-:W-:Y:S02]  /*a4f00*/  LOP3.LUT P4, RZ, R17, 0x10000000, RZ, 0xc0, !PT ;  /* 0x1000000011ff7812 */ /* 0x000fe4000788c0ff */
[----:B---3--:R-:W-:-:S11]  /*a4f10*/  PRMT R18, R23, 0x7772, RZ ;  /* 0x0000777217127816 */ /* 0x008fd600000000ff */
[----:B------:R0:W-:Y:S02]  /*a4f20*/  @P4 STG.E.U8 desc[UR32][R12.64], R18 ;  /* 0x000000120c004986 */ /* 0x0001e4000c101120 */
[----:B0-----:R-:W-:-:S05]  /*a4f30*/  PRMT R18, R23, 0x7773, RZ ;  /* 0x0000777317127816 */ /* 0x001fca00000000ff */
[----:B----4-:R0:W-:Y:S02]  /*a4f40*/  @P5 STG.E.U8 desc[UR32][R10.64], R18 ;  /* 0x000000120a005986 */ /* 0x0101e4000c101120 */
[----:B0-----:R-:W-:-:S05]  /*a4f50*/  PRMT R18, R0, 0x7772, RZ ;  /* 0x0000777200127816 */ /* 0x001fca00000000ff */
[----:B------:R0:W-:Y:S02]  /*a4f60*/  @P6 STG.E.U8 desc[UR32][R8.64], R18 ;  /* 0x0000001208006986 */ /* 0x0001e4000c101120 */
[----:B0-----:R-:W-:Y:S02]  /*a4f70*/  PRMT R18, R0, 0x7773, RZ ;  /* 0x0000777300127816 */ /* 0x001fe400000000ff */
[----:B------:R-:W2:Y:S04]  /*a4f80*/  LDL.LU.64 R8, [R1+0x8a8] ;  /* 0x0008a80001087983 */ /* 0x000ea80000300a00 */
[----:B------:R0:W-:Y:S02]  /*a4f90*/  @P0 STG.E.U8 desc[UR32][R20.64], R18 ;  /* 0x0000001214000986 */ /* 0x0001e4000c101120 */
[----:B0-----:R-:W-:-:S02]  /*a4fa0*/  PRMT R18, R19, 0x7772, RZ ;  /* 0x0000777213127816 */ /* 0x001fc400000000ff */
[----:B------:R-:W3:Y:S04]  /*a4fb0*/  LDL.LU.64 R20, [R1+0x8a0] ;  /* 0x0008a00001147983 */ /* 0x000ee80000300a00 */
[----:B------:R0:W-:Y:S04]  /*a4fc0*/  @P1 STG.E.U8 desc[UR32][R28.64], R18 ;  /* 0x000000121c001986 */ /* 0x0001e8000c101120 */
[----:B------:R-:W4:Y:S04]  /*a4fd0*/  LDL.LU.64 R12, [R1+0x898] ;  /* 0x00089800010c7983 */ /* 0x000f280000300a00 */
[----:B------:R-:W4:Y:S01]  /*a4fe0*/  LDL.LU.64 R10, [R1+0x890] ;  /* 0x00089000010a7983 */ /* 0x000f220000300a00 */
[----:B0-----:R-:W-:-:S05]  /*a4ff0*/  PRMT R18, R19, 0x7773, RZ ;  /* 0x0000777313127816 */ /* 0x001fca00000000ff */
[----:B------:R0:W-:Y:S02]  /*a5000*/  @P2 STG.E.U8 desc[UR32][R2.64], R18 ;  /* 0x0000001202002986 */ /* 0x0001e4000c101120 */
[----:B0-----:R-:W-:-:S05]  /*a5010*/  PRMT R18, R22, 0x7770, RZ ;  /* 0x0000777016127816 */ /* 0x001fca00000000ff */
[----:B------:R0:W-:Y:S04]  /*a5020*/  @P3 STG.E.U8 desc[UR32][R6.64], R18 ;  /* 0x0000001206003986 */ /* 0x0001e8000c101120 */
[----:B0-----:R-:W4:Y:S04]  /*a5030*/  LDL.LU.64 R6, [R1+0x888] ;  /* 0x0008880001067983 */ /* 0x001f280000300a00 */
[----:B------:R-:W3:Y:S01]  /*a5040*/  LDL.LU R23, [R1+0x34] ;  /* 0x0000340001177983 */ /* 0x000ee20000300800 */
[C---:B------:R-:W-:Y:S02]  /*a5050*/  LOP3.LUT P0, RZ, R16.reuse, 0x100, RZ, 0xc0, !PT ;  /* 0x0000010010ff7812 */ /* 0x040fe4000780c0ff */
[----:B------:R-:W-:Y:S01]  /*a5060*/  LOP3.LUT P1, RZ, R16, 0x200, RZ, 0xc0, !PT ;  /* 0x0000020010ff7812 */ /* 0x000fe2000782c0ff */
[----:B------:R-:W4:Y:S01]  /*a5070*/  LDL.LU R28, [R1+0x38] ;  /* 0x00003800011c7983 */ /* 0x000f220000300800 */
[----:B------:R-:W-:-:S03]  /*a5080*/  PRMT R18, R22, 0x7771, RZ ;  /* 0x0000777116127816 */ /* 0x000fc600000000ff */
[----:B------:R-:W4:Y:S04]  /*a5090*/  LDL.LU R2, [R1+0x3c] ;  /* 0x00003c0001027983 */ /* 0x000f280000300800 */
[----:B------:R-:W4:Y:S04]  /*a50a0*/  LDL.LU R0, [R1+0x20] ;  /* 0x0000200001007983 */ /* 0x000f280000300800 */
[----:B------:R-:W4:Y:S04]  /*a50b0*/  LDL.LU R29, [R1+0x24] ;  /* 0x00002400011d7983 */ /* 0x000f280000300800 */
[----:B--2---:R0:W-:Y:S04]  /*a50c0*/  @P0 STG.E.U8 desc[UR32][R8.64], R18 ;  /* 0x0000001208000986 */ /* 0x0041e8000c101120 */
[----:B0-----:R-:W2:Y:S01]  /*a50d0*/  LDL.LU.64 R8, [R1+0x880] ;  /* 0x0008800001087983 */ /* 0x001ea20000300a00 */
[----:B---3--:R-:W-:-:S05]  /*a50e0*/  PRMT R18, R23, 0x7770, RZ ;  /* 0x0000777017127816 */ /* 0x008fca00000000ff */
[----:B------:R0:W-:Y:S04]  /*a50f0*/  @P1 STG.E.U8 desc[UR32][R20.64], R18 ;  /* 0x0000001214001986 */ /* 0x0001e8000c101120 */
[----:B0-----:R-:W3:Y:S01]  /*a5100*/  LDL.LU.64 R20, [R1+0x878] ;  /* 0x0008780001147983 */ /* 0x001ee20000300a00 */
[----:B------:R-:W-:-:S03]  /*a5110*/  PRMT R18, R23, 0x7771, RZ ;  /* 0x0000777117127816 */ /* 0x000fc600000000ff */
[----:B------:R-:W-:Y:S04]  /*a5120*/  STL.64 [R1+0x27b0], R22 ;  /* 0x0027b01601007387 */ /* 0x000fe80000100a00 */
[----:B------:R0:W-:Y:S04]  /*a5130*/  STL.64 [R1+0x27c8], R24 ;  /* 0x0027c81801007387 */ /* 0x0001e80000100a00 */
[----:B0-----:R-:W3:Y:S04]  /*a5140*/  LDL.LU.64 R24, [R1+0x870] ;  /* 0x0008700001187983 */ /* 0x001ee80000300a00 */
[----:B------:R-:W3:Y:S04]  /*a5150*/  LDL.LU R3, [R1+0x2c] ;  /* 0x00002c0001037983 */ /* 0x000ee80000300800 */
[----:B------:R-:W4:Y:S04]  /*a5160*/  LDL.LU.64 R22, [R1+0x858] ;  /* 0x0008580001167983 */ /* 0x000f280000300a00 */
[----:B----4-:R0:W-:Y:S04]  /*a5170*/  STL.64 [R1+0x27b8], R22 ;  /* 0x0027b81601007387 */ /* 0x0101e80000100a00 */
[----:B0-----:R-:W4:Y:S01]  /*a5180*/  LDL.LU.64 R22, [R1+0x860] ;  /* 0x0008600001167983 */ /* 0x001f220000300a00 */
        /* <DEDUP_REMOVED lines=18> */
[C---:B------:R-:W-:Y:S01]  /*a52b0*/  LOP3.LUT P4, RZ, R16.reuse, 0x4000, RZ, 0xc0, !PT ;  /* 0x0000400010ff7812 */ /* 0x040fe2000788c0ff */
[----:B----4-:R0:W-:Y:S04]  /*a52c0*/  STL.64 [R1+0x27c0], R22 ;  /* 0x0027c01601007387 */ /* 0x0101e80000100a00 */
[----:B0-----:R-:W4:Y:S01]  /*a52d0*/  LDL.LU.64 R22, [R1+0x868] ;  /* 0x0008680001167983 */ /* 0x001f220000300a00 */
[----:B------:R-:W-:Y:S02]  /*a52e0*/  LOP3.LUT R17, R17, 0xfbffffff, RZ, 0xc0, !PT ;  /* 0xfbffffff11117812 */ /* 0x000fe400078ec0ff */
[----:B------:R-:W-:Y:S01]  /*a52f0*/  LOP3.LUT P2, RZ, R16, 0x400, RZ, 0xc0, !PT ;  /* 0x0000040010ff7812 */ /* 0x000fe2000784c0ff */
[----:B------:R-:W4:Y:S04]  /*a5300*/  LDL R19, [R1+0x28] ;  /* 0x0000280001137983 */ /* 0x000f280000100800 */
[----:B------:R-:W-:-:S02]  /*a5310*/  @P4 LOP3.LUT R17, R17, 0x4000000, RZ, 0xfc, !PT ;  /* 0x0400000011114812 */ /* 0x000fc400078efcff */
[C---:B------:R-:W-:Y:S02]  /*a5320*/  LOP3.LUT P4, RZ, R16.reuse, 0x2000, RZ, 0xc0, !PT ;  /* 0x0000200010ff7812 */ /* 0x040fe4000788c0ff */
[----:B------:R-:W-:Y:S02]  /*a5330*/  LOP3.LUT P3, RZ, R16, 0x800, RZ, 0xc0, !PT ;  /* 0x0000080010ff7812 */ /* 0x000fe4000786c0ff */
[----:B------:R-:W-:Y:S02]  /*a5340*/  LOP3.LUT R17, R17, 0xf7ffffff, RZ, 0xc0, !PT ;  /* 0xf7ffffff11117812 */ /* 0x000fe400078ec0ff */
[----:B------:R0:W-:Y:S07]  /*a5350*/  @P2 STG.E.U8 desc[UR32][R12.64], R18 ;  /* 0x000000120c002986 */ /* 0x0001ee000c101120 */
[----:B------:R-:W-:-:S02]  /*a5360*/  @P4 LOP3.LUT R17, R17, 0x8000000, RZ, 0xfc, !PT ;  /* 0x0800000011114812 */ /* 0x000fc400078efcff */
[----:B------:R-:W-:Y:S02]  /*a5370*/  LOP3.LUT P4, RZ, R16, 0x1000, RZ, 0xc0, !PT ;  /* 0x0000100010ff7812 */ /* 0x000fe4000788c0ff */
[----:B0-----:R-:W-:-:S05]  /*a5380*/  PRMT R18, R28, 0x7770, RZ ;  /* 0x000077701c127816 */ /* 0x001fca00000000ff */
[----:B------:R0:W-:Y:S02]  /*a5390*/  @P3 STG.E.U8 desc[UR32][R10.64], R18 ;  /* 0x000000120a003986 */ /* 0x0001e4000c101120 */
[----:B0-----:R-:W-:-:S05]  /*a53a0*/  PRMT R18, R28, 0x7771, RZ ;  /* 0x000077711c127816 */ /* 0x001fca00000000ff */
[----:B------:R0:W-:Y:S01]  /*a53b0*/  @P4 STG.E.U8 desc[UR32][R6.64], R18 ;  /* 0x0000001206004986 */ /* 0x0001e2000c101120 */
[C---:B------:R-:W-:Y:S02]  /*a53c0*/  LOP3.LUT P4, RZ, R17.reuse, 0x8000000, RZ, 0xc0, !PT ;  /* 0x0800000011ff7812 */ /* 0x040fe4000788c0ff */
[----:B0-----:R-:W-:Y:S01]  /*a53d0*/  PRMT R18, R2, 0x7770, RZ ;  /* 0x0000777002127816 */ /* 0x001fe200000000ff */
[----:B------:R-:W4:Y:S10]  /*a53e0*/  LDL.LU.64 R6, [R1+0x850] ;  /* 0x0008500001067983 */ /* 0x000f340000300a00 */
[----:B--2---:R0:W-:Y:S01]  /*a53f0*/  @P4 STG.E.U8 desc[UR32][R8.64], R18 ;  /* 0x0000001208004986 */ /* 0x0041e2000c101120 */
[----:B------:R-:W-:-:S03]  /*a5400*/  LOP3.LUT P4, RZ, R17, 0x4000000, RZ, 0xc0, !PT ;  /* 0x0400000011ff7812 */ /* 0x000fc6000788c0ff */
[----:B------:R-:W2:Y:S04]  /*a5410*/  LDL.LU.64 R4, [R1+0x848] ;  /* 0x0008480001047983 */ /* 0x000ea80000300a00 */
[----:B------:R-:W2:Y:S01]  /*a5420*/  LDL.LU.64 R14, [R1+0x840] ;  /* 0x00084000010e7983 */ /* 0x000ea20000300a00 */
[----:B0-----:R-:W-:-:S03]  /*a5430*/  PRMT R18, R2, 0x7771, RZ ;  /* 0x0000777102127816 */ /* 0x001fc600000000ff */
[----:B------:R-:W2:Y:S04]  /*a5440*/  LDL.LU.64 R12, [R1+0x838] ;  /* 0x00083800010c7983 */ /* 0x000ea80000300a00 */
[----:B---3--:R0:W-:Y:S01]  /*a5450*/  @P4 STG.E.U8 desc[UR32][R20.64], R18 ;  /* 0x0000001214004986 */ /* 0x0081e2000c101120 */
[----:B------:R-:W-:-:S03]  /*a5460*/  LOP3.LUT P4, RZ, R17, 0x2000000, RZ, 0xc0, !PT ;  /* 0x0200000011ff7812 */ /* 0x000fc6000788c0ff */
[----:B------:R-:W3:Y:S04]  /*a5470*/  LDL.LU.64 R10, [R1+0x830] ;  /* 0x00083000010a7983 */ /* 0x000ee80000300a00 */
[----:B------:R-:W3:Y:S01]  /*a5480*/  LDL.LU.64 R8, [R1+0x828] ;  /* 0x0008280001087983 */ /* 0x000ee20000300a00 */
[----:B0-----:R-:W-:-:S03]  /*a5490*/  PRMT R18, R0, 0x7770, RZ ;  /* 0x0000777000127816 */ /* 0x001fc600000000ff */
[----:B------:R-:W3:Y:S04]  /*a54a0*/  LDL.LU.64 R20, [R1+0x820] ;  /* 0x0008200001147983 */ /* 0x000ee80000300a00 */
[----:B------:R0:W-:Y:S01]  /*a54b0*/  @P4 STG.E.U8 desc[UR32][R24.64], R18 ;  /* 0x0000001218004986 */ /* 0x0001e2000c101120 */
[C---:B------:R-:W-:Y:S02]  /*a54c0*/  LOP3.LUT P4, RZ, R17.reuse, 0x1000000, RZ, 0xc0, !PT ;  /* 0x0100000011ff7812 */ /* 0x040fe4000788c0ff */
[----:B0-----:R-:W-:Y:S01]  /*a54d0*/  PRMT R18, R0, 0x7771, RZ ;  /* 0x0000777100127816 */ /* 0x001fe200000000ff */
[----:B------:R-:W3:Y:S10]  /*a54e0*/  LDL.LU.64 R24, [R1+0x27c8] ;  /* 0x0027c80001187983 */ /* 0x000ef40000300a00 */
[----:B----4-:R0:W-:Y:S04]  /*a54f0*/  @P4 STG.E.U8 desc[UR32][R22.64], R18 ;  /* 0x0000001216004986 */ /* 0x0101e8000c101120 */
[----:B0-----:R-:W4:Y:S01]  /*a5500*/  LDL.LU.64 R22, [R1+0x27c0] ;  /* 0x0027c00001167983 */ /* 0x001f220000300a00 */
[----:B------:R-:W-:-:S02]  /*a5510*/  LOP3.LUT P4, RZ, R17, 0x800000, RZ, 0xc0, !PT ;  /* 0x0080000011ff7812 */ /* 0x000fc4000788c0ff */
[----:B------:R-:W-:-:S11]  /*a5520*/  PRMT R18, R29, 0x7770, RZ ;  /* 0x000077701d127816 */ /* 0x000fd600000000ff */
[----:B----4-:R0:W-:Y:S04]  /*a5530*/  @P4 STG.E.U8 desc[UR32][R22.64], R18 ;  /* 0x0000001216004986 */ /* 0x0101e8000c101120 */
[----:B0-----:R-:W4:Y:S01]  /*a5540*/  LDL.LU.64 R22, [R1+0x27b8] ;  /* 0x0027b80001167983 */ /* 0x001f220000300a00 */
[----:B------:R-:W-:Y:S02]  /*a5550*/  LOP3.LUT P4, RZ, R17, 0x400000, RZ, 0xc0, !PT ;  /* 0x0040000011ff7812 */ /* 0x000fe4000788c0ff */
[----:B------:R-:W-:Y:S02]  /*a5560*/  PRMT R18, R29, 0x7771, RZ ;  /* 0x000077711d127816 */ /* 0x000fe400000000ff */
[C---:B------:R-:W-:Y:S02]  /*a5570*/  LOP3.LUT P5, RZ, R16.reuse, 0x200000, RZ, 0xc0, !PT ;  /* 0x0020000010ff7812 */ /* 0x040fe400078ac0ff */
[----:B------:R-:W-:-:S07]  /*a5580*/  LOP3.LUT P6, RZ, R16, 0x400000, RZ, 0xc0, !PT ;  /* 0x0040000010ff7812 */ /* 0x000fce00078cc0ff */
[----:B----4-:R0:W-:Y:S01]  /*a5590*/  @P4 STG.E.U8 desc[UR32][R22.64], R18 ;  /* 0x0000001216004986 */ /* 0x0101e2000c101120 */
[----:B------:R-:W-:-:S03]  /*a55a0*/  LOP3.LUT P4, RZ, R17, 0x200000, RZ, 0xc0, !PT ;  /* 0x0020000011ff7812 */ /* 0x000fc6000788c0ff */
[----:B0-----:R-:W4:Y:S01]  /*a55b0*/  LDL.LU.64 R22, [R1+0x27b0] ;  /* 0x0027b00001167983 */ /* 0x001f220000300a00 */
[----:B------:R-:W-:-:S09]  /*a55c0*/  PRMT R18, R19, 0x7770, RZ ;  /* 0x0000777013127816 */ /* 0x000fd200000000ff */
[----:B------:R0:W-:Y:S04]  /*a55d0*/  @P4 STG.E.U8 desc[UR32][R6.64], R18 ;  /* 0x0000001206004986 */ /* 0x0001e8000c101120 */
[----:B0-----:R-:W3:Y:S01]  /*a55e0*/  LDL.LU.64 R6, [R1+0x27a8] ;  /* 0x0027a80001067983 */ /* 0x001ee20000300a00 */
[----:B------:R-:W-:Y:S02]  /*a55f0*/  LOP3.LUT P4, RZ, R17, 0x100000, RZ, 0xc0, !PT ;  /* 0x0010000011ff7812 */ /* 0x000fe4000788c0ff */
[----:B------:R-:W-:Y:S02]  /*a5600*/  PRMT R18, R19, 0x7771, RZ ;  /* 0x0000777113127816 */ /* 0x000fe400000000ff */
[C---:B------:R-:W-:Y:S01]  /*a5610*/  LOP3.LUT P0, RZ, R16.reuse, 0x800000, RZ, 0xc0, !PT ;  /* 0x0080000010ff7812 */ /* 0x040fe2000780c0ff */
[----:B------:R-:W3:Y:S08]  /*a5620*/  LDL.LU R19, [R1+0x27a0] ;  /* 0x0027a00001137983 */ /* 0x000ef00000300800 */
[----:B--2---:R0:W-:Y:S01]  /*a5630*/  @P4 STG.E.U8 desc[UR32][R4.64], R18 ;  /* 0x0000001204004986 */ /* 0x0041e2000c101120 */
[----:B------:R-:W-:-:S02]  /*a5640*/  LOP3.LUT P1, RZ, R16, 0x1000000, RZ, 0xc0, !PT ;  /* 0x0100000010ff7812 */ /* 0x000fc4000782c0ff */
[----:B0-----:R-:W-:-:S05]  /*a5650*/  PRMT R18, R3, 0x7770, RZ ;  /* 0x0000777003127816 */ /* 0x001fca00000000ff */
[----:B------:R0:W-:Y:S01]  /*a5660*/  @P5 STG.E.U8 desc[UR32][R14.64], R18 ;  /* 0x000000120e005986 */ /* 0x0001e2000c101120 */
[----:B------:R-:W-:Y:S02]  /*a5670*/  LOP3.LUT P2, RZ, R16, 0x2000000, RZ, 0xc0, !PT ;  /* 0x0200000010ff7812 */ /* 0x000fe4000784c0ff */
[----:B0-----:R-:W-:-:S05]  /*a5680*/  PRMT R18, R3, 0x7771, RZ ;  /* 0x0000777103127816 */ /* 0x001fca00000000ff */
[----:B------:R4:W-:Y:S01]  /*a5690*/  @P6 STG.E.U8 desc[UR32][R12.64], R18 ;  /* 0x000000120c006986 */ /* 0x0009e2000c101120 */
[----:B------:R-:W-:Y:S02]  /*a56a0*/  LOP3.LUT P3, RZ, R16, 0x4000000, RZ, 0xc0, !PT ;  /* 0x0400000010ff7812 */ /* 0x000fe4000786c0ff */
[----:B----4-:R-:W-:-:S05]  /*a56b0*/  PRMT R18, R22, 0x7772, RZ ;  /* 0x0000777216127816 */ /* 0x010fca00000000ff */
[----:B---3--:R0:W-:Y:S02]  /*a56c0*/  @P0 STG.E.U8 desc[UR32][R10.64], R18 ;  /* 0x000000120a000986 */ /* 0x0081e4000c101120 */
[----:B0-----:R-:W-:-:S05]  /*a56d0*/  PRMT R18, R22, 0x7773, RZ ;  /* 0x0000777316127816 */ /* 0x001fca00000000ff */
[----:B------:R0:W-:Y:S02]  /*a56e0*/  @P1 STG.E.U8 desc[UR32][R8.64], R18 ;  /* 0x0000001208001986 */ /* 0x0001e4000c101120 */
[----:B0-----:R-:W-:-:S05]  /*a56f0*/  PRMT R18, R23, 0x7772, RZ ;  /* 0x0000777217127816 */ /* 0x001fca00000000ff */
[----:B------:R0:W-:Y:S02]  /*a5700*/  @P2 STG.E.U8 desc[UR32][R20.64], R18 ;  /* 0x0000001214002986 */ /* 0x0001e4000c101120 */
[----:B0-----:R-:W-:-:S05]  /*a5710*/  PRMT R18, R23, 0x7773, RZ ;  /* 0x0000777317127816 */ /* 0x001fca00000000ff */
[----:B------:R0:W-:Y:S04]  /*a5720*/  @P3 STG.E.U8 desc[UR32][R6.64], R18 ;  /* 0x0000001206003986 */ /* 0x0001e8000c101120 */
[----:B0-----:R-:W2:Y:S04]  /*a5730*/  LDL.LU.64 R6, [R1+0x2798] ;  /* 0x0027980001067983 */ /* 0x001ea80000300a00 */
[----:B------:R-:W3:Y:S04]  /*a5740*/  LDL.LU.64 R8, [R1+0x810] ;  /* 0x0008100001087983 */ /* 0x000ee80000300a00 */
[----:B------:R-:W4:Y:S04]  /*a5750*/  LDL.LU.64 R12, [R1+0x808] ;  /* 0x00080800010c7983 */ /* 0x000f280000300a00 */
[----:B------:R-:W4:Y:S04]  /*a5760*/  LDL.LU.64 R20, [R1+0x800] ;  /* 0x0008000001147983 */ /* 0x000f280000300a00 */
[----:B------:R-:W4:Y:S01]  /*a5770*/  LDL.LU.64 R22, [R1+0x7f8] ;  /* 0x0007f80001167983 */ /* 0x000f220000300a00 */
[----:B------:R-:W-:-:S02]  /*a5780*/  LOP3.LUT R17, R17, 0xffffefff, RZ, 0xc0, !PT ;  /* 0xffffefff11117812 */ /* 0x000fc400078ec0ff */
[C---:B------:R-:W-:Y:S01]  /*a5790*/  LOP3.LUT P0, RZ, R16.reuse, 0x8000000, RZ, 0xc0, !PT ;  /* 0x0800000010ff7812 */ /* 0x040fe2000780c0ff */
[----:B------:R-:W4:Y:S01]  /*a57a0*/  LDL.LU.64 R10, [R1+0x7f0] ;  /* 0x0007f000010a7983 */ /* 0x000f220000300a00 */
[C---:B------:R-:W-:Y:S02]  /*a57b0*/  LOP3.LUT P1, RZ, R16.reuse, 0x10000000, RZ, 0xc0, !PT ;  /* 0x1000000010ff7812 */ /* 0x040fe4000782c0ff */
[C---:B------:R-:W-:Y:S02]  /*a57c0*/  LOP3.LUT P2, RZ, R16.reuse, 0x20000000, RZ, 0xc0, !PT ;  /* 0x2000000010ff7812 */ /* 0x040fe4000784c0ff */
[----:B------:R-:W-:Y:S01]  /*a57d0*/  LOP3.LUT P3, RZ, R16, 0x40000000, RZ, 0xc0, !PT ;  /* 0x4000000010ff7812 */ /* 0x000fe2000786c0ff */
[----:B------:R-:W-:Y:S01]  /*a57e0*/  STL [R1+0x25c8], R19 ;  /* 0x0025c81301007387 */ /* 0x000fe20000100800 */
[----:B--2---:R-:W-:-:S13]  /*a57f0*/  LOP3.LUT P4, RZ, R7, 0x80, RZ, 0xc0, !PT ;  /* 0x0000008007ff7812 */ /* 0x004fda000788c0ff */
        /* <DEDUP_REMOVED lines=23> */
[----:B------:R-:W-:-:S05]  /*a5970*/  PRMT R16, R28, 0x7772, RZ ;  /* 0x000077721c107816 */ /* 0x000fca00000000ff */
[----:B---3--:R0:W-:Y:S02]  /*a5980*/  @P0 STG.E.U8 desc[UR32][R8.64], R16 ;  /* 0x0000001008000986 */ /* 0x0081e4000c101120 */
[----:B0-----:R-:W-:Y:S02]  /*a5990*/  PRMT R16, R28, 0x7773, RZ ;  /* 0x000077731c107816 */ /* 0x001fe400000000ff */
[----:B------:R-:W2:Y:S04]  /*a59a0*/  LDL.LU.64 R8, [R1+0x7e8] ;  /* 0x0007e80001087983 */ /* 0x000ea80000300a00 */
[----:B----4-:R0:W-:Y:S02]  /*a59b0*/  @P1 STG.E.U8 desc[UR32][R12.64], R16 ;  /* 0x000000100c001986 */ /* 0x0101e4000c101120 */
[----:B0-----:R-:W-:-:S05]  /*a59c0*/  PRMT R16, R2, 0x7772, RZ ;  /* 0x0000777202107816 */ /* 0x001fca00000000ff */
[----:B------:R0:W-:Y:S02]  /*a59d0*/  @P2 STG.E.U8 desc[UR32][R20.64], R16 ;  /* 0x0000001014002986 */ /* 0x0001e4000c101120 */
[----:B0-----:R-:W-:Y:S02]  /*a59e0*/  PRMT R16, R2, 0x7773, RZ ;  /* 0x0000777302107816 */ /* 0x001fe400000000ff */
[----:B------:R-:W3:Y:S04]  /*a59f0*/  LDL.LU.64 R20, [R1+0x7e0] ;  /* 0x0007e00001147983 */ /* 0x000ee80000300a00 */
[----:B------:R0:W-:Y:S04]  /*a5a00*/  @P3 STG.E.U8 desc[UR32][R22.64], R16 ;  /* 0x0000001016003986 */ /* 0x0001e8000c101120 */
[----:B0-----:R-:W4:Y:S04]  /*a5a10*/  LDL.LU.64 R22, [R1+0x7d8] ;  /* 0x0007d80001167983 */ /* 0x001f280000300a00 */
[----:B------:R-:W2:Y:S01]  /*a5a20*/  LDL.LU R14, [R1+0x14] ;  /* 0x00001400010e7983 */ /* 0x000ea20000300800 */
[----:B------:R-:W-:-:S02]  /*a5a30*/  LOP3.LUT P5, RZ, R7, 0x100, RZ, 0xc0, !PT ;  /* 0x0000010007ff7812 */ /* 0x000fc400078ac0ff */
[C---:B------:R-:W-:Y:S02]  /*a5a40*/  LOP3.LUT P6, RZ, R7.reuse, 0x200, RZ, 0xc0, !PT ;  /* 0x0000020007ff7812 */ /* 0x040fe400078cc0ff */
[C---:B------:R-:W-:Y:S02]  /*a5a50*/  LOP3.LUT P0, RZ, R7.reuse, 0x400, RZ, 0xc0, !PT ;  /* 0x0000040007ff7812 */ /* 0x040fe4000780c0ff */
[C---:B------:R-:W-:Y:S02]  /*a5a60*/  LOP3.LUT P1, RZ, R7.reuse, 0x800, RZ, 0xc0, !PT ;  /* 0x0000080007ff7812 */ /* 0x040fe4000782c0ff */
[C---:B------:R-:W-:Y:S02]  /*a5a70*/  LOP3.LUT P2, RZ, R7.reuse, 0x1000, RZ, 0xc0, !PT ;  /* 0x0000100007ff7812 */ /* 0x040fe4000784c0ff */
[----:B------:R-:W-:Y:S01]  /*a5a80*/  LOP3.LUT P3, RZ, R7, 0x2000, RZ, 0xc0, !PT ;  /* 0x0000200007ff7812 */ /* 0x000fe2000786c0ff */
[----:B--2---:R0:W-:Y:S04]  /*a5a90*/  STL [R1+0x2788], R14 ;  /* 0x0027880e01007387 */ /* 0x0041e80000100800 */
[----:B0-----:R-:W2:Y:S04]  /*a5aa0*/  LDL.LU R14, [R1+0x28] ;  /* 0x00002800010e7983 */ /* 0x001ea80000300800 */
[----:B------:R0:W-:Y:S04]  /*a5ab0*/  STL.64 [R1+0x2778], R6 ;  /* 0x0027780601007387 */ /* 0x0001e80000100a00 */
[----:B0-----:R-:W3:Y:S04]  /*a5ac0*/  LDL.LU.64 R6, [R1+0x7c0] ;  /* 0x0007c00001067983 */ /* 0x001ee80000300a00 */
[----:B---3--:R0:W-:Y:S04]  /*a5ad0*/  STL.64 [R1+0x2780], R6 ;  /* 0x0027800601007387 */ /* 0x0081e80000100a00 */
[----:B0-----:R-:W3:Y:S01]  /*a5ae0*/  LDL.LU.64 R6, [R1+0x7c8] ;  /* 0x0007c80001067983 */ /* 0x001ee20000300a00 */
[----:B------:R-:W-:-:S05]  /*a5af0*/  PRMT R16, R0, 0x7772, RZ ;  /* 0x0000777200107816 */ /* 0x000fca00000000ff */
[----:B------:R0:W-:Y:S01]  /*a5b00*/  @P4 STG.E.U8 desc[UR32][R10.64], R16 ;  /* 0x000000100a004986 */ /* 0x0001e2000c101120 */
[----:B------:R-:W-:Y:S02]  /*a5b10*/  LOP3.LUT P4, RZ, R17, 0x80000, RZ, 0xc0, !PT ;  /* 0x0008000011ff7812 */ /* 0x000fe4000788c0ff */
[----:B0-----:R-:W-:-:S11]  /*a5b20*/  PRMT R16, R0, 0x7773, RZ ;  /* 0x0000777300107816 */ /* 0x001fd600000000ff */
[----:B------:R-:W-:Y:S01]  /*a5b30*/  @P4 STG.E.U8 desc[UR32][R8.64], R16 ;  /* 0x0000001008004986 */ /* 0x000fe2000c101120 */
[----:B------:R-:W-:-:S03]  /*a5b40*/  LOP3.LUT P4, RZ, R17, 0x40000, RZ, 0xc0, !PT ;  /* 0x0004000011ff7812 */ /* 0x000fc6000788c0ff */
[----:B---3--:R0:W-:Y:S04]  /*a5b50*/  STL.64 [R1+0x2790], R6 ;  /* 0x0027900601007387 */ /* 0x0081e80000100a00 */
[----:B0-----:R-:W3:Y:S01]  /*a5b60*/  LDL.LU.64 R6, [R1+0x7d0] ;  /* 0x0007d00001067983 */ /* 0x001ee20000300a00 */
[----:B------:R-:W-:-:S03]  /*a5b70*/  PRMT R16, R29, 0x7772, RZ ;  /* 0x000077721d107816 */ /* 0x000fc600000000ff */
[----:B------:R-:W3:Y:S04]  /*a5b80*/  LDL.LU R15, [R1+0x18] ;  /* 0x00001800010f7983 */ /* 0x000ee80000300800 */
[----:B------:R0:W-:Y:S01]  /*a5b90*/  @P4 STG.E.U8 desc[UR32][R20.64], R16 ;  /* 0x0000001014004986 */ /* 0x0001e2000c101120 */
[----:B------:R-:W-:-:S03]  /*a5ba0*/  LOP3.LUT P4, RZ, R17, 0x20000, RZ, 0xc0, !PT ;  /* 0x0002000011ff7812 */ /* 0x000fc6000788c0ff */
[----:B------:R-:W3:Y:S04]  /*a5bb0*/  LDL.LU.64 R18, [R1+0x7b8] ;  /* 0x0007b80001127983 */ /* 0x000ee80000300a00 */
[----:B------:R-:W3:Y:S01]  /*a5bc0*/  LDL.LU.64 R4, [R1+0x7b0] ;  /* 0x0007b00001047983 */ /* 0x000ee20000300a00 */
[----:B0-----:R-:W-:-:S03]  /*a5bd0*/  PRMT R16, R29, 0x7773, RZ ;  /* 0x000077731d107816 */ /* 0x001fc600000000ff */
[----:B------:R-:W3:Y:S04]  /*a5be0*/  LDL R0, [R1+0x10] ;  /* 0x0000100001007983 */ /* 0x000ee80000100800 */
[----:B----4-:R2:W-:Y:S01]  /*a5bf0*/  @P4 STG.E.U8 desc[UR32][R22.64], R16 ;  /* 0x0000001016004986 */ /* 0x0105e2000c101120 */
[----:B------:R-:W-:-:S03]  /*a5c00*/  LOP3.LUT P4, RZ, R17, 0x10000, RZ, 0xc0, !PT ;  /* 0x0001000011ff7812 */ /* 0x000fc6000788c0ff */
[----:B------:R-:W4:Y:S04]  /*a5c10*/  LDL.LU.64 R12, [R1+0x7a8] ;  /* 0x0007a800010c7983 */ /* 0x000f280000300a00 */
[----:B------:R-:W4:Y:S01]  /*a5c20*/  LDL.LU.64 R10, [R1+0x7a0] ;  /* 0x0007a000010a7983 */ /* 0x000f220000300a00 */
[----:B--2---:R-:W-:-:S03]  /*a5c30*/  PRMT R16, R14, 0x7772, RZ ;  /* 0x000077720e107816 */ /* 0x004fc600000000ff */
[----:B------:R-:W2:Y:S04]  /*a5c40*/  LDL.LU R2, [R1+0x1c] ;  /* 0x00001c0001027983 */ /* 0x000ea80000300800 */
[----:B------:R-:W2:Y:S04]  /*a5c50*/  LDL.LU.64 R8, [R1+0x798] ;  /* 0x0007980001087983 */ /* 0x000ea80000300a00 */
[----:B------:R-:W2:Y:S04]  /*a5c60*/  LDL.LU.64 R20, [R1+0x790] ;  /* 0x0007900001147983 */ /* 0x000ea80000300a00 */
[----:B------:R-:W2:Y:S04]  /*a5c70*/  LDL.LU.64 R28, [R1+0x788] ;  /* 0x00078800011c7983 */ /* 0x000ea80000300a00 */
[----:B------:R-:W2:Y:S04]  /*a5c80*/  LDL.LU.64 R22, [R1+0x780] ;  /* 0x0007800001167983 */ /* 0x000ea80000300a00 */
[----:B---3--:R0:W-:Y:S04]  /*a5c90*/  @P4 STG.E.U8 desc[UR32][R6.64], R16 ;  /* 0x0000001006004986 */ /* 0x0081e8000c101120 */
[----:B0-----:R-:W3:Y:S01]  /*a5ca0*/  LDL.LU.64 R6, [R1+0x2790] ;  /* 0x0027900001067983 */ /* 0x001ee20000300a00 */
[----:B------:R-:W-:-:S02]  /*a5cb0*/  LOP3.LUT P4, RZ, R17, 0x8000, RZ, 0xc0, !PT ;  /* 0x0000800011ff7812 */ /* 0x000fc4000788c0ff */
[----:B------:R-:W-:Y:S02]  /*a5cc0*/  PRMT R16, R14, 0x7773, RZ ;  /* 0x000077730e107816 */ /* 0x000fe400000000ff */
[----:B------:R-:W2:Y:S09]  /*a5cd0*/  LDL.LU R14, [R1+0x2788] ;  /* 0x00278800010e7983 */ /* 0x000eb20000300800 */
[----:B---3--:R0:W-:Y:S04]  /*a5ce0*/  @P4 STG.E.U8 desc[UR32][R6.64], R16 ;  /* 0x0000001006004986 */ /* 0x0081e8000c101120 */
[----:B0-----:R-:W3:Y:S01]  /*a5cf0*/  LDL.LU.64 R6, [R1+0x2780] ;  /* 0x0027800001067983 */ /* 0x001ee20000300a00 */
[----:B------:R-:W-:-:S02]  /*a5d00*/  LOP3.LUT P4, RZ, R17, 0x4000, RZ, 0xc0, !PT ;  /* 0x0000400011ff7812 */ /* 0x000fc4000788c0ff */
[----:B------:R-:W-:-:S11]  /*a5d10*/  PRMT R16, R3, 0x7772, RZ ;  /* 0x0000777203107816 */ /* 0x000fd600000000ff */
[----:B---3--:R0:W-:Y:S04]  /*a5d20*/  @P4 STG.E.U8 desc[UR32][R6.64], R16 ;  /* 0x0000001006004986 */ /* 0x0081e8000c101120 */
[----:B0-----:R-:W3:Y:S01]  /*a5d30*/  LDL.LU.64 R6, [R1+0x2778] ;  /* 0x0027780001067983 */ /* 0x001ee20000300a00 */
[----:B------:R-:W-:Y:S02]  /*a5d40*/  LOP3.LUT P4, RZ, R17, 0x2000, RZ, 0xc0, !PT ;  /* 0x0000200011ff7812 */ /* 0x000fe4000788c0ff */
[----:B------:R-:W-:-:S11]  /*a5d50*/  PRMT R16, R3, 0x7773, RZ ;  /* 0x0000777303107816 */ /* 0x000fd600000000ff */
[----:B------:R0:W-:Y:S01]  /*a5d60*/  @P4 STG.E.U8 desc[UR32][R18.64], R16 ;  /* 0x0000001012004986 */ /* 0x0001e2000c101120 */
[----:B------:R-:W-:Y:S02]  /*a5d70*/  LOP3.LUT P4, RZ, R17, 0x1000, RZ, 0xc0, !PT ;  /* 0x0000100011ff7812 */ /* 0x000fe4000788c0ff */
[----:B0-----:R-:W-:-:S11]  /*a5d80*/  PRMT R16, R0, 0x7770, RZ ;  /* 0x0000777000107816 */ /* 0x001fd600000000ff */
[----:B------:R0:W-:Y:S02]  /*a5d90*/  @P4 STG.E.U8 desc[UR32][R4.64], R16 ;  /* 0x0000001004004986 */ /* 0x0001e4000c101120 */
[----:B0-----:R-:W-:-:S05]  /*a5da0*/  PRMT R16, R0, 0x7771, RZ ;  /* 0x0000777100107816 */ /* 0x001fca00000000ff */
[----:B----4-:R2:W-:Y:S02]  /*a5db0*/  @P5 STG.E.U8 desc[UR32][R12.64], R16 ;  /* 0x000000100c005986 */ /* 0x0105e4000c101120 */
[----:B--2---:R-:W-:-:S05]  /*a5dc0*/  PRMT R16, R14, 0x7770, RZ ;  /* 0x000077700e107816 */ /* 0x004fca00000000ff */
[----:B------:R0:W-:Y:S02]  /*a5dd0*/  @P6 STG.E.U8 desc[UR32][R10.64], R16 ;  /* 0x000000100a006986 */ /* 0x0001e4000c101120 */
[----:B0-----:R-:W-:-:S05]  /*a5de0*/  PRMT R16, R14, 0x7771, RZ ;  /* 0x000077710e107816 */ /* 0x001fca00000000ff */
[----:B------:R0:W-:Y:S02]  /*a5df0*/  @P0 STG.E.U8 desc[UR32][R8.64], R16 ;  /* 0x0000001008000986 */ /* 0x0001e4000c101120 */
[----:B0-----:R-:W-:-:S05]  /*a5e00*/  PRMT R16, R15, 0x7770, RZ ;  /* 0x000077700f107816 */ /* 0x001fca00000000ff */
[----:B------:R0:W-:Y:S02]  /*a5e10*/  @P1 STG.E.U8 desc[UR32][R20.64], R16 ;  /* 0x0000001014001986 */ /* 0x0001e4000c101120 */
[----:B0-----:R-:W-:Y:S02]  /*a5e20*/  PRMT R16, R15, 0x7771, RZ ;  /* 0x000077710f107816 */ /* 0x001fe400000000ff */
[----:B------:R-:W-:Y:S04]  /*a5e30*/  STL.64 [R1+0x2758], R14 ;  /* 0x0027580e01007387 */ /* 0x000fe80000100a00 */
[----:B------:R0:W-:Y:S04]  /*a5e40*/  @P2 STG.E.U8 desc[UR32][R28.64], R16 ;  /* 0x000000101c002986 */ /* 0x0001e8000c101120 */
[----:B------:R-:W2:Y:S01]  /*a5e50*/  LDL.LU.64 R20, [R1+0x778] ;  /* 0x0007780001147983 */ /* 0x000ea20000300a00 */
[----:B0-----:R-:W-:-:S03]  /*a5e60*/  PRMT R16, R2, 0x7770, RZ ;  /* 0x0000777002107816 */ /* 0x001fc600000000ff */
[----:B------:R-:W4:Y:S04]  /*a5e70*/  LDL.LU.64 R28, [R1+0x770] ;  /* 0x00077000011c7983 */ /* 0x000f280000300a00 */
[----:B------:R0:W-:Y:S04]  /*a5e80*/  @P3 STG.E.U8 desc[UR32][R22.64], R16 ;  /* 0x0000001016003986 */ /* 0x0001e8000c101120 */
[----:B0-----:R-:W4:Y:S04]  /*a5e90*/  LDL.LU.64 R22, [R1+0x768] ;  /* 0x0007680001167983 */ /* 0x001f280000300a00 */
[----:B------:R-:W4:Y:S04]  /*a5ea0*/  LDL.LU.64 R12, [R1+0x760] ;  /* 0x00076000010c7983 */ /* 0x000f280000300a00 */
[----:B------:R-:W4:Y:S04]  /*a5eb0*/  LDL.LU.64 R8, [R1+0x758] ;  /* 0x0007580001087983 */ /* 0x000f280000300a00 */
[----:B------:R-:W4:Y:S01]  /*a5ec0*/  LDL.LU R3, [R1+0xa0] ;  /* 0x0000a00001037983 */ /* 0x000f220000300800 */
[----:B------:R-:W-:-:S02]  /*a5ed0*/  LOP3.LUT R17, R17, 0xffffffef, RZ, 0xc0, !PT ;  /* 0xffffffef11117812 */ /* 0x000fc400078ec0ff */
[----:B------:R-:W-:Y:S01]  /*a5ee0*/  PRMT R16, R2, 0x7771, RZ ;  /* 0x0000777102107816 */ /* 0x000fe200000000ff */
[----:B------:R-:W4:Y:S04]  /*a5ef0*/  LDL.LU R10, [R1+0xa4] ;  /* 0x0000a400010a7983 */ /* 0x000f280000300800 */
[----:B------:R-:W4:Y:S04]  /*a5f00*/  LDL.LU R11, [R1+0xa8] ;  /* 0x0000a800010b7983 */ /* 0x000f280000300800 */
[----:B------:R-:W4:Y:S01]  /*a5f10*/  LDL.LU R0, [R1+0xac] ;  /* 0x0000ac0001007983 */ /* 0x000f220000300800 */
[----:B---3--:R-:W-:-:S13]  /*a5f20*/  LOP3.LUT P4, RZ, R7, 0x4000000, RZ, 0xc0, !PT ;  /* 0x0400000007ff7812 */ /* 0x008fda000788c0ff */
        /* <DEDUP_REMOVED lines=15> */
[----:B------:R-:W-:-:S09]  /*a6020*/  LOP3.LUT P0, RZ, R7, 0x4000, RZ, 0xc0, !PT ;  /* 0x0000400007ff7812 */ /* 0x000fd2000780c0ff */
[----:B------:R-:W-:Y:S02]  /*a6030*/  @P4 LOP3.LUT R17, R17, 0x200, RZ, 0xfc, !PT ;  /* 0x0000020011114812 */ /* 0x000fe400078efcff */
[C---:B------:R-:W-:Y:S02]  /*a6040*/  LOP3.LUT P4, RZ, R7.reuse, 0x100000, RZ, 0xc0, !PT ;  /* 0x0010000007ff7812 */ /* 0x040fe4000788c0ff */
[----:B------:R-:W-:Y:S02]  /*a6050*/  LOP3.LUT P1, RZ, R7, 0x8000, RZ, 0xc0, !PT ;  /* 0x0000800007ff7812 */ /* 0x000fe4000782c0ff */
[----:B------:R-:W-:Y:S02]  /*a6060*/  LOP3.LUT R17, R17, 0xfffffbff, RZ, 0xc0, !PT ;  /* 0xfffffbff11117812 */ /* 0x000fe400078ec0ff */
[----:B------:R-:W-:-:S07]  /*a6070*/  LOP3.LUT P2, RZ, R7, 0x10000, RZ, 0xc0, !PT ;  /* 0x0001000007ff7812 */ /* 0x000fce000784c0ff */
[----:B------:R-:W-:Y:S02]  /*a6080*/  @P4 LOP3.LUT R17, R17, 0x400, RZ, 0xfc, !PT ;  /* 0x0000040011114812 */ /* 0x000fe400078efcff */
[----:B------:R-:W-:Y:S02]  /*a6090*/  LOP3.LUT P4, RZ, R7, 0x80000, RZ, 0xc0, !PT ;  /* 0x0008000007ff7812 */ /* 0x000fe4000788c0ff */
[----:B------:R-:W-:Y:S01]  /*a60a0*/  LOP3.LUT R17, R17, 0xfffff7ff, RZ, 0xc0, !PT ;  /* 0xfffff7ff11117812 */ /* 0x000fe200078ec0ff */
[----:B--2---:R0:W-:Y:S10]  /*a60b0*/  @P0 STG.E.U8 desc[UR32][R20.64], R16 ;  /* 0x0000001014000986 */ /* 0x0041f4000c101120 */
[----:B------:R-:W-:-:S02]  /*a60c0*/  @P4 LOP3.LUT R17, R17, 0x800, RZ, 0xfc, !PT ;  /* 0x0000080011114812 */ /* 0x000fc400078efcff */
[C---:B------:R-:W-:Y:S02]  /*a60d0*/  LOP3.LUT P3, RZ, R7.reuse, 0x20000, RZ, 0xc0, !PT ;  /* 0x0002000007ff7812 */ /* 0x040fe4000786c0ff */
[C---:B------:R-:W-:Y:S02]  /*a60e0*/  LOP3.LUT P4, RZ, R7.reuse, 0x40000, RZ, 0xc0, !PT ;  /* 0x0004000007ff7812 */ /* 0x040fe4000788c0ff */
[C---:B------:R-:W-:Y:S01]  /*a60f0*/  LOP3.LUT P5, RZ, R7.reuse, 0x8000000, RZ, 0xc0, !PT ;  /* 0x0800000007ff7812 */ /* 0x040fe200078ac0ff */
[----:B0-----:R-:W2:Y:S01]  /*a6100*/  LDL.LU.64 R20, [R1+0x750] ;  /* 0x0007500001147983 */ /* 0x001ea20000300a00 */
[C---:B------:R-:W-:Y:S02]  /*a6110*/  LOP3.LUT P6, RZ, R7.reuse, 0x10000000, RZ, 0xc0, !PT ;  /* 0x1000000007ff7812 */ /* 0x040fe400078cc0ff */
[----:B------:R-:W-:Y:S02]  /*a6120*/  LOP3.LUT P0, RZ, R7, 0x20000000, RZ, 0xc0, !PT ;  /* 0x2000000007ff7812 */ /* 0x000fe4000780c0ff */
[----:B----4-:R-:W-:-:S05]  /*a6130*/  PRMT R16, R3, 0x7770, RZ ;  /* 0x0000777003107816 */ /* 0x010fca00000000ff */
[----:B------:R0:W-:Y:S01]  /*a6140*/  @P1 STG.E.U8 desc[UR32][R28.64], R16 ;  /* 0x000000101c001986 */ /* 0x0001e2000c101120 */
[----:B------:R-:W-:Y:S02]  /*a6150*/  LOP3.LUT P1, RZ, R7, 0x40000000, RZ, 0xc0, !PT ;  /* 0x4000000007ff7812 */ /* 0x000fe4000782c0ff */
[----:B0-----:R-:W-:Y:S01]  /*a6160*/  PRMT R16, R3, 0x7771, RZ ;  /* 0x0000777103107816 */ /* 0x001fe200000000ff */
[----:B------:R-:W3:Y:S04]  /*a6170*/  LDL.LU.64 R28, [R1+0x748] ;  /* 0x00074800011c7983 */ /* 0x000ee80000300a00 */
[----:B------:R-:W-:Y:S04]  /*a6180*/  STL.64 [R1+0x2750], R2 ;  /* 0x0027500201007387 */ /* 0x000fe80000100a00 */
[----:B------:R0:W-:Y:S01]  /*a6190*/  @P2 STG.E.U8 desc[UR32][R22.64], R16 ;  /* 0x0000001016002986 */ /* 0x0001e2000c101120 */
[----:B------:R-:W-:-:S03]  /*a61a0*/  LOP3.LUT P2, RZ, R7, 0x80000000, RZ, 0xc0, !PT ;  /* 0x8000000007ff7812 */ /* 0x000fc6000784c0ff */
[----:B0-----:R-:W4:Y:S04]  /*a61b0*/  LDL.LU.64 R22, [R1+0x740] ;  /* 0x0007400001167983 */ /* 0x001f280000300a00 */
[----:B------:R0:W-:Y:S04]  /*a61c0*/  STL [R1+0x2760], R7 ;  /* 0x0027600701007387 */ /* 0x0001e80000100800 */
[----:B0-----:R-:W4:Y:S04]  /*a61d0*/  LDL.LU R7, [R1+0x10] ;  /* 0x0000100001077983 */ /* 0x001f280000300800 */
[----:B------:R-:W2:Y:S04]  /*a61e0*/  LDL.LU.64 R14, [R1+0x728] ;  /* 0x00072800010e7983 */ /* 0x000ea80000300a00 */
[----:B--2---:R0:W-:Y:S04]  /*a61f0*/  STL.64 [R1+0x2768], R14 ;  /* 0x0027680e01007387 */ /* 0x0041e80000100a00 */
[----:B0-----:R-:W2:Y:S01]  /*a6200*/  LDL.LU.64 R14, [R1+0x730] ;  /* 0x00073000010e7983 */ /* 0x001ea20000300a00 */
[----:B------:R-:W-:-:S05]  /*a6210*/  PRMT R16, R10, 0x7770, RZ ;  /* 0x000077700a107816 */ /* 0x000fca00000000ff */
[----:B------:R0:W-:Y:S02]  /*a6220*/  @P3 STG.E.U8 desc[UR32][R12.64], R16 ;  /* 0x000000100c003986 */ /* 0x0001e4000c101120 */
[----:B0-----:R-:W-:-:S05]  /*a6230*/  PRMT R16, R10, 0x7771, RZ ;  /* 0x000077710a107816 */ /* 0x001fca00000000ff */
[----:B------:R0:W-:Y:S01]  /*a6240*/  @P4 STG.E.U8 desc[UR32][R8.64], R16 ;  /* 0x0000001008004986 */ /* 0x0001e2000c101120 */
[----:B------:R-:W-:Y:S02]  /*a6250*/  LOP3.LUT P4, RZ, R17, 0x800, RZ, 0xc0, !PT ;  /* 0x0000080011ff7812 */ /* 0x000fe4000788c0ff */
[----:B0-----:R-:W-:-:S11]  /*a6260*/  PRMT R16, R11, 0x7770, RZ ;  /* 0x000077700b107816 */ /* 0x001fd600000000ff */
[----:B------:R-:W-:Y:S04]  /*a6270*/  @P4 STG.E.U8 desc[UR32][R20.64], R16 ;  /* 0x0000001014004986 */ /* 0x000fe8000c101120 */
[----:B--2---:R0:W-:Y:S04]  /*a6280*/  STL.64 [R1+0x2770], R14 ;  /* 0x0027700e01007387 */ /* 0x0041e80000100a00 */
[----:B0-----:R-:W2:Y:S01]  /*a6290*/  LDL.LU.64 R14, [R1+0x738] ;  /* 0x00073800010e7983 */ /* 0x001ea20000300a00 */
[----:B------:R-:W-:Y:S02]  /*a62a0*/  LOP3.LUT P4, RZ, R17, 0x400, RZ, 0xc0, !PT ;  /* 0x0000040011ff7812 */ /* 0x000fe4000788c0ff */
[----:B------:R-:W-:Y:S01]  /*a62b0*/  PRMT R16, R11, 0x7771, RZ ;  /* 0x000077710b107816 */ /* 0x000fe200000000ff */
[----:B------:R-:W2:Y:S04]  /*a62c0*/  LDL.LU.64 R2, [R1+0x720] ;  /* 0x0007200001027983 */ /* 0x000ea80000300a00 */
[----:B------:R-:W2:Y:S04]  /*a62d0*/  LDL.LU.64 R4, [R1+0x718] ;  /* 0x0007180001047983 */ /* 0x000ea80000300a00 */
[----:B------:R-:W2:Y:S04]  /*a62e0*/  LDL.LU.64 R18, [R1+0x710] ;  /* 0x0007100001127983 */ /* 0x000ea80000300a00 */
[----:B---3--:R0:W-:Y:S01]  /*a62f0*/  @P4 STG.E.U8 desc[UR32][R28.64], R16 ;  /* 0x000000101c004986 */ /* 0x0081e2000c101120 */
[----:B------:R-:W-:-:S03]  /*a6300*/  LOP3.LUT P4, RZ, R17, 0x200, RZ, 0xc0, !PT ;  /* 0x0000020011ff7812 */ /* 0x000fc6000788c0ff */
[----:B------:R-:W3:Y:S04]  /*a6310*/  LDL.LU.64 R12, [R1+0x708] ;  /* 0x00070800010c7983 */ /* 0x000ee80000300a00 */
[----:B------:R-:W3:Y:S01]  /*a6320*/  LDL.LU.64 R8, [R1+0x700] ;  /* 0x0007000001087983 */ /* 0x000ee20000300a00 */
[----:B0-----:R-:W-:-:S03]  /*a6330*/  PRMT R16, R0, 0x7770, RZ ;  /* 0x0000777000107816 */ /* 0x001fc600000000ff */
[----:B------:R-:W3:Y:S04]  /*a6340*/  LDL.LU.64 R20, [R1+0x6f8] ;  /* 0x0006f80001147983 */ /* 0x000ee80000300a00 */
[----:B----4-:R0:W-:Y:S01]  /*a6350*/  @P4 STG.E.U8 desc[UR32][R22.64], R16 ;  /* 0x0000001016004986 */ /* 0x0101e2000c101120 */
[----:B------:R-:W-:-:S03]  /*a6360*/  LOP3.LUT P4, RZ, R17, 0x100, RZ, 0xc0, !PT ;  /* 0x0000010011ff7812 */ /* 0x000fc6000788c0ff */
[----:B------:R-:W4:Y:S01]  /*a6370*/  LDL.LU.64 R28, [R1+0x6f0] ;  /* 0x0006f000011c7983 */ /* 0x000f220000300a00 */
[----:B0-----:R-:W-:-:S03]  /*a6380*/  PRMT R16, R0, 0x7771, RZ ;  /* 0x0000777100107816 */ /* 0x001fc600000000ff */
[----:B------:R-:W4:Y:S06]  /*a6390*/  LDL.LU.64 R22, [R1+0x6e8] ;  /* 0x0006e80001167983 */ /* 0x000f2c0000300a00 */
[----:B--2---:R0:W-:Y:S04]  /*a63a0*/  @P4 STG.E.U8 desc[UR32][R14.64], R16 ;  /* 0x000000100e004986 */ /* 0x0041e8000c101120 */
[----:B0-----:R-:W2:Y:S01]  /*a63b0*/  LDL.LU.64 R14, [R1+0x2770] ;  /* 0x00277000010e7983 */ /* 0x001ea20000300a00 */
[----:B------:R-:W-:-:S02]  /*a63c0*/  LOP3.LUT P4, RZ, R17, 0x80, RZ, 0xc0, !PT ;  /* 0x0000008011ff7812 */ /* 0x000fc4000788c0ff */
[----:B------:R-:W-:-:S11]  /*a63d0*/  PRMT R16, R7, 0x7772, RZ ;  /* 0x0000777207107816 */ /* 0x000fd600000000ff */
[----:B--2---:R0:W-:Y:S04]  /*a63e0*/  @P4 STG.E.U8 desc[UR32][R14.64], R16 ;  /* 0x000000100e004986 */ /* 0x0041e8000c101120 */
[----:B0-----:R-:W2:Y:S01]  /*a63f0*/  LDL.LU.64 R14, [R1+0x2768] ;  /* 0x00276800010e7983 */ /* 0x001ea20000300a00 */
[----:B------:R-:W-:Y:S02]  /*a6400*/  LOP3.LUT P4, RZ, R17, 0x40, RZ, 0xc0, !PT ;  /* 0x0000004011ff7812 */ /* 0x000fe4000788c0ff */
[----:B------:R-:W-:Y:S02]  /*a6410*/  PRMT R16, R7, 0x7773, RZ ;  /* 0x0000777307107816 */ /* 0x000fe400000000ff */
[----:B------:R-:W4:Y:S09]  /*a6420*/  LDL.LU R7, [R1+0x2760] ;  /* 0x0027600001077983 */ /* 0x000f320000300800 */
[----:B--2---:R0:W-:Y:S04]  /*a6430*/  @P4 STG.E.U8 desc[UR32][R14.64], R16 ;  /* 0x000000100e004986 */ /* 0x0041e8000c101120 */
[----:B0-----:R-:W2:Y:S01]  /*a6440*/  LDL.LU.64 R14, [R1+0x2758] ;  /* 0x00275800010e7983 */ /* 0x001ea20000300a00 */
[----:B------:R-:W-:-:S02]  /*a6450*/  LOP3.LUT P4, RZ, R17, 0x20, RZ, 0xc0, !PT ;  /* 0x0000002011ff7812 */ /* 0x000fc4000788c0ff */
[----:B--2---:R-:W-:-:S11]  /*a6460*/  PRMT R16, R14, 0x7772, RZ ;  /* 0x000077720e107816 */ /* 0x004fd600000000ff */
[----:B------:R0:W-:Y:S04]  /*a6470*/  @P4 STG.E.U8 desc[UR32][R2.64], R16 ;  /* 0x0000001002004986 */ /* 0x0001e8000c101120 */
[----:B0-----:R-:W2:Y:S01]  /*a6480*/  LDL.LU.64 R2, [R1+0x2750] ;  /* 0x0027500001027983 */ /* 0x001ea20000300a00 */
[----:B------:R-:W-:Y:S02]  /*a6490*/  LOP3.LUT P4, RZ, R17, 0x10, RZ, 0xc0, !PT ;  /* 0x0000001011ff7812 */ /* 0x000fe4000788c0ff */
[----:B------:R-:W-:-:S11]  /*a64a0*/  PRMT R16, R14, 0x7773, RZ ;  /* 0x000077730e107816 */ /* 0x000fd600000000ff */
[----:B------:R0:W-:Y:S02]  /*a64b0*/  @P4 STG.E.U8 desc[UR32][R4.64], R16 ;  /* 0x0000001004004986 */ /* 0x0001e4000c101120 */
[C---:B0-----:R-:W-:Y:S02]  /*a64c0*/  PRMT R16, R15.reuse, 0x7772, RZ ;  /* 0x000077720f107816 */ /* 0x041fe400000000ff */
[----:B------:R-:W4:Y:S04]  /*a64d0*/  LDL.LU R5, [R1+0x2748] ;  /* 0x0027480001057983 */ /* 0x000f280000300800 */
[----:B------:R0:W-:Y:S02]  /*a64e0*/  @P5 STG.E.U8 desc[UR32][R18.64], R16 ;  /* 0x0000001012005986 */ /* 0x0001e4000c101120 */
[----:B0-----:R-:W-:-:S05]  /*a64f0*/  PRMT R16, R15, 0x7773, RZ ;  /* 0x000077730f107816 */ /* 0x001fca00000000ff */
[----:B---3--:R2:W-:Y:S02]  /*a6500*/  @P6 STG.E.U8 desc[UR32][R12.64], R16 ;  /* 0x000000100c006986 */ /* 0x0085e4000c101120 */
[----:B--2---:R-:W-:-:S05]  /*a6510*/  PRMT R16, R2, 0x7772, RZ ;  /* 0x0000777202107816 */ /* 0x004fca00000000ff */
[----:B------:R0:W-:Y:S02]  /*a6520*/  @P0 STG.E.U8 desc[UR32][R8.64], R16 ;  /* 0x0000001008000986 */ /* 0x0001e4000c101120 */
[----:B0-----:R-:W-:Y:S02]  /*a6530*/  PRMT R16, R2, 0x7773, RZ ;  /* 0x0000777302107816 */ /* 0x001fe400000000ff */
[----:B------:R-:W2:Y:S04]  /*a6540*/  LDL.LU.64 R8, [R1+0x6e0] ;  /* 0x0006e00001087983 */ /* 0x000ea80000300a00 */
[----:B------:R0:W-:Y:S02]  /*a6550*/  @P1 STG.E.U8 desc[UR32][R20.64], R16 ;  /* 0x0000001014001986 */ /* 0x0001e4000c101120 */
[----:B0-----:R-:W-:-:S05]  /*a6560*/  PRMT R16, R3, 0x7772, RZ ;  /* 0x0000777203107816 */ /* 0x001fca00000000ff */
[----:B----4-:R0:W-:Y:S02]  /*a6570*/  @P2 STG.E.U8 desc[UR32][R28.64], R16 ;  /* 0x000000101c002986 */ /* 0x0101e4000c101120 */
[----:B0-----:R-:W-:Y:S02]  /*a6580*/  PRMT R16, R3, 0x7773, RZ ;  /* 0x0000777303107816 */ /* 0x001fe400000000ff */
[----:B------:R-:W3:Y:S01]  /*a6590*/  LDL.LU.64 R2, [R1+0x6d8] ;  /* 0x0006d80001027983 */ /* 0x000ee20000300a00 */
[C---:B------:R-:W-:Y:S02]  /*a65a0*/  LOP3.LUT P3, RZ, R6.reuse, 0x1, RZ, 0xc0, !PT ;  /* 0x0000000106ff7812 */ /* 0x040fe4000786c0ff */
[C---:B------:R-:W-:Y:S01]  /*a65b0*/  LOP3.LUT P0, RZ, R6.reuse, 0x2, RZ, 0xc0, !PT ;  /* 0x0000000206ff7812 */ /* 0x040fe2000780c0ff */
[----:B------:R-:W4:Y:S01]  /*a65c0*/  LDL.LU.64 R12, [R1+0x6d0] ;  /* 0x0006d000010c7983 */ /* 0x000f220000300a00 */
[----:B------:R-:W-:-:S09]  /*a65d0*/  LOP3.LUT P1, RZ, R6, 0x4, RZ, 0xc0, !PT ;  /* 0x0000000406ff7812 */ /* 0x000fd2000782c0ff */
[----:B------:R0:W-:Y:S02]  /*a65e0*/  @P3 STG.E.U8 desc[UR32][R22.64], R16 ;  /* 0x0000001016003986 */ /* 0x0001e4000c101120 */
[C---:B0-----:R-:W-:Y:S02]  /*a65f0*/  PRMT R16, R10.reuse, 0x7772, RZ ;  /* 0x000077720a107816 */ /* 0x041fe400000000ff */
[----:B------:R-:W4:Y:S04]  /*a6600*/  LDL.LU.64 R22, [R1+0x6c8] ;  /* 0x0006c80001167983 */ /* 0x000f280000300a00 */
[----:B------:R-:W4:Y:S04]  /*a6610*/  LDL.LU.64 R20, [R1+0x6c0] ;  /* 0x0006c00001147983 */ /* 0x000f280000300a00 */
[----:B------:R-:W4:Y:S04]  /*a6620*/  LDL.LU R28, [R1+0x90] ;  /* 0x00009000011c7983 */ /* 0x000f280000300800 */
[----:B------:R-:W4:Y:S04]  /*a6630*/  LDL.LU R29, [R1+0x94] ;  /* 0x00009400011d7983 */ /* 0x000f280000300800 */
[----:B--2---:R0:W-:Y:S02]  /*a6640*/  @P0 STG.E.U8 desc[UR32][R8.64], R16 ;  /* 0x0000001008000986 */ /* 0x0041e4000c101120 */
[----:B0-----:R-:W-:-:S02]  /*a6650*/  PRMT R16, R10, 0x7773, RZ ;  /* 0x000077730a107816 */ /* 0x001fc400000000ff */
[----:B------:R-:W2:Y:S04]  /*a6660*/  LDL.LU.64 R8, [R1+0x6b8] ;  /* 0x0006b80001087983 */ /* 0x000ea80000300a00 */
[----:B---3--:R0:W-:Y:S04]  /*a6670*/  @P1 STG.E.U8 desc[UR32][R2.64], R16 ;  /* 0x0000001002001986 */ /* 0x0081e8000c101120 */
[----:B0-----:R-:W3:Y:S04]  /*a6680*/  LDL.LU.64 R2, [R1+0x6b0] ;  /* 0x0006b00001027983 */ /* 0x001ee80000300a00 */
[----:B------:R-:W2:Y:S01]  /*a6690*/  LDL.LU R4, [R1+0x98] ;  /* 0x0000980001047983 */ /* 0x000ea20000300800 */
[----:B------:R-:W-:-:S02]  /*a66a0*/  LOP3.LUT P2, RZ, R6, 0x8, RZ, 0xc0, !PT ;  /* 0x0000000806ff7812 */ /* 0x000fc4000784c0ff */
[----:B------:R-:W-:Y:S02]  /*a66b0*/  LOP3.LUT P3, RZ, R6, 0x10, RZ, 0xc0, !PT ;  /* 0x0000001006ff7812 */ /* 0x000fe4000786c0ff */
[----:B------:R-:W-:-:S09]  /*a66c0*/  PRMT R16, R11, 0x7772, RZ ;  /* 0x000077720b107816 */ /* 0x000fd200000000ff */
[----:B----4-:R0:W-:Y:S02]  /*a66d0*/  @P2 STG.E.U8 desc[UR32][R12.64], R16 ;  /* 0x000000100c002986 */ /* 0x0101e4000c101120 */
[----:B0-----:R-:W-:-:S05]  /*a66e0*/  PRMT R16, R11, 0x7773, RZ ;  /* 0x000077730b107816 */ /* 0x001fca00000000ff */
[----:B------:R0:W-:Y:S01]  /*a66f0*/  @P3 STG.E.U8 desc[UR32][R22.64], R16 ;  /* 0x0000001016003986 */ /* 0x0001e2000c101120 */
        /* <DEDUP_REMOVED lines=9> */
[----:B------:R-:W-:Y:S01]  /*a6790*/  LOP3.LUT P4, RZ, R6, 0x400, RZ, 0xc0, !PT ;  /* 0x0000040006ff7812 */ /* 0x000fe2000788c0ff */
[----:B--2---:R-:W-:Y:S04]  /*a67a0*/  STL.64 [R1+0x2738], R4 ;  /* 0x0027380401007387 */ /* 0x004fe80000100a00 */
[----:B0-----:R-:W2:Y:S04]  /*a67b0*/  LDL.LU.64 R22, [R1+0x6a8] ;  /* 0x0006a80001167983 */ /* 0x001ea80000300a00 */
[----:B------:R-:W4:Y:S01]  /*a67c0*/  LDL.LU R18, [R1+0x80] ;  /* 0x0000800001127983 */ /* 0x000f220000300800 */
[----:B------:R-:W-:-:S04]  /*a67d0*/  LOP3.LUT R7, R7, 0x7fffffff, RZ, 0xc0, !PT ;  /* 0x7fffffff07077812 */ /* 0x000fc800078ec0ff */
        /* <DEDUP_REMOVED lines=12> */
[----:B------:R-:W-:-:S09]  /*a68a0*/  PRMT R16, R0, 0x7772, RZ ;  /* 0x0000777200107816 */ /* 0x000fd200000000ff */
[----:B------:R-:W-:Y:S02]  /*a68b0*/  @P4 LOP3.LUT R17, R17, 0x8, RZ, 0xfc, !PT ;  /* 0x0000000811114812 */ /* 0x000fe400078efcff */
[C---:B------:R-:W-:Y:S02]  /*a68c0*/  LOP3.LUT P4, RZ, R6.reuse, 0x20, RZ, 0xc0, !PT ;  /* 0x0000002006ff7812 */ /* 0x040fe4000788c0ff */
[C---:B------:R-:W-:Y:S02]  /*a68d0*/  LOP3.LUT P5, RZ, R6.reuse, 0x4000, RZ, 0xc0, !PT ;  /* 0x0000400006ff7812 */ /* 0x040fe400078ac0ff */
[C---:B------:R-:W-:Y:S02]  /*a68e0*/  LOP3.LUT P6, RZ, R6.reuse, 0x8000, RZ, 0xc0, !PT ;  /* 0x0000800006ff7812 */ /* 0x040fe400078cc0ff */
[C---:B------:R-:W-:Y:S02]  /*a68f0*/  LOP3.LUT P0, RZ, R6.reuse, 0x10000, RZ, 0xc0, !PT ;  /* 0x0001000006ff7812 */ /* 0x040fe4000780c0ff */
[----:B------:R-:W-:-:S02]  /*a6900*/  LOP3.LUT P1, RZ, R6, 0x20000, RZ, 0xc0, !PT ;  /* 0x0002000006ff7812 */ /* 0x000fc4000782c0ff */
[C---:B------:R-:W-:Y:S02]  /*a6910*/  LOP3.LUT P2, RZ, R6.reuse, 0x40000, RZ, 0xc0, !PT ;  /* 0x0004000006ff7812 */ /* 0x040fe4000784c0ff */
[----:B------:R-:W-:Y:S01]  /*a6920*/  LOP3.LUT P3, RZ, R6, 0x80000, RZ, 0xc0, !PT ;  /* 0x0008000006ff7812 */ /* 0x000fe2000786c0ff */
[----:B------:R-:W-:Y:S04]  /*a6930*/  @P4 STG.E.U8 desc[UR32][R20.64], R16 ;  /* 0x0000001014004986 */ /* 0x000fe8000c101120 */
[----:B----4-:R-:W-:Y:S04]  /*a6940*/  STL [R1+0x2720], R18 ;  /* 0x0027201201007387 */ /* 0x010fe80000100800 */
[----:B------:R0:W-:Y:S04]  /*a6950*/  STL.64 [R1+0x2740], R6 ;  /* 0x0027400601007387 */ /* 0x0001e80000100a00 */
[----:B0-----:R-:W4:Y:S04]  /*a6960*/  LDL.LU.64 R6, [R1+0x6a0] ;  /* 0x0006a00001067983 */ /* 0x001f280000300a00 */
[----:B------:R-:W4:Y:S04]  /*a6970*/  LDL.LU.64 R4, [R1+0x698] ;  /* 0x0006980001047983 */ /* 0x000f280000300a00 */
[----:B------:R-:W4:Y:S04]  /*a6980*/  LDL.LU R20, [R1+0x84] ;  /* 0x0000840001147983 */ /* 0x000f280000300800 */
[----:B------:R-:W3:Y:S01]  /*a6990*/  LDL.LU.64 R18, [R1+0x680] ;  /* 0x0006800001127983 */ /* 0x000ee20000300a00 */
[----:B------:R-:W-:-:S02]  /*a69a0*/  LOP3.LUT P4, RZ, R17, 0x8, RZ, 0xc0, !PT ;  /* 0x0000000811ff7812 */ /* 0x000fc4000788c0ff */
[----:B------:R-:W-:-:S11]  /*a69b0*/  PRMT R16, R0, 0x7773, RZ ;  /* 0x0000777300107816 */ /* 0x000fd600000000ff */
[----:B------:R-:W-:Y:S01]  /*a69c0*/  @P4 STG.E.U8 desc[UR32][R8.64], R16 ;  /* 0x0000001008004986 */ /* 0x000fe2000c101120 */
[----:B------:R-:W-:-:S03]  /*a69d0*/  LOP3.LUT P4, RZ, R17, 0x4, RZ, 0xc0, !PT ;  /* 0x0000000411ff7812 */ /* 0x000fc6000788c0ff */
[----:B---3--:R0:W-:Y:S04]  /*a69e0*/  STL.64 [R1+0x2728], R18 ;  /* 0x0027281201007387 */ /* 0x0081e80000100a00 */
[----:B0-----:R-:W3:Y:S01]  /*a69f0*/  LDL.LU.64 R18, [R1+0x688] ;  /* 0x0006880001127983 */ /* 0x001ee20000300a00 */
[----:B------:R-:W-:-:S05]  /*a6a00*/  PRMT R16, R28, 0x7770, RZ ;  /* 0x000077701c107816 */ /* 0x000fca00000000ff */
[----:B------:R0:W-:Y:S01]  /*a6a10*/  @P4 STG.E.U8 desc[UR32][R2.64], R16 ;  /* 0x0000001002004986 */ /* 0x0001e2000c101120 */
[----:B------:R-:W-:Y:S02]  /*a6a20*/  LOP3.LUT P4, RZ, R17, 0x2, RZ, 0xc0, !PT ;  /* 0x0000000211ff7812 */ /* 0x000fe4000788c0ff */
[----:B0-----:R-:W-:-:S11]  /*a6a30*/  PRMT R16, R28, 0x7771, RZ ;  /* 0x000077711c107816 */ /* 0x001fd600000000ff */
[----:B--2---:R0:W-:Y:S01]  /*a6a40*/  @P4 STG.E.U8 desc[UR32][R22.64], R16 ;  /* 0x0000001016004986 */ /* 0x0041e2000c101120 */
[----:B------:R-:W-:Y:S02]  /*a6a50*/  LOP3.LUT P4, RZ, R17, 0x1, RZ, 0xc0, !PT ;  /* 0x0000000111ff7812 */ /* 0x000fe4000788c0ff */
[----:B0-----:R-:W-:-:S11]  /*a6a60*/  PRMT R16, R29, 0x7770, RZ ;  /* 0x000077701d107816 */ /* 0x001fd600000000ff */
[----:B----4-:R-:W-:Y:S04]  /*a6a70*/  @P4 STG.E.U8 desc[UR32][R6.64], R16 ;  /* 0x0000001006004986 */ /* 0x010fe8000c101120 */
[----:B---3--:R0:W-:Y:S04]  /*a6a80*/  STL.64 [R1+0x2730], R18 ;  /* 0x0027301201007387 */ /* 0x0081e80000100a00 */
[----:B0-----:R-:W2:Y:S04]  /*a6a90*/  LDL.LU.64 R18, [R1+0x690] ;  /* 0x0006900001127983 */ /* 0x001ea80000300a00 */
[----:B------:R-:W3:Y:S04]  /*a6aa0*/  LDL.LU.64 R14, [R1+0x678] ;  /* 0x00067800010e7983 */ /* 0x000ee80000300a00 */
[----:B------:R-:W4:Y:S04]  /*a6ab0*/  LDL.LU R21, [R1+0x88] ;  /* 0x0000880001157983 */ /* 0x000f280000300800 */
[----:B------:R-:W4:Y:S04]  /*a6ac0*/  LDL.LU.64 R12, [R1+0x670] ;  /* 0x00067000010c7983 */ /* 0x000f280000300a00 */
[----:B------:R-:W4:Y:S04]  /*a6ad0*/  LDL.LU.64 R10, [R1+0x668] ;  /* 0x00066800010a7983 */ /* 0x000f280000300a00 */
[----:B------:R-:W4:Y:S04]  /*a6ae0*/  LDL.LU.64 R8, [R1+0x660] ;  /* 0x0006600001087983 */ /* 0x000f280000300a00 */
[----:B------:R-:W4:Y:S04]  /*a6af0*/  LDL.LU.64 R2, [R1+0x658] ;  /* 0x0006580001027983 */ /* 0x000f280000300a00 */
[----:B------:R-:W4:Y:S04]  /*a6b00*/  LDL.LU.64 R22, [R1+0x650] ;  /* 0x0006500001167983 */ /* 0x000f280000300a00 */
[----:B------:R-:W3:Y:S04]  /*a6b10*/  LDL.LU R17, [R1+0x9c] ;  /* 0x00009c0001117983 */ /* 0x000ee80000300800 */
[----:B------:R-:W2:Y:S01]  /*a6b20*/  LDL.LU.64 R6, [R1+0x2740] ;  /* 0x0027400001067983 */ /* 0x000ea20000300a00 */
[----:B------:R-:W-:-:S02]  /*a6b30*/  PRMT R16, R29, 0x7771, RZ ;  /* 0x000077711d107816 */ /* 0x000fc400000000ff */
[----:B--2---:R-:W-:-:S13]  /*a6b40*/  LOP3.LUT P4, RZ, R7, 0x80000000, RZ, 0xc0, !PT ;  /* 0x8000000007ff7812 */ /* 0x004fda000788c0ff */
[----:B------:R0:W-:Y:S04]  /*a6b50*/  @P4 STG.E.U8 desc[UR32][R4.64], R16 ;  /* 0x0000001004004986 */ /* 0x0001e8000c101120 */
[----:B0-----:R-:W2:Y:S01]  /*a6b60*/  LDL.LU.64 R4, [R1+0x2738] ;  /* 0x0027380001047983 */ /* 0x001ea20000300a00 */
[----:B------:R-:W-:Y:S02]  /*a6b70*/  LOP3.LUT P4, RZ, R7, 0x40000000, RZ, 0xc0, !PT ;  /* 0x4000000007ff7812 */ /* 0x000fe4000788c0ff */
[----:B--2---:R-:W-:-:S11]  /*a6b80*/  PRMT R16, R4, 0x7770, RZ ;  /* 0x0000777004107816 */ /* 0x004fd600000000ff */
[----:B------:R0:W-:Y:S04]  /*a6b90*/  @P4 STG.E.U8 desc[UR32][R18.64], R16 ;  /* 0x0000001012004986 */ /* 0x0001e8000c101120 */
[----:B0-----:R-:W2:Y:S01]  /*a6ba0*/  LDL.LU.64 R18, [R1+0x2730] ;  /* 0x0027300001127983 */ /* 0x001ea20000300a00 */
[----:B------:R-:W-:Y:S02]  /*a6bb0*/  LOP3.LUT P4, RZ, R7, 0x20000000, RZ, 0xc0, !PT ;  /* 0x2000000007ff7812 */ /* 0x000fe4000788c0ff */
[----:B------:R-:W-:-:S11]  /*a6bc0*/  PRMT R16, R4, 0x7771, RZ ;  /* 0x0000777104107816 */ /* 0x000fd600000000ff */
[----:B--2---:R0:W-:Y:S04]  /*a6bd0*/  @P4 STG.E.U8 desc[UR32][R18.64], R16 ;  /* 0x0000001012004986 */ /* 0x0041e8000c101120 */
[----:B0-----:R-:W2:Y:S01]  /*a6be0*/  LDL.LU.64 R18, [R1+0x2728] ;  /* 0x0027280001127983 */ /* 0x001ea20000300a00 */
[----:B------:R-:W-:Y:S02]  /*a6bf0*/  LOP3.LUT P4, RZ, R7, 0x10000000, RZ, 0xc0, !PT ;  /* 0x1000000007ff7812 */ /* 0x000fe4000788c0ff */
[----:B---3--:R-:W-:-:S11]  /*a6c00*/  PRMT R16, R17, 0x7770, RZ ;  /* 0x0000777011107816 */ /* 0x008fd600000000ff */
[----:B--2---:R0:W-:Y:S04]  /*a6c10*/  @P4 STG.E.U8 desc[UR32][R18.64], R16 ;  /* 0x0000001012004986 */ /* 0x0041e8000c101120 */
[----:B0-----:R-:W2:Y:S01]  /*a6c20*/  LDL.LU R18, [R1+0x2720] ;  /* 0x0027200001127983 */ /* 0x001ea20000300800 */
[----:B------:R-:W-:-:S05]  /*a6c30*/  PRMT R16, R17, 0x7771, RZ ;  /* 0x0000777111107816 */ /* 0x000fca00000000ff */
[----:B------:R2:W-:Y:S02]  /*a6c40*/  @P5 STG.E.U8 desc[UR32][R14.64], R16 ;  /* 0x000000100e005986 */ /* 0x0005e4000c101120 */
[----:B--2---:R-:W-:-:S05]  /*a6c50*/  PRMT R16, R18, 0x7770, RZ ;  /* 0x0000777012107816 */ /* 0x004fca00000000ff */
[----:B----4-:R0:W-:Y:S02]  /*a6c60*/  @P6 STG.E.U8 desc[UR32][R12.64], R16 ;  /* 0x000000100c006986 */ /* 0x0101e4000c101120 */
[----:B0-----:R-:W-:-:S05]  /*a6c70*/  PRMT R16, R18, 0x7771, RZ ;  /* 0x0000777112107816 */ /* 0x001fca00000000ff */
[----:B------:R0:W-:Y:S02]  /*a6c80*/  @P0 STG.E.U8 desc[UR32][R10.64], R16 ;  /* 0x000000100a000986 */ /* 0x0001e4000c101120 */
[----:B0-----:R-:W-:-:S05]  /*a6c90*/  PRMT R16, R20, 0x7770, RZ ;  /* 0x0000777014107816 */ /* 0x001fca00000000ff */
[----:B------:R0:W-:Y:S04]  /*a6ca0*/  @P1 STG.E.U8 desc[UR32][R8.64], R16 ;  /* 0x0000001008001986 */ /* 0x0001e8000c101120 */
[----:B------:R-:W-:Y:S04]  /*a6cb0*/  STL [R1+0x26f8], R18 ;  /* 0x0026f81201007387 */ /* 0x000fe80000100800 */
[----:B------:R-:W2:Y:S01]  /*a6cc0*/  LDL.LU.64 R14, [R1+0x648] ;  /* 0x00064800010e7983 */ /* 0x000ea20000300a00 */
[----:B0-----:R-:W-:-:S05]  /*a6cd0*/  PRMT R16, R20, 0x7771, RZ ;  /* 0x0000777114107816 */ /* 0x001fca00000000ff */
[----:B------:R0:W-:Y:S02]  /*a6ce0*/  @P2 STG.E.U8 desc[UR32][R2.64], R16 ;  /* 0x0000001002002986 */ /* 0x0001e4000c101120 */
[----:B0-----:R-:W-:Y:S02]  /*a6cf0*/  PRMT R16, R21, 0x7770, RZ ;  /* 0x0000777015107816 */ /* 0x001fe400000000ff */
[----:B------:R-:W3:Y:S04]  /*a6d00*/  LDL.LU.64 R2, [R1+0x640] ;  /* 0x0006400001027983 */ /* 0x000ee80000300a00 */
[----:B------:R-:W4:Y:S04]  /*a6d10*/  LDL.LU.64 R12, [R1+0x638] ;  /* 0x00063800010c7983 */ /* 0x000f280000300a00 */
[----:B------:R0:W-:Y:S04]  /*a6d20*/  @P3 STG.E.U8 desc[UR32][R22.64], R16 ;  /* 0x0000001016003986 */ /* 0x0001e8000c101120 */
[----:B------:R-:W4:Y:S04]  /*a6d30*/  LDL.LU.64 R10, [R1+0x630] ;  /* 0x00063000010a7983 */ /* 0x000f280000300a00 */
[----:B0-----:R-:W4:Y:S04]  /*a6d40*/  LDL.LU.64 R22, [R1+0x628] ;  /* 0x0006280001167983 */ /* 0x001f280000300a00 */
[----:B------:R-:W4:Y:S04]  /*a6d50*/  LDL.LU.64 R8, [R1+0x620] ;  /* 0x0006200001087983 */ /* 0x000f280000300a00 */
[----:B------:R-:W3:Y:S01]  /*a6d60*/  LDL.LU R0, [R1+0x8c] ;  /* 0x00008c0001007983 */ /* 0x000ee20000300800 */
[----:B------:R-:W-:-:S02]  /*a6d70*/  LOP3.LUT P0, RZ, R6, 0x100000, RZ, 0xc0, !PT ;  /* 0x0010000006ff7812 */ /* 0x000fc4000780c0ff */
[----:B------:R-:W-:Y:S02]  /*a6d80*/  LOP3.LUT P1, RZ, R6, 0x200000, RZ, 0xc0, !PT ;  /* 0x0020000006ff7812 */ /* 0x000fe4000782c0ff */
[----:B------:R-:W-:Y:S01]  /*a6d90*/  PRMT R16, R21, 0x7771, RZ ;  /* 0x0000777115107816 */ /* 0x000fe200000000ff */
[----:B------:R-:W-:Y:S08]  /*a6da0*/  STL.64 [R1+0x2700], R20 ;  /* 0x0027001401007387 */ /* 0x000ff00000100a00 */
[----:B--2---:R3:W-:Y:S02]  /*a6db0*/  @P0 STG.E.U8 desc[UR32][R14.64], R16 ;  /* 0x000000100e000986 */ /* 0x0047e4000c101120 */
[----:B---3--:R-:W-:-:S05]  /*a6dc0*/  PRMT R16, R0, 0x7770, RZ ;  /* 0x0000777000107816 */ /* 0x008fca00000000ff */
[----:B------:R0:W-:Y:S04]  /*a6dd0*/  @P1 STG.E.U8 desc[UR32][R2.64], R16 ;  /* 0x0000001002001986 */ /* 0x0001e8000c101120 */
[----:B0-----:R-:W2:Y:S04]  /*a6de0*/  LDL.LU.64 R2, [R1+0x618] ;  /* 0x0006180001027983 */ /* 0x001ea80000300a00 */
[----:B------:R0:W-:Y:S04]  /*a6df0*/  STL.64 [R1+0x2718], R24 ;  /* 0x0027181801007387 */ /* 0x0001e80000100a00 */
[----:B0-----:R-:W3:Y:S04]  /*a6e00*/  LDL.LU.64 R24, [R1+0x610] ;  /* 0x0006100001187983 */ /* 0x001ee80000300a00 */
[----:B------:R-:W4:Y:S01]  /*a6e10*/  LDL.LU.64 R20, [R1+0x600] ;  /* 0x0006000001147983 */ /* 0x000f220000300a00 */
        /* <DEDUP_REMOVED lines=23> */
[----:B------:R-:W4:Y:S04]  /*a6f90*/  LDL.LU.64 R18, [R1+0x5f8] ;  /* 0x0005f80001127983 */ /* 0x000f280000300a00 */
[----:B------:R-:W-:-:S02]  /*a6fa0*/  @P4 LOP3.LUT R7, R7, 0x4000000, RZ, 0xfc, !PT ;  /* 0x0400000007074812 */ /* 0x000fc400078efcff */
[C---:B------:R-:W-:Y:S02]  /*a6fb0*/  LOP3.LUT P4, RZ, R6.reuse, 0x2000000, RZ, 0xc0, !PT ;  /* 0x0200000006ff7812 */ /* 0x040fe4000788c0ff */
[----:B------:R-:W-:Y:S02]  /*a6fc0*/  LOP3.LUT P3, RZ, R6, 0x800000, RZ, 0xc0, !PT ;  /* 0x0080000006ff7812 */ /* 0x000fe4000786c0ff */
[----:B------:R-:W-:Y:S02]  /*a6fd0*/  LOP3.LUT R7, R7, 0xf7ffffff, RZ, 0xc0, !PT ;  /* 0xf7ffffff07077812 */ /* 0x000fe400078ec0ff */
[----:B------:R-:W-:-:S05]  /*a6fe0*/  PRMT R16, R0, 0x7771, RZ ;  /* 0x0000777100107816 */ /* 0x000fca00000000ff */
[----:B------:R0:W-:Y:S02]  /*a6ff0*/  @P2 STG.E.U8 desc[UR32][R12.64], R16 ;  /* 0x000000100c002986 */ /* 0x0001e4000c101120 */
[----:B------:R-:W-:Y:S02]  /*a7000*/  @P4 LOP3.LUT R7, R7, 0x8000000, RZ, 0xfc, !PT ;  /* 0x0800000007074812 */ /* 0x000fe400078efcff */
[----:B------:R-:W-:Y:S02]  /*a7010*/  LOP3.LUT P4, RZ, R6, 0x1000000, RZ, 0xc0, !PT ;  /* 0x0100000006ff7812 */ /* 0x000fe4000788c0ff */
[----:B0-----:R-:W-:-:S05]  /*a7020*/  PRMT R16, R28, 0x7772, RZ ;  /* 0x000077721c107816 */ /* 0x001fca00000000ff */
[----:B------:R0:W-:Y:S02]  /*a7030*/  @P3 STG.E.U8 desc[UR32][R10.64], R16 ;  /* 0x000000100a003986 */ /* 0x0001e4000c101120 */
[----:B0-----:R-:W-:-:S05]  /*a7040*/  PRMT R16, R28, 0x7773, RZ ;  /* 0x000077731c107816 */ /* 0x001fca00000000ff */
[----:B------:R0:W-:Y:S01]  /*a7050*/  @P4 STG.E.U8 desc[UR32][R22.64], R16 ;  /* 0x0000001016004986 */ /* 0x0001e2000c101120 */
[----:B------:R-:W-:Y:S02]  /*a7060*/  LOP3.LUT P4, RZ, R7, 0x8000000, RZ, 0xc0, !PT ;  /* 0x0800000007ff7812 */ /* 0x000fe4000788c0ff */
[----:B0-----:R-:W-:Y:S01]  /*a7070*/  PRMT R16, R29, 0x7772, RZ ;  /* 0x000077721d107816 */ /* 0x001fe200000000ff */
[----:B------:R-:W4:Y:S10]  /*a7080*/  LDL.LU.64 R22, [R1+0x5f0] ;  /* 0x0005f00001167983 */ /* 0x000f340000300a00 */
[----:B------:R0:W-:Y:S01]  /*a7090*/  @P4 STG.E.U8 desc[UR32][R8.64], R16 ;  /* 0x0000001008004986 */ /* 0x0001e2000c101120 */
[----:B------:R-:W-:-:S03]  /*a70a0*/  LOP3.LUT P4, RZ, R7, 0x4000000, RZ, 0xc0, !PT ;  /* 0x0400000007ff7812 */ /* 0x000fc6000788c0ff */
[----:B------:R-:W4:Y:S04]  /*a70b0*/  LDL.LU.64 R14, [R1+0x5e8] ;  /* 0x0005e800010e7983 */ /* 0x000f280000300a00 */
[----:B------:R-:W4:Y:S01]  /*a70c0*/  LDL.LU.64 R12, [R1+0x5e0] ;  /* 0x0005e000010c7983 */ /* 0x000f220000300a00 */
[----:B0-----:R-:W-:-:S03]  /*a70d0*/  PRMT R16, R29, 0x7773, RZ ;  /* 0x000077731d107816 */ /* 0x001fc600000000ff */
[----:B------:R-:W4:Y:S04]  /*a70e0*/  LDL.LU.64 R10, [R1+0x5d8] ;  /* 0x0005d800010a7983 */ /* 0x000f280000300a00 */
[----:B--2---:R0:W-:Y:S01]  /*a70f0*/  @P4 STG.E.U8 desc[UR32][R2.64], R16 ;  /* 0x0000001002004986 */ /* 0x0041e2000c101120 */
[----:B------:R-:W-:-:S03]  /*a7100*/  LOP3.LUT P4, RZ, R7, 0x2000000, RZ, 0xc0, !PT ;  /* 0x0200000007ff7812 */ /* 0x000fc6000788c0ff */
[----:B------:R-:W2:Y:S04]  /*a7110*/  LDL.LU.64 R8, [R1+0x5d0] ;  /* 0x0005d00001087983 */ /* 0x000ea80000300a00 */
[----:B------:R-:W2:Y:S01]  /*a7120*/  LDL.LU.64 R28, [R1+0x5c8] ;  /* 0x0005c800011c7983 */ /* 0x000ea20000300a00 */
[----:B0-----:R-:W-:-:S03]  /*a7130*/  PRMT R16, R4, 0x7772, RZ ;  /* 0x0000777204107816 */ /* 0x001fc600000000ff */
[----:B------:R-:W2:Y:S04]  /*a7140*/  LDL.LU.64 R2, [R1+0x5c0] ;  /* 0x0005c00001027983 */ /* 0x000ea80000300a00 */
[----:B---3--:R0:W-:Y:S01]  /*a7150*/  @P4 STG.E.U8 desc[UR32][R24.64], R16 ;  /* 0x0000001018004986 */ /* 0x0081e2000c101120 */
[C---:B------:R-:W-:Y:S02]  /*a7160*/  LOP3.LUT P4, RZ, R7.reuse, 0x1000000, RZ, 0xc0, !PT ;  /* 0x0100000007ff7812 */ /* 0x040fe4000788c0ff */
[----:B0-----:R-:W-:Y:S01]  /*a7170*/  PRMT R16, R4, 0x7773, RZ ;  /* 0x0000777304107816 */ /* 0x001fe200000000ff */
[----:B------:R-:W3:Y:S04]  /*a7180*/  LDL.LU.64 R24, [R1+0x2718] ;  /* 0x0027180001187983 */ /* 0x000ee80000300a00 */
[----:B------:R-:W3:Y:S06]  /*a7190*/  LDL.LU R4, [R1+0x2710] ;  /* 0x0027100001047983 */ /* 0x000eec0000300800 */
[----:B----4-:R0:W-:Y:S04]  /*a71a0*/  @P4 STG.E.U8 desc[UR32][R20.64], R16 ;  /* 0x0000001014004986 */ /* 0x0101e8000c101120 */
[----:B0-----:R-:W4:Y:S01]  /*a71b0*/  LDL.LU.64 R20, [R1+0x2708] ;  /* 0x0027080001147983 */ /* 0x001f220000300a00 */
[----:B------:R-:W-:-:S02]  /*a71c0*/  LOP3.LUT P4, RZ, R7, 0x800000, RZ, 0xc0, !PT ;  /* 0x0080000007ff7812 */ /* 0x000fc4000788c0ff */
[----:B------:R-:W-:-:S11]  /*a71d0*/  PRMT R16, R17, 0x7772, RZ ;  /* 0x0000777211107816 */ /* 0x000fd600000000ff */
[----:B----4-:R0:W-:Y:S01]  /*a71e0*/  @P4 STG.E.U8 desc[UR32][R20.64], R16 ;  /* 0x0000001014004986 */ /* 0x0101e2000c101120 */
[----:B------:R-:W-:Y:S02]  /*a71f0*/  LOP3.LUT P4, RZ, R7, 0x400000, RZ, 0xc0, !PT ;  /* 0x0040000007ff7812 */ /* 0x000fe4000788c0ff */
[----:B0-----:R-:W-:Y:S01]  /*a7200*/  PRMT R16, R17, 0x7773, RZ ;  /* 0x0000777311107816 */ /* 0x001fe200000000ff */
[----:B------:R-:W4:Y:S10]  /*a7210*/  LDL.LU.64 R20, [R1+0x2700] ;  /* 0x0027000001147983 */ /* 0x000f340000300a00 */
[----:B------:R0:W-:Y:S04]  /*a7220*/  @P4 STG.E.U8 desc[UR32][R18.64], R16 ;  /* 0x0000001012004986 */ /* 0x0001e8000c101120 */
[----:B0-----:R-:W2:Y:S01]  /*a7230*/  LDL.LU R18, [R1+0x26f8] ;  /* 0x0026f80001127983 */ /* 0x001ea20000300800 */
[----:B------:R-:W-:-:S02]  /*a7240*/  LOP3.LUT P4, RZ, R7, 0x200000, RZ, 0xc0, !PT ;  /* 0x0020000007ff7812 */ /* 0x000fc4000788c0ff */
[C---:B------:R-:W-:Y:S02]  /*a7250*/  LOP3.LUT P5, RZ, R5.reuse, 0x2, RZ, 0xc0, !PT ;  /* 0x0000000205ff7812 */ /* 0x040fe400078ac0ff */
[C---:B------:R-:W-:Y:S02]  /*a7260*/  LOP3.LUT P6, RZ, R5.reuse, 0x4, RZ, 0xc0, !PT ;  /* 0x0000000405ff7812 */ /* 0x040fe400078cc0ff */
[C---:B------:R-:W-:Y:S02]  /*a7270*/  LOP3.LUT P0, RZ, R5.reuse, 0x8, RZ, 0xc0, !PT ;  /* 0x0000000805ff7812 */ /* 0x040fe4000780c0ff */
[C---:B------:R-:W-:Y:S02]  /*a7280*/  LOP3.LUT P1, RZ, R5.reuse, 0x10, RZ, 0xc0, !PT ;  /* 0x0000001005ff7812 */ /* 0x040fe4000782c0ff */
[----:B------:R-:W-:Y:S02]  /*a7290*/  LOP3.LUT P2, RZ, R5, 0x20, RZ, 0xc0, !PT ;  /* 0x0000002005ff7812 */ /* 0x000fe4000784c0ff */
[----:B--2---:R-:W-:-:S05]  /*a72a0*/  PRMT R16, R18, 0x7772, RZ ;  /* 0x0000777212107816 */ /* 0x004fca00000000ff */
[----:B------:R0:W-:Y:S01]  /*a72b0*/  @P4 STG.E.U8 desc[UR32][R22.64], R16 ;  /* 0x0000001016004986 */ /* 0x0001e2000c101120 */
[----:B------:R-:W-:Y:S02]  /*a72c0*/  LOP3.LUT P4, RZ, R7, 0x100000, RZ, 0xc0, !PT ;  /* 0x0010000007ff7812 */ /* 0x000fe4000788c0ff */
[----:B0-----:R-:W-:Y:S01]  /*a72d0*/  PRMT R16, R18, 0x7773, RZ ;  /* 0x0000777312107816 */ /* 0x001fe200000000ff */
[----:B------:R-:W2:Y:S10]  /*a72e0*/  LDL.LU.64 R22, [R1+0x26f0] ;  /* 0x0026f00001167983 */ /* 0x000eb40000300a00 */
[----:B------:R4:W-:Y:S02]  /*a72f0*/  @P4 STG.E.U8 desc[UR32][R14.64], R16 ;  /* 0x000000100e004986 */ /* 0x0009e4000c101120 */
[----:B----4-:R-:W-:-:S05]  /*a7300*/  PRMT R16, R20, 0x7772, RZ ;  /* 0x0000777214107816 */ /* 0x010fca00000000ff */
[----:B------:R0:W-:Y:S02]  /*a7310*/  @P5 STG.E.U8 desc[UR32][R12.64], R16 ;  /* 0x000000100c005986 */ /* 0x0001e4000c101120 */
[----:B0-----:R-:W-:-:S05]  /*a7320*/  PRMT R16, R20, 0x7773, RZ ;  /* 0x0000777314107816 */ /* 0x001fca00000000ff */
[----:B------:R0:W-:Y:S02]  /*a7330*/  @P6 STG.E.U8 desc[UR32][R10.64], R16 ;  /* 0x000000100a006986 */ /* 0x0001e4000c101120 */
[C---:B0-----:R-:W-:Y:S02]  /*a7340*/  PRMT R16, R21.reuse, 0x7772, RZ ;  /* 0x0000777215107816 */ /* 0x041fe400000000ff */
[----:B------:R-:W4:Y:S04]  /*a7350*/  LDL.LU.64 R10, [R1+0x5b0] ;  /* 0x0005b000010a7983 */ /* 0x000f280000300a00 */
[----:B------:R0:W-:Y:S02]  /*a7360*/  @P0 STG.E.U8 desc[UR32][R8.64], R16 ;  /* 0x0000001008000986 */ /* 0x0001e4000c101120 */
[----:B0-----:R-:W-:-:S05]  /*a7370*/  PRMT R16, R21, 0x7773, RZ ;  /* 0x0000777315107816 */ /* 0x001fca00000000ff */
[----:B------:R0:W-:Y:S02]  /*a7380*/  @P1 STG.E.U8 desc[UR32][R28.64], R16 ;  /* 0x000000101c001986 */ /* 0x0001e4000c101120 */
[----:B0-----:R-:W-:-:S05]  /*a7390*/  PRMT R16, R0, 0x7772, RZ ;  /* 0x0000777200107816 */ /* 0x001fca00000000ff */
[----:B------:R0:W-:Y:S04]  /*a73a0*/  @P2 STG.E.U8 desc[UR32][R2.64], R16 ;  /* 0x0000001002002986 */ /* 0x0001e8000c101120 */
[----:B0-----:R-:W3:Y:S04]  /*a73b0*/  LDL.LU.64 R2, [R1+0x5a8] ;  /* 0x0005a80001027983 */ /* 0x001ee80000300a00 */
[----:B------:R-:W3:Y:S04]  /*a73c0*/  LDL.LU.64 R28, [R1+0x5a0] ;  /* 0x0005a000011c7983 */ /* 0x000ee80000300a00 */
[----:B------:R-:W3:Y:S04]  /*a73d0*/  LDL.LU.64 R12, [R1+0x598] ;  /* 0x00059800010c7983 */ /* 0x000ee80000300a00 */
[----:B------:R-:W4:Y:S01]  /*a73e0*/  LDL.LU R21, [R1+0x70] ;  /* 0x0000700001157983 */ /* 0x000f220000300800 */
[----:B------:R-:W-:-:S02]  /*a73f0*/  LOP3.LUT P3, RZ, R5, 0x40, RZ, 0xc0, !PT ;  /* 0x0000004005ff7812 */ /* 0x000fc4000786c0ff */
[----:B------:R-:W-:Y:S01]  /*a7400*/  LOP3.LUT P0, RZ, R5, 0x80, RZ, 0xc0, !PT ;  /* 0x0000008005ff7812 */ /* 0x000fe2000780c0ff */
[----:B------:R-:W3:Y:S01]  /*a7410*/  LDL.LU R14, [R1+0x74] ;  /* 0x00007400010e7983 */ /* 0x000ee20000300800 */
[----:B------:R-:W-:-:S09]  /*a7420*/  PRMT R16, R0, 0x7773, RZ ;  /* 0x0000777300107816 */ /* 0x000fd200000000ff */
[----:B--2---:R0:W-:Y:S02]  /*a7430*/  @P3 STG.E.U8 desc[UR32][R22.64], R16 ;  /* 0x0000001016003986 */ /* 0x0041e4000c101120 */
[----:B0-----:R-:W-:Y:S02]  /*a7440*/  IMAD.MOV.U32 R23, RZ, RZ, R26 ;  /* 0x000000ffff177224 */ /* 0x001fe400078e001a */
[----:B------:R-:W-:Y:S02]  /*a7450*/  IMAD.MOV.U32 R26, RZ, RZ, R27 ;  /* 0x000000ffff1a7224 */ /* 0x000fe400078e001b */
[----:B------:R-:W2:Y:S04]  /*a7460*/  LDL.LU R27, [R1+0x78] ;  /* 0x00007800011b7983 */ /* 0x000ea80000300800 */
[----:B------:R-:W2:Y:S04]  /*a7470*/  LDL.LU R8, [R1+0x7c] ;  /* 0x00007c0001087983 */ /* 0x000ea80000300800 */
[----:B------:R-:W2:Y:S01]  /*a7480*/  LDL.LU R9, [R1+0x60] ;  /* 0x0000600001097983 */ /* 0x000ea20000300800 */
[----:B----4-:R-:W-:-:S05]  /*a7490*/  PRMT R16, R21, 0x7770, RZ ;  /* 0x0000777015107816 */ /* 0x010fca00000000ff */
[----:B------:R0:W-:Y:S04]  /*a74a0*/  @P0 STG.E.U8 desc[UR32][R10.64], R16 ;  /* 0x000000100a000986 */ /* 0x0001e8000c101120 */
[----:B0-----:R-:W4:Y:S04]  /*a74b0*/  LDL.LU.64 R10, [R1+0x590] ;  /* 0x00059000010a7983 */ /* 0x001f280000300a00 */
[----:B------:R-:W2:Y:S01]  /*a74c0*/  LDL.LU R15, [R1+0x64] ;  /* 0x00006400010f7983 */ /* 0x000ea20000300800 */
[C---:B------:R-:W-:Y:S02]  /*a74d0*/  LOP3.LUT P1, RZ, R5.reuse, 0x100, RZ, 0xc0, !PT ;  /* 0x0000010005ff7812 */ /* 0x040fe4000782c0ff */
[----:B------:R-:W-:-:S02]  /*a74e0*/  LOP3.LUT P2, RZ, R5, 0x200, RZ, 0xc0, !PT ;  /* 0x0000020005ff7812 */ /* 0x000fc4000784c0ff */
[----:B------:R-:W-:Y:S01]  /*a74f0*/  PRMT R16, R21, 0x7771, RZ ;  /* 0x0000777115107816 */ /* 0x000fe200000000ff */
[----:B------:R-:W-:Y:S08]  /*a7500*/  STL [R1+0x26c0], R21 ;  /* 0x0026c01501007387 */ /* 0x000ff00000100800 */
[----:B---3--:R0:W-:Y:S02]  /*a7510*/  @P1 STG.E.U8 desc[UR32][R2.64], R16 ;  /* 0x0000001002001986 */ /* 0x0081e4000c101120 */
[----:B0-----:R-:W-:-:S02]  /*a7520*/  PRMT R16, R14, 0x7770, RZ ;  /* 0x000077700e107816 */ /* 0x001fc400000000ff */
[----:B------:R-:W3:Y:S04]  /*a7530*/  LDL.LU.64 R2, [R1+0x588] ;  /* 0x0005880001027983 */ /* 0x000ee80000300a00 */
[----:B------:R-:W3:Y:S04]  /*a7540*/  LDL.LU R0, [R1+0x68] ;  /* 0x0000680001007983 */ /* 0x000ee80000300800 */
[----:B------:R0:W-:Y:S04]  /*a7550*/  @P2 STG.E.U8 desc[UR32][R28.64], R16 ;  /* 0x000000101c002986 */ /* 0x0001e8000c101120 */
[----:B0-----:R-:W3:Y:S01]  /*a7560*/  LDL.LU.64 R28, [R1+0x580] ;  /* 0x00058000011c7983 */ /* 0x001ee20000300a00 */
[----:B------:R-:W-:-:S03]  /*a7570*/  PRMT R16, R14, 0x7771, RZ ;  /* 0x000077710e107816 */ /* 0x000fc600000000ff */
[----:B------:R0:W-:Y:S04]  /*a7580*/  STL.64 [R1+0x26e8], R24 ;  /* 0x0026e81801007387 */ /* 0x0001e80000100a00 */
[----:B0-----:R-:W3:Y:S04]  /*a7590*/  LDL.LU.64 R24, [R1+0x578] ;  /* 0x0005780001187983 */ /* 0x001ee80000300a00 */
[----:B------:R-:W3:Y:S01]  /*a75a0*/  LDL.LU R22, [R1+0x6c] ;  /* 0x00006c0001167983 */ /* 0x000ee20000300800 */
[----:B------:R-:W-:Y:S02]  /*a75b0*/  LOP3.LUT P4, RZ, R5, 0x80000, RZ, 0xc0, !PT ;  /* 0x0008000005ff7812 */ /* 0x000fe4000788c0ff */
[----:B------:R-:W-:-:S11]  /*a75c0*/  LOP3.LUT R7, R7, 0xffffefff, RZ, 0xc0, !PT ;  /* 0xffffefff07077812 */ /* 0x000fd600078ec0ff */
[----:B------:R-:W-:Y:S02]  /*a75d0*/  @P4 LOP3.LUT R7, R7, 0x1000, RZ, 0xfc, !PT ;  /* 0x0000100007074812 */ /* 0x000fe400078efcff */
[----:B------:R-:W-:Y:S02]  /*a75e0*/  LOP3.LUT P4, RZ, R5, 0x40000, RZ, 0xc0, !PT ;  /* 0x0004000005ff7812 */ /* 0x000fe4000788c0ff */
[----:B------:R-:W-:Y:S01]  /*a75f0*/  LOP3.LUT R7, R7, 0xffffdfff, RZ, 0xc0, !PT ;  /* 0xffffdfff07077812 */ /* 0x000fe200078ec0ff */
[----:B--2---:R0:W-:Y:S04]  /*a7600*/  STL.64 [R1+0x26d8], R14 ;  /* 0x0026d80e01007387 */ /* 0x0041e80000100a00 */
[----:B0-----:R-:W2:Y:S06]  /*a7610*/  LDL.LU.64 R14, [R1+0x568] ;  /* 0x00056800010e7983 */ /* 0x001eac0000300a00 */
[----:B------:R-:W-:-:S02]  /*a7620*/  @P4 LOP3.LUT R7, R7, 0x2000, RZ, 0xfc, !PT ;  /* 0x0000200007074812 */ /* 0x000fc400078efcff */
        /* <DEDUP_REMOVED lines=16> */
[----:B------:R-:W-:Y:S02]  /*a7730*/  LOP3.LUT P4, RZ, R5, 0x1000, RZ, 0xc0, !PT ;  /* 0x0000100005ff7812 */ /* 0x000fe4000788c0ff */
[----:B------:R-:W-:Y:S01]  /*a7740*/  LOP3.LUT R7, R7, 0xfff7ffff, RZ, 0xc0, !PT ;  /* 0xfff7ffff07077812 */ /* 0x000fe200078ec0ff */
[----:B------:R-:W-:Y:S01]  /*a7750*/  @P3 STG.E.U8 desc[UR32][R12.64], R16 ;  /* 0x000000100c003986 */ /* 0x000fe2000c101120 */
[C---:B------:R-:W-:Y:S02]  /*a7760*/  LOP3.LUT P5, RZ, R5.reuse, 0x100000, RZ, 0xc0, !PT ;  /* 0x0010000005ff7812 */ /* 0x040fe400078ac0ff */
[C---:B------:R-:W-:Y:S02]  /*a7770*/  LOP3.LUT P6, RZ, R5.reuse, 0x200000, RZ, 0xc0, !PT ;  /* 0x0020000005ff7812 */ /* 0x040fe400078cc0ff */
[----:B------:R-:W-:-:S02]  /*a7780*/  LOP3.LUT P0, RZ, R5, 0x400000, RZ, 0xc0, !PT ;  /* 0x0040000005ff7812 */ /* 0x000fc4000780c0ff */
[C---:B------:R-:W-:Y:S02]  /*a7790*/  LOP3.LUT P1, RZ, R5.reuse, 0x800000, RZ, 0xc0, !PT ;  /* 0x0080000005ff7812 */ /* 0x040fe4000782c0ff */
[----:B------:R-:W-:Y:S02]  /*a77a0*/  LOP3.LUT P2, RZ, R5, 0x1000000, RZ, 0xc0, !PT ;  /* 0x0100000005ff7812 */ /* 0x000fe4000784c0ff */
[----:B------:R-:W-:Y:S02]  /*a77b0*/  @P4 LOP3.LUT R7, R7, 0x80000, RZ, 0xfc, !PT ;  /* 0x0008000007074812 */ /* 0x000fe400078efcff */
[C---:B------:R-:W-:Y:S02]  /*a77c0*/  LOP3.LUT P4, RZ, R5.reuse, 0x800, RZ, 0xc0, !PT ;  /* 0x0000080005ff7812 */ /* 0x040fe4000788c0ff */
[----:B------:R-:W-:Y:S01]  /*a77d0*/  LOP3.LUT P3, RZ, R5, 0x2000000, RZ, 0xc0, !PT ;  /* 0x0200000005ff7812 */ /* 0x000fe2000786c0ff */
[----:B--2---:R0:W-:Y:S04]  /*a77e0*/  STL.64 [R1+0x26e0], R14 ;  /* 0x0026e00e01007387 */ /* 0x0041e80000100a00 */
[----:B0-----:R-:W2:Y:S04]  /*a77f0*/  LDL.LU.64 R14, [R1+0x570] ;  /* 0x00057000010e7983 */ /* 0x001ea80000300a00 */
[----:B------:R0:W-:Y:S04]  /*a7800*/  STL.64 [R1+0x26c8], R4 ;  /* 0x0026c80401007387 */ /* 0x0001e80000100a00 */
[----:B0-----:R-:W2:Y:S01]  /*a7810*/  LDL.LU.64 R4, [R1+0x558] ;  /* 0x0005580001047983 */ /* 0x001ea20000300a00 */
[----:B------:R-:W-:-:S05]  /*a7820*/  PRMT R16, R27, 0x7770, RZ ;  /* 0x000077701b107816 */ /* 0x000fca00000000ff */
[----:B----4-:R0:W-:Y:S01]  /*a7830*/  @P4 STG.E.U8 desc[UR32][R10.64], R16 ;  /* 0x000000100a004986 */ /* 0x0101e2000c101120 */
[----:B------:R-:W-:Y:S02]  /*a7840*/  LOP3.LUT P4, RZ, R7, 0x80000, RZ, 0xc0, !PT ;  /* 0x0008000007ff7812 */ /* 0x000fe4000788c0ff */
[----:B0-----:R-:W-:-:S11]  /*a7850*/  PRMT R16, R27, 0x7771, RZ ;  /* 0x000077711b107816 */ /* 0x001fd600000000ff */
[----:B---3--:R0:W-:Y:S01]  /*a7860*/  @P4 STG.E.U8 desc[UR32][R2.64], R16 ;  /* 0x0000001002004986 */ /* 0x0081e2000c101120 */
[----:B------:R-:W-:Y:S02]  /*a7870*/  LOP3.LUT P4, RZ, R7, 0x40000, RZ, 0xc0, !PT ;  /* 0x0004000007ff7812 */ /* 0x000fe4000788c0ff */
[----:B0-----:R-:W-:-:S11]  /*a7880*/  PRMT R16, R8, 0x7770, RZ ;  /* 0x0000777008107816 */ /* 0x001fd600000000ff */
[----:B------:R0:W-:Y:S01]  /*a7890*/  @P4 STG.E.U8 desc[UR32][R28.64], R16 ;  /* 0x000000101c004986 */ /* 0x0001e2000c101120 */
[----:B------:R-:W-:Y:S02]  /*a78a0*/  LOP3.LUT P4, RZ, R7, 0x20000, RZ, 0xc0, !PT ;  /* 0x0002000007ff7812 */ /* 0x000fe4000788c0ff */
[----:B0-----:R-:W-:-:S11]  /*a78b0*/  PRMT R16, R8, 0x7771, RZ ;  /* 0x0000777108107816 */ /* 0x001fd600000000ff */
[----:B------:R0:W-:Y:S01]  /*a78c0*/  @P4 STG.E.U8 desc[UR32][R24.64], R16 ;  /* 0x0000001018004986 */ /* 0x0001e2000c101120 */
[----:B------:R-:W-:Y:S02]  /*a78d0*/  LOP3.LUT P4, RZ, R7, 0x10000, RZ, 0xc0, !PT ;  /* 0x0001000007ff7812 */ /* 0x000fe4000788c0ff */
[----:B0-----:R-:W-:-:S11]  /*a78e0*/  PRMT R16, R9, 0x7770, RZ ;  /* 0x0000777009107816 */ /* 0x001fd600000000ff */
[----:B--2---:R-:W-:Y:S04]  /*a78f0*/  @P4 STG.E.U8 desc[UR32][R14.64], R16 ;  /* 0x000000100e004986 */ /* 0x004fe8000c101120 */
[----:B------:R0:W-:Y:S04]  /*a7900*/  STL.64 [R1+0x26d0], R4 ;  /* 0x0026d00401007387 */ /* 0x0001e80000100a00 */
[----:B0-----:R-:W2:Y:S04]  /*a7910*/  LDL.LU.64 R4, [R1+0x560] ;  /* 0x0005600001047983 */ /* 0x001ea80000300a00 */
[----:B------:R-:W3:Y:S04]  /*a7920*/  LDL.LU.64 R20, [R1+0x550] ;  /* 0x0005500001147983 */ /* 0x000ee80000300a00 */
[----:B------:R-:W4:Y:S04]  /*a7930*/  LDL.LU.64 R2, [R1+0x548] ;  /* 0x0005480001027983 */ /* 0x000f280000300a00 */
[----:B------:R-:W4:Y:S04]  /*a7940*/  LDL.LU.64 R18, [R1+0x540] ;  /* 0x0005400001127983 */ /* 0x000f280000300a00 */
[----:B------:R-:W4:Y:S04]  /*a7950*/  LDL.LU.64 R12, [R1+0x538] ;  /* 0x00053800010c7983 */ /* 0x000f280000300a00 */
[----:B------:R-:W4:Y:S04]  /*a7960*/  LDL.LU.64 R10, [R1+0x530] ;  /* 0x00053000010a7983 */ /* 0x000f280000300a00 */
[----:B------:R-:W4:Y:S04]  /*a7970*/  LDL.LU.64 R28, [R1+0x528] ;  /* 0x00052800011c7983 */ /* 0x000f280000300a00 */
[----:B------:R-:W4:Y:S04]  /*a7980*/  LDL.LU.64 R24, [R1+0x26e8] ;  /* 0x0026e80001187983 */ /* 0x000f280000300a00 */
[----:B------:R-:W2:Y:S01]  /*a7990*/  LDL.LU.64 R14, [R1+0x26e0] ;  /* 0x0026e000010e7983 */ /* 0x000ea20000300a00 */
[----:B------:R-:W-:-:S02]  /*a79a0*/  LOP3.LUT P4, RZ, R7, 0x8000, RZ, 0xc0, !PT ;  /* 0x0000800007ff7812 */ /* 0x000fc4000788c0ff */
[----:B------:R-:W-:-:S11]  /*a79b0*/  PRMT R16, R9, 0x7771, RZ ;  /* 0x0000777109107816 */ /* 0x000fd600000000ff */
[----:B--2---:R0:W-:Y:S04]  /*a79c0*/  @P4 STG.E.U8 desc[UR32][R14.64], R16 ;  /* 0x000000100e004986 */ /* 0x0041e8000c101120 */
[----:B0-----:R-:W2:Y:S01]  /*a79d0*/  LDL.LU.64 R14, [R1+0x26d8] ;  /* 0x0026d800010e7983 */ /* 0x001ea20000300a00 */
[----:B------:R-:W-:Y:S02]  /*a79e0*/  LOP3.LUT P4, RZ, R7, 0x4000, RZ, 0xc0, !PT ;  /* 0x0000400007ff7812 */ /* 0x000fe4000788c0ff */
[----:B--2---:R-:W-:-:S11]  /*a79f0*/  PRMT R16, R15, 0x7770, RZ ;  /* 0x000077700f107816 */ /* 0x004fd600000000ff */
[----:B------:R0:W-:Y:S04]  /*a7a00*/  @P4 STG.E.U8 desc[UR32][R4.64], R16 ;  /* 0x0000001004004986 */ /* 0x0001e8000c101120 */
[----:B0-----:R-:W2:Y:S01]  /*a7a10*/  LDL.LU.64 R4, [R1+0x26d0] ;  /* 0x0026d00001047983 */ /* 0x001ea20000300a00 */
[----:B------:R-:W-:Y:S02]  /*a7a20*/  LOP3.LUT P4, RZ, R7, 0x2000, RZ, 0xc0, !PT ;  /* 0x0000200007ff7812 */ /* 0x000fe4000788c0ff */
[----:B------:R-:W-:-:S11]  /*a7a30*/  PRMT R16, R15, 0x7771, RZ ;  /* 0x000077710f107816 */ /* 0x000fd600000000ff */
[----:B--2---:R0:W-:Y:S01]  /*a7a40*/  @P4 STG.E.U8 desc[UR32][R4.64], R16 ;  /* 0x0000001004004986 */ /* 0x0041e2000c101120 */
[----:B------:R-:W-:Y:S02]  /*a7a50*/  LOP3.LUT P4, RZ, R7, 0x1000, RZ, 0xc0, !PT ;  /* 0x0000100007ff7812 */ /* 0x000fe4000788c0ff */
[C---:B0-----:R-:W-:Y:S01]  /*a7a60*/  PRMT R16, R0.reuse, 0x7770, RZ ;  /* 0x0000777000107816 */ /* 0x041fe200000000ff */
[----:B------:R-:W2:Y:S10]  /*a7a70*/  LDL.LU.64 R4, [R1+0x26c8] ;  /* 0x0026c80001047983 */ /* 0x000eb40000300a00 */
[----:B---3--:R0:W-:Y:S04]  /*a7a80*/  @P4 STG.E.U8 desc[UR32][R20.64], R16 ;  /* 0x0000001014004986 */ /* 0x0081e8000c101120 */
[----:B0-----:R-:W3:Y:S01]  /*a7a90*/  LDL.LU R21, [R1+0x26c0] ;  /* 0x0026c00001157983 */ /* 0x001ee20000300800 */
[----:B------:R-:W-:-:S05]  /*a7aa0*/  PRMT R16, R0, 0x7771, RZ ;  /* 0x0000777100107816 */ /* 0x000fca00000000ff */
[----:B----4-:R0:W-:Y:S04]  /*a7ab0*/  @P5 STG.E.U8 desc[UR32][R2.64], R16 ;  /* 0x0000001002005986 */ /* 0x0101e8000c101120 */
[----:B0-----:R-:W4:Y:S01]  /*a7ac0*/  LDL.LU.64 R2, [R1+0x26b8] ;  /* 0x0026b80001027983 */ /* 0x001f220000300a00 */
[----:B------:R-:W-:-:S05]  /*a7ad0*/  PRMT R16, R22, 0x7770, RZ ;  /* 0x0000777016107816 */ /* 0x000fca00000000ff */
[----:B------:R0:W-:Y:S02]  /*a7ae0*/  @P6 STG.E.U8 desc[UR32][R18.64], R16 ;  /* 0x0000001012006986 */ /* 0x0001e4000c101120 */
[----:B0-----:R-:W-:-:S05]  /*a7af0*/  PRMT R16, R22, 0x7771, RZ ;  /* 0x0000777116107816 */ /* 0x001fca00000000ff */
[----:B------:R3:W-:Y:S02]  /*a7b00*/  @P0 STG.E.U8 desc[UR32][R12.64], R16 ;  /* 0x000000100c000986 */ /* 0x0007e4000c101120 */
[----:B---3--:R-:W-:-:S05]  /*a7b10*/  PRMT R16, R21, 0x7772, RZ ;  /* 0x0000777215107816 */ /* 0x008fca00000000ff */
[----:B------:R0:W-:Y:S02]  /*a7b20*/  @P1 STG.E.U8 desc[UR32][R10.64], R16 ;  /* 0x000000100a001986 */ /* 0x0001e4000c101120 */
[----:B0-----:R-:W-:-:S05]  /*a7b30*/  PRMT R16, R21, 0x7773, RZ ;  /* 0x0000777315107816 */ /* 0x001fca00000000ff */
[----:B------:R0:W-:Y:S02]  /*a7b40*/  @P2 STG.E.U8 desc[UR32][R28.64], R16 ;  /* 0x000000101c002986 */ /* 0x0001e4000c101120 */
[----:B0-----:R-:W-:-:S05]  /*a7b50*/  PRMT R16, R14, 0x7772, RZ ;  /* 0x000077720e107816 */ /* 0x001fca00000000ff */
[----:B----4-:R0:W-:Y:S04]  /*a7b60*/  @P3 STG.E.U8 desc[UR32][R2.64], R16 ;  /* 0x0000001002003986 */ /* 0x0101e8000c101120 */
[----:B0-----:R-:W3:Y:S04]  /*a7b70*/  LDL.LU.64 R2, [R1+0x26b0] ;  /* 0x0026b00001027983 */ /* 0x001ee80000300a00 */
[----:B------:R-:W4:Y:S04]  /*a7b80*/  LDL.LU.64 R10, [R1+0x518] ;  /* 0x00051800010a7983 */ /* 0x000f280000300a00 */
[----:B------:R-:W4:Y:S04]  /*a7b90*/  LDL.LU.64 R18, [R1+0x510] ;  /* 0x0005100001127983 */ /* 0x000f280000300a00 */
[----:B------:R-:W4:Y:S04]  /*a7ba0*/  LDL.LU.64 R20, [R1+0x508] ;  /* 0x0005080001147983 */ /* 0x000f280000300a00 */
[----:B------:R-:W4:Y:S01]  /*a7bb0*/  LDL.LU.64 R28, [R1+0x500] ;  /* 0x00050000011c7983 */ /* 0x000f220000300a00 */
[----:B------:R-:W-:-:S02]  /*a7bc0*/  LOP3.LUT R7, R7, 0xffffffef, RZ, 0xc0, !PT ;  /* 0xffffffef07077812 */ /* 0x000fc400078ec0ff */
[C---:B--2---:R-:W-:Y:S01]  /*a7bd0*/  LOP3.LUT P0, RZ, R5.reuse, 0x4000000, RZ, 0xc0, !PT ;  /* 0x0400000005ff7812 */ /* 0x044fe2000780c0ff */
[----:B------:R-:W2:Y:S01]  /*a7be0*/  LDL.LU.64 R12, [R1+0x4f8] ;  /* 0x0004f800010c7983 */ /* 0x000ea20000300a00 */
[C---:B------:R-:W-:Y:S02]  /*a7bf0*/  LOP3.LUT P1, RZ, R5.reuse, 0x8000000, RZ, 0xc0, !PT ;  /* 0x0800000005ff7812 */ /* 0x040fe4000782c0ff */
[----:B------:R-:W-:Y:S02]  /*a7c00*/  PRMT R16, R14, 0x7773, RZ ;  /* 0x000077730e107816 */ /* 0x000fe400000000ff */
[C---:B------:R-:W-:Y:S02]  /*a7c10*/  LOP3.LUT P2, RZ, R5.reuse, 0x10000000, RZ, 0xc0, !PT ;  /* 0x1000000005ff7812 */ /* 0x040fe4000784c0ff */
[----:B------:R-:W-:Y:S01]  /*a7c20*/  LOP3.LUT P3, RZ, R5, 0x20000000, RZ, 0xc0, !PT ;  /* 0x2000000005ff7812 */ /* 0x000fe2000786c0ff */
[----:B------:R-:W-:Y:S01]  /*a7c30*/  STL.64 [R1+0x2688], R4 ;  /* 0x0026880401007387 */ /* 0x000fe20000100a00 */
        /* <DEDUP_REMOVED lines=9> */
[----:B------:R-:W-:Y:S01]  /*a7cd0*/  LOP3.LUT R7, R7, 0xffffff7f, RZ, 0xc0, !PT ;  /* 0xffffff7f07077812 */ /* 0x000fe200078ec0ff */
[----:B----4-:R0:W-:Y:S10]  /*a7ce0*/  @P0 STG.E.U8 desc[UR32][R10.64], R16 ;  /* 0x000000100a000986 */ /* 0x0101f4000c101120 */
[----:B------:R-:W-:-:S02]  /*a7cf0*/  @P4 LOP3.LUT R7, R7, 0x80, RZ, 0xfc, !PT ;  /* 0x0000008007074812 */ /* 0x000fc400078efcff */
[----:B------:R-:W-:Y:S01]  /*a7d00*/  LOP3.LUT P4, RZ, R2, 0x4, RZ, 0xc0, !PT ;  /* 0x0000000402ff7812 */ /* 0x000fe2000788c0ff */
[----:B0-----:R-:W3:Y:S01]  /*a7d10*/  LDL.LU.64 R10, [R1+0x4f0] ;  /* 0x0004f000010a7983 */ /* 0x001ee20000300a00 */
[----:B------:R-:W-:Y:S02]  /*a7d20*/  PRMT R16, R27, 0x7772, RZ ;  /* 0x000077721b107816 */ /* 0x000fe400000000ff */
[----:B------:R-:W-:-:S03]  /*a7d30*/  LOP3.LUT R7, R7, 0xfffffeff, RZ, 0xc0, !PT ;  /* 0xfffffeff07077812 */ /* 0x000fc600078ec0ff */
[----:B------:R0:W-:Y:S06]  /*a7d40*/  @P1 STG.E.U8 desc[UR32][R18.64], R16 ;  /* 0x0000001012001986 */ /* 0x0001ec000c101120 */
[----:B------:R-:W-:Y:S02]  /*a7d50*/  @P4 LOP3.LUT R7, R7, 0x100, RZ, 0xfc, !PT ;  /* 0x0000010007074812 */ /* 0x000fe400078efcff */
[----:B------:R-:W-:Y:S02]  /*a7d60*/  LOP3.LUT P4, RZ, R2, 0x2, RZ, 0xc0, !PT ;  /* 0x0000000202ff7812 */ /* 0x000fe4000788c0ff */
[----:B0-----:R-:W-:-:S05]  /*a7d70*/  PRMT R16, R27, 0x7773, RZ ;  /* 0x000077731b107816 */ /* 0x001fca00000000ff */
[----:B------:R0:W-:Y:S01]  /*a7d80*/  @P2 STG.E.U8 desc[UR32][R20.64], R16 ;  /* 0x0000001014002986 */ /* 0x0001e2000c101120 */
[----:B------:R-:W-:Y:S02]  /*a7d90*/  LOP3.LUT R7, R7, 0xfffffdff, RZ, 0xc0, !PT ;  /* 0xfffffdff07077812 */ /* 0x000fe400078ec0ff */
[----:B------:R-:W-:-:S03]  /*a7da0*/  LOP3.LUT P5, RZ, R2, 0x80, RZ, 0xc0, !PT ;  /* 0x0000008002ff7812 */ /* 0x000fc600078ac0ff */
[----:B------:R-:W-:Y:S02]  /*a7db0*/  @P4 LOP3.LUT R7, R7, 0x200, RZ, 0xfc, !PT ;  /* 0x0000020007074812 */ /* 0x000fe400078efcff */
[----:B0-----:R-:W-:Y:S01]  /*a7dc0*/  PRMT R16, R8, 0x7772, RZ ;  /* 0x0000777208107816 */ /* 0x001fe200000000ff */
[----:B------:R-:W4:Y:S01]  /*a7dd0*/  LDL.LU.64 R20, [R1+0x4e8] ;  /* 0x0004e80001147983 */ /* 0x000f220000300a00 */
[----:B------:R-:W-:-:S03]  /*a7de0*/  LOP3.LUT P4, RZ, R2, 0x1, RZ, 0xc0, !PT ;  /* 0x0000000102ff7812 */ /* 0x000fc6000788c0ff */
[----:B------:R-:W4:Y:S01]  /*a7df0*/  LDL.LU R27, [R1+0xe0] ;  /* 0x0000e000011b7983 */ /* 0x000f220000300800 */
[----:B------:R-:W-:-:S03]  /*a7e00*/  LOP3.LUT P6, RZ, R2, 0x100, RZ, 0xc0, !PT ;  /* 0x0000010002ff7812 */ /* 0x000fc600078cc0ff */
[----:B------:R0:W-:Y:S01]  /*a7e10*/  @P3 STG.E.U8 desc[UR32][R28.64], R16 ;  /* 0x000000101c003986 */ /* 0x0001e2000c101120 */
[C---:B------:R-:W-:Y:S02]  /*a7e20*/  LOP3.LUT P0, RZ, R2.reuse, 0x200, RZ, 0xc0, !PT ;  /* 0x0000020002ff7812 */ /* 0x040fe4000780c0ff */
[C---:B------:R-:W-:Y:S02]  /*a7e30*/  LOP3.LUT P1, RZ, R2.reuse, 0x400, RZ, 0xc0, !PT ;  /* 0x0000040002ff7812 */ /* 0x040fe4000782c0ff */
[C---:B------:R-:W-:Y:S02]  /*a7e40*/  LOP3.LUT P2, RZ, R2.reuse, 0x800, RZ, 0xc0, !PT ;  /* 0x0000080002ff7812 */ /* 0x040fe4000784c0ff */
[----:B------:R-:W-:Y:S01]  /*a7e50*/  LOP3.LUT P3, RZ, R2, 0x1000, RZ, 0xc0, !PT ;  /* 0x0000100002ff7812 */ /* 0x000fe2000786c0ff */
[----:B0-----:R-:W4:Y:S04]  /*a7e60*/  LDL.LU.64 R28, [R1+0x4e0] ;  /* 0x0004e000011c7983 */ /* 0x001f280000300a00 */
[----:B------:R0:W-:Y:S04]  /*a7e70*/  STL.64 [R1+0x2690], R2 ;  /* 0x0026900201007387 */ /* 0x0001e80000100a00 */
[----:B------:R-:W4:Y:S04]  /*a7e80*/  LDL.LU R17, [R1+0xe4] ;  /* 0x0000e40001117983 */ /* 0x000f280000300800 */
[----:B0-----:R-:W2:Y:S04]  /*a7e90*/  LDL.LU.64 R2, [R1+0x4c0] ;  /* 0x0004c00001027983 */ /* 0x001ea80000300a00 */
[----:B--2---:R0:W-:Y:S04]  /*a7ea0*/  STL.64 [R1+0x2698], R2 ;  /* 0x0026980201007387 */ /* 0x0041e80000100a00 */
[----:B0-----:R-:W2:Y:S04]  /*a7eb0*/  LDL.LU.64 R2, [R1+0x4c8] ;  /* 0x0004c80001027983 */ /* 0x001ea80000300a00 */
[----:B--2---:R0:W-:Y:S04]  /*a7ec0*/  STL.64 [R1+0x26a0], R2 ;  /* 0x0026a00201007387 */ /* 0x0041e80000100a00 */
[----:B0-----:R-:W2:Y:S01]  /*a7ed0*/  LDL.LU.64 R2, [R1+0x4d0] ;  /* 0x0004d00001027983 */ /* 0x001ea20000300a00 */
[----:B------:R-:W-:-:S04]  /*a7ee0*/  LOP3.LUT R7, R7, 0xfffffbff, RZ, 0xc0, !PT ;  /* 0xfffffbff07077812 */ /* 0x000fc800078ec0ff */
[----:B------:R-:W-:Y:S02]  /*a7ef0*/  @P4 LOP3.LUT R7, R7, 0x400, RZ, 0xfc, !PT ;  /* 0x0000040007074812 */ /* 0x000fe400078efcff */
[----:B------:R-:W-:Y:S02]  /*a7f00*/  LOP3.LUT P4, RZ, R5, 0x80000000, RZ, 0xc0, !PT ;  /* 0x8000000005ff7812 */ /* 0x000fe4000788c0ff */
[----:B------:R-:W-:Y:S02]  /*a7f10*/  LOP3.LUT R7, R7, 0xfffff7ff, RZ, 0xc0, !PT ;  /* 0xfffff7ff07077812 */ /* 0x000fe400078ec0ff */
[----:B------:R-:W-:-:S09]  /*a7f20*/  PRMT R16, R8, 0x7773, RZ ;  /* 0x0000777308107816 */ /* 0x000fd200000000ff */
[----:B------:R-:W-:Y:S02]  /*a7f30*/  @P4 LOP3.LUT R7, R7, 0x800, RZ, 0xfc, !PT ;  /* 0x0000080007074812 */ /* 0x000fe400078efcff */
[----:B------:R-:W-:-:S13]  /*a7f40*/  LOP3.LUT P4, RZ, R5, 0x40000000, RZ, 0xc0, !PT ;  /* 0x4000000005ff7812 */ /* 0x000fda000788c0ff */
[----:B------:R-:W-:Y:S01]  /*a7f50*/  @P4 STG.E.U8 desc[UR32][R12.64], R16 ;  /* 0x000000100c004986 */ /* 0x000fe2000c101120 */
[----:B------:R-:W-:-:S03]  /*a7f60*/  LOP3.LUT P4, RZ, R7, 0x800, RZ, 0xc0, !PT ;  /* 0x0000080007ff7812 */ /* 0x000fc6000788c0ff */
[----:B--2---:R0:W-:Y:S04]  /*a7f70*/  STL.64 [R1+0x26a8], R2 ;  /* 0x0026a80201007387 */ /* 0x0041e80000100a00 */
[----:B0-----:R-:W2:Y:S01]  /*a7f80*/  LDL.LU.64 R2, [R1+0x4d8] ;  /* 0x0004d80001027983 */ /* 0x001ea20000300a00 */
[----:B------:R-:W-:-:S03]  /*a7f90*/  PRMT R16, R9, 0x7772, RZ ;  /* 0x0000777209107816 */ /* 0x000fc600000000ff */
[----:B------:R-:W2:Y:S04]  /*a7fa0*/  LDL.LU R14, [R1+0xe8] ;  /* 0x0000e800010e7983 */ /* 0x000ea80000300800 */
        /* <DEDUP_REMOVED lines=8> */
[----:B------:R-:W4:Y:S04]  /*a8030*/  LDL.LU.64 R10, [R1+0x4a0] ;  /* 0x0004a000010a7983 */ /* 0x000f280000300a00 */
[----:B------:R-:W4:Y:S01]  /*a8040*/  LDL.LU.64 R8, [R1+0x498] ;  /* 0x0004980001087983 */ /* 0x000f220000300a00 */
[----:B0-----:R-:W-:-:S03]  /*a8050*/  PRMT R16, R15, 0x7772, RZ ;  /* 0x000077720f107816 */ /* 0x001fc600000000ff */
[----:B------:R-:W4:Y:S04]  /*a8060*/  LDL.LU.64 R20, [R1+0x490] ;  /* 0x0004900001147983 */ /* 0x000f280000300a00 */
[----:B------:R0:W-:Y:S01]  /*a8070*/  @P4 STG.E.U8 desc[UR32][R28.64], R16 ;  /* 0x000000101c004986 */ /* 0x0001e2000c101120 */
[----:B------:R-:W-:Y:S02]  /*a8080*/  LOP3.LUT P4, RZ, R7, 0x100, RZ, 0xc0, !PT ;  /* 0x0000010007ff7812 */ /* 0x000fe4000788c0ff */
[----:B0-----:R-:W-:Y:S01]  /*a8090*/  PRMT R16, R15, 0x7773, RZ ;  /* 0x000077730f107816 */ /* 0x001fe200000000ff */
[----:B------:R-:W4:Y:S10]  /*a80a0*/  LDL.LU.64 R28, [R1+0x488] ;  /* 0x00048800011c7983 */ /* 0x000f340000300a00 */
[----:B--2---:R0:W-:Y:S04]  /*a80b0*/  @P4 STG.E.U8 desc[UR32][R2.64], R16 ;  /* 0x0000001002004986 */ /* 0x0041e8000c101120 */
[----:B0-----:R-:W2:Y:S01]  /*a80c0*/  LDL.LU.64 R2, [R1+0x26a8] ;  /* 0x0026a80001027983 */ /* 0x001ea20000300a00 */
[----:B------:R-:W-:-:S02]  /*a80d0*/  LOP3.LUT P4, RZ, R7, 0x80, RZ, 0xc0, !PT ;  /* 0x0000008007ff7812 */ /* 0x000fc4000788c0ff */
[----:B------:R-:W-:-:S11]  /*a80e0*/  PRMT R16, R0, 0x7772, RZ ;  /* 0x0000777200107816 */ /* 0x000fd600000000ff */
[----:B--2---:R0:W-:Y:S04]  /*a80f0*/  @P4 STG.E.U8 desc[UR32][R2.64], R16 ;  /* 0x0000001002004986 */ /* 0x0041e8000c101120 */
[----:B0-----:R-:W2:Y:S01]  /*a8100*/  LDL.LU.64 R2, [R1+0x26a0] ;  /* 0x0026a00001027983 */ /* 0x001ea20000300a00 */
[----:B------:R-:W-:Y:S02]  /*a8110*/  LOP3.LUT P4, RZ, R7, 0x40, RZ, 0xc0, !PT ;  /* 0x0000004007ff7812 */ /* 0x000fe4000788c0ff */
[----:B------:R-:W-:-:S11]  /*a8120*/  PRMT R16, R0, 0x7773, RZ ;  /* 0x0000777300107816 */ /* 0x000fd600000000ff */
[----:B--2---:R0:W-:Y:S04]  /*a8130*/  @P4 STG.E.U8 desc[UR32][R2.64], R16 ;  /* 0x0000001002004986 */ /* 0x0041e8000c101120 */
[----:B0-----:R-:W2:Y:S01]  /*a8140*/  LDL.LU.64 R2, [R1+0x2698] ;  /* 0x0026980001027983 */ /* 0x001ea20000300a00 */
[----:B------:R-:W-:Y:S02]  /*a8150*/  LOP3.LUT P4, RZ, R7, 0x20, RZ, 0xc0, !PT ;  /* 0x0000002007ff7812 */ /* 0x000fe4000788c0ff */
[----:B------:R-:W-:-:S11]  /*a8160*/  PRMT R16, R22, 0x7772, RZ ;  /* 0x0000777216107816 */ /* 0x000fd600000000ff */
[----:B--2---:R0:W-:Y:S01]  /*a8170*/  @P4 STG.E.U8 desc[UR32][R2.64], R16 ;  /* 0x0000001002004986 */ /* 0x0041e2000c101120 */
[C---:B------:R-:W-:Y:S02]  /*a8180*/  LOP3.LUT P4, RZ, R7.reuse, 0x10, RZ, 0xc0, !PT ;  /* 0x0000001007ff7812 */ /* 0x040fe4000788c0ff */
[----:B0-----:R-:W-:Y:S01]  /*a8190*/  PRMT R16, R22, 0x7773, RZ ;  /* 0x0000777316107816 */ /* 0x001fe200000000ff */
[----:B------:R-:W2:Y:S10]  /*a81a0*/  LDL.LU.64 R2, [R1+0x2690] ;  /* 0x0026900001027983 */ /* 0x000eb40000300a00 */
[----:B---3--:R0:W-:Y:S04]  /*a81b0*/  @P4 STG.E.U8 desc[UR32][R4.64], R16 ;  /* 0x0000001004004986 */ /* 0x0081e8000c101120 */
[----:B0-----:R-:W3:Y:S01]  /*a81c0*/  LDL.LU.64 R4, [R1+0x2688] ;  /* 0x0026880001047983 */ /* 0x001ee20000300a00 */
[----:B------:R-:W-:-:S02]  /*a81d0*/  LOP3.LUT R7, R7, 0xfffffffe, RZ, 0xc0, !PT ;  /* 0xfffffffe07077812 */ /* 0x000fc400078ec0ff */
[----:B------:R-:W-:-:S05]  /*a81e0*/  PRMT R16, R27, 0x7770, RZ ;  /* 0x000077701b107816 */ /* 0x000fca00000000ff */
[----:B------:R0:W-:Y:S02]  /*a81f0*/  @P5 STG.E.U8 desc[UR32][R18.64], R16 ;  /* 0x0000001012005986 */ /* 0x0001e4000c101120 */
[----:B0-----:R-:W-:-:S05]  /*a8200*/  PRMT R16, R27, 0x7771, RZ ;  /* 0x000077711b107816 */ /* 0x001fca00000000ff */
[----:B------:R0:W-:Y:S02]  /*a8210*/  @P6 STG.E.U8 desc[UR32][R12.64], R16 ;  /* 0x000000100c006986 */ /* 0x0001e4000c101120 */
[----:B0-----:R-:W-:-:S05]  /*a8220*/  PRMT R16, R17, 0x7770, RZ ;  /* 0x0000777011107816 */ /* 0x001fca00000000ff */
[----:B----4-:R0:W-:Y:S02]  /*a8230*/  @P0 STG.E.U8 desc[UR32][R10.64], R16 ;  /* 0x000000100a000986 */ /* 0x0101e4000c101120 */
[----:B0-----:R-:W-:-:S05]  /*a8240*/  PRMT R16, R17, 0x7771, RZ ;  /* 0x0000777111107816 */ /* 0x001fca00000000ff */
[----:B------:R0:W-:Y:S02]  /*a8250*/  @P1 STG.E.U8 desc[UR32][R8.64], R16 ;  /* 0x0000001008001986 */ /* 0x0001e4000c101120 */
[C---:B0-----:R-:W-:Y:S02]  /*a8260*/  PRMT R16, R14.reuse, 0x7770, RZ ;  /* 0x000077700e107816 */ /* 0x041fe400000000ff */
[----:B------:R-:W4:Y:S04]  /*a8270*/  LDL.LU.64 R8, [R1+0x478] ;  /* 0x0004780001087983 */ /* 0x000f280000300a00 */
[----:B------:R0:W-:Y:S01]  /*a8280*/  @P2 STG.E.U8 desc[UR32][R20.64], R16 ;  /* 0x0000001014002986 */ /* 0x0001e2000c101120 */
[----:B------:R-:W-:Y:S01]  /*a8290*/  IMAD.MOV.U32 R22, RZ, RZ, R23 ;  /* 0x000000ffff167224 */ /* 0x000fe200078e0017 */
[----:B0-----:R-:W-:-:S05]  /*a82a0*/  PRMT R16, R14, 0x7771, RZ ;  /* 0x000077710e107816 */ /* 0x001fca00000000ff */
[----:B------:R0:W-:Y:S01]  /*a82b0*/  @P3 STG.E.U8 desc[UR32][R28.64], R16 ;  /* 0x000000101c003986 */ /* 0x0001e2000c101120 */
[----:B------:R-:W-:-:S03]  /*a82c0*/  IMAD.MOV.U32 R23, RZ, RZ, R25 ;  /* 0x000000ffff177224 */ /* 0x000fc600078e0019 */
[----:B0-----:R-:W4:Y:S04]  /*a82d0*/  LDL.LU.64 R28, [R1+0x470] ;  /* 0x00047000011c7983 */ /* 0x001f280000300a00 */
[----:B------:R-:W4:Y:S04]  /*a82e0*/  LDL.LU.64 R18, [R1+0x468] ;  /* 0x0004680001127983 */ /* 0x000f280000300a00 */
[----:B------:R-:W4:Y:S04]  /*a82f0*/  LDL.LU.64 R12, [R1+0x460] ;  /* 0x00046000010c7983 */ /* 0x000f280000300a00 */
[----:B------:R-:W4:Y:S04]  /*a8300*/  LDL.LU.64 R10, [R1+0x458] ;  /* 0x00045800010a7983 */ /* 0x000f280000300a00 */
[----:B------:R-:W4:Y:S04]  /*a8310*/  LDL.LU R20, [R1+0xec] ;  /* 0x0000ec0001147983 */ /* 0x000f280000300800 */
[----:B------:R-:W4:Y:S04]  /*a8320*/  LDL.LU R21, [R1+0xd0] ;  /* 0x0000d00001157983 */ /* 0x000f280000300800 */
[----:B------:R-:W4:Y:S04]  /*a8330*/  LDL.LU R25, [R1+0xd4] ;  /* 0x0000d40001197983 */ /* 0x000f280000300800 */
[----:B------:R-:W4:Y:S04]  /*a8340*/  LDL.LU R15, [R1+0xd8] ;  /* 0x0000d800010f7983 */ /* 0x000f280000300800 */
[----:B------:R-:W4:Y:S01]  /*a8350*/  LDL.LU R0, [R1+0xdc] ;  /* 0x0000dc0001007983 */ /* 0x000f220000300800 */
[----:B---3--:R-:W-:-:S02]  /*a8360*/  LOP3.LUT P4, RZ, R4, 0x2000, RZ, 0xc0, !PT ;  /* 0x0000200004ff7812 */ /* 0x008fc4000788c0ff */
[----:B------:R-:W-:-:S11]  /*a8370*/  LOP3.LUT R5, R5, 0xefffffff, RZ, 0xc0, !PT ;  /* 0xefffffff05057812 */ /* 0x000fd600078ec0ff */
[----:B------:R-:W-:Y:S02]  /*a8380*/  @P4 LOP3.LUT R5, R5, 0x10000000, RZ, 0xfc, !PT ;  /* 0x1000000005054812 */ /* 0x000fe400078efcff */
[----:B--2---:R-:W-:Y:S02]  /*a8390*/  LOP3.LUT P4, RZ, R2, 0x1000000, RZ, 0xc0, !PT ;  /* 0x0100000002ff7812 */ /* 0x004fe4000788c0ff */
        /* <DEDUP_REMOVED lines=8> */
[----:B------:R-:W-:-:S13]  /*a8420*/  LOP3.LUT P4, RZ, R2, 0x200000, RZ, 0xc0, !PT ;  /* 0x0020000002ff7812 */ /* 0x000fda000788c0ff */
[----:B------:R-:W-:Y:S02]  /*a8430*/  @P4 LOP3.LUT R7, R7, 0x1, RZ, 0xfc, !PT ;  /* 0x0000000107074812 */ /* 0x000fe400078efcff */
[----:B------:R-:W-:Y:S02]  /*a8440*/  LOP3.LUT P4, RZ, R2, 0x100000, RZ, 0xc0, !PT ;  /* 0x0010000002ff7812 */ /* 0x000fe4000788c0ff */
[----:B------:R-:W-:-:S11]  /*a8450*/  LOP3.LUT R7, R7, 0xfffffffd, RZ, 0xc0, !PT ;  /* 0xfffffffd07077812 */ /* 0x000fd600078ec0ff */
[----:B------:R-:W-:Y:S02]  /*a8460*/  @P4 LOP3.LUT R7, R7, 0x2, RZ, 0xfc, !PT ;  /* 0x0000000207074812 */ /* 0x000fe400078efcff */
[----:B------:R-:W-:Y:S02]  /*a8470*/  LOP3.LUT P4, RZ, R2, 0x80000, RZ, 0xc0, !PT ;  /* 0x0008000002ff7812 */ /* 0x000fe4000788c0ff */
[----:B------:R-:W-:-:S11]  /*a8480*/  LOP3.LUT R7, R7, 0xfffffffb, RZ, 0xc0, !PT ;  /* 0xfffffffb07077812 */ /* 0x000fd600078ec0ff */
[----:B------:R-:W-:Y:S02]  /*a8490*/  @P4 LOP3.LUT R7, R7, 0x4, RZ, 0xfc, !PT ;  /* 0x0000000407074812 */ /* 0x000fe400078efcff */
[C---:B------:R-:W-:Y:S02]  /*a84a0*/  LOP3.LUT P4, RZ, R2.reuse, 0x40000, RZ, 0xc0, !PT ;  /* 0x0004000002ff7812 */ /* 0x040fe4000788c0ff */
[----:B------:R-:W-:Y:S01]  /*a84b0*/  LOP3.LUT R7, R7, 0xfffffff7, RZ, 0xc0, !PT ;  /* 0xfffffff707077812 */ /* 0x000fe200078ec0ff */
[----:B------:R0:W-:Y:S01]  /*a84c0*/  STL.64 [R1+0x24c8], R2 ;  /* 0x0024c80201007387 */ /* 0x0001e20000100a00 */
[C---:B------:R-:W-:Y:S02]  /*a84d0*/  LOP3.LUT P0, RZ, R2.reuse, 0x2000, RZ, 0xc0, !PT ;  /* 0x0000200002ff7812 */ /* 0x040fe4000780c0ff */
[C---:B------:R-:W-:Y:S02]  /*a84e0*/  LOP3.LUT P1, RZ, R2.reuse, 0x4000, RZ, 0xc0, !PT ;  /* 0x0000400002ff7812 */ /* 0x040fe4000782c0ff */
[----:B------:R-:W-:-:S02]  /*a84f0*/  LOP3.LUT P2, RZ, R2, 0x8000, RZ, 0xc0, !PT ;  /* 0x0000800002ff7812 */ /* 0x000fc4000784c0ff */
[----:B------:R-:W-:-:S03]  /*a8500*/  LOP3.LUT P3, RZ, R2, 0x10000, RZ, 0xc0, !PT ;  /* 0x0001000002ff7812 */ /* 0x000fc6000786c0ff */
[----:B------:R-:W-:Y:S02]  /*a8510*/  @P4 LOP3.LUT R7, R7, 0x8, RZ, 0xfc, !PT ;  /* 0x0000000807074812 */ /* 0x000fe400078efcff */
[----:B------:R-:W-:Y:S02]  /*a8520*/  LOP3.LUT P4, RZ, R2, 0x20000, RZ, 0xc0, !PT ;  /* 0x0002000002ff7812 */ /* 0x000fe4000788c0ff */
[----:B0-----:R-:W2:Y:S01]  /*a8530*/  LDL.LU.64 R2, [R1+0x480] ;  /* 0x0004800001027983 */ /* 0x001ea20000300a00 */
[----:B----4-:R-:W-:Y:S02]  /*a8540*/  PRMT R16, R20, 0x7770, RZ ;  /* 0x0000777014107816 */ /* 0x010fe400000000ff */
[C---:B------:R-:W-:Y:S02]  /*a8550*/  LOP3.LUT P5, RZ, R4.reuse, 0x1000, RZ, 0xc0, !PT ;  /* 0x0000100004ff7812 */ /* 0x040fe400078ac0ff */
[----:B------:R-:W-:Y:S01]  /*a8560*/  LOP3.LUT P6, RZ, R4, 0x800, RZ, 0xc0, !PT ;  /* 0x0000080004ff7812 */ /* 0x000fe200078cc0ff */
[----:B--2---:R0:W-:Y:S02]  /*a8570*/  @P0 STG.E.U8 desc[UR32][R2.64], R16 ;  /* 0x0000001002000986 */ /* 0x0041e4000c101120 */
[----:B0-----:R-:W-:-:S05]  /*a8580*/  PRMT R16, R20, 0x7771, RZ ;  /* 0x0000777114107816 */ /* 0x001fca00000000ff */
[----:B------:R0:W-:Y:S02]  /*a8590*/  @P1 STG.E.U8 desc[UR32][R8.64], R16 ;  /* 0x0000001008001986 */ /* 0x0001e4000c101120 */
[----:B0-----:R-:W-:Y:S02]  /*a85a0*/  PRMT R16, R21, 0x7770, RZ ;  /* 0x0000777015107816 */ /* 0x001fe400000000ff */
[----:B------:R-:W2:Y:S04]  /*a85b0*/  LDL.LU.64 R8, [R1+0x450] ;  /* 0x0004500001087983 */ /* 0x000ea80000300a00 */
[----:B------:R0:W-:Y:S01]  /*a85c0*/  @P2 STG.E.U8 desc[UR32][R28.64], R16 ;  /* 0x000000101c002986 */ /* 0x0001e2000c101120 */
[C---:B------:R-:W-:Y:S02]  /*a85d0*/  LOP3.LUT P0, RZ, R4.reuse, 0x400, RZ, 0xc0, !PT ;  /* 0x0000040004ff7812 */ /* 0x040fe4000780c0ff */
[----:B------:R-:W-:-:S02]  /*a85e0*/  LOP3.LUT P1, RZ, R4, 0x200, RZ, 0xc0, !PT ;  /* 0x0000020004ff7812 */ /* 0x000fc4000782c0ff */
[C---:B------:R-:W-:Y:S02]  /*a85f0*/  LOP3.LUT P2, RZ, R4.reuse, 0x100, RZ, 0xc0, !PT ;  /* 0x0000010004ff7812 */ /* 0x040fe4000784c0ff */
[----:B0-----:R-:W-:Y:S01]  /*a8600*/  PRMT R16, R21, 0x7771, RZ ;  /* 0x0000777115107816 */ /* 0x001fe200000000ff */
[----:B------:R-:W3:Y:S04]  /*a8610*/  LDL.LU.64 R28, [R1+0x448] ;  /* 0x00044800011c7983 */ /* 0x000ee80000300a00 */
[----:B------:R-:W-:Y:S04]  /*a8620*/  STL.64 [R1+0x2658], R20 ;  /* 0x0026581401007387 */ /* 0x000fe80000100a00 */
[----:B------:R-:W-:Y:S01]  /*a8630*/  @P3 STG.E.U8 desc[UR32][R18.64], R16 ;  /* 0x0000001012003986 */ /* 0x000fe2000c101120 */
[----:B------:R-:W-:-:S03]  /*a8640*/  LOP3.LUT P3, RZ, R4, 0x80, RZ, 0xc0, !PT ;  /* 0x0000008004ff7812 */ /* 0x000fc6000786c0ff */
[----:B------:R0:W-:Y:S04]  /*a8650*/  STL.64 [R1+0x2680], R4 ;  /* 0x0026800401007387 */ /* 0x0001e80000100a00 */
[----:B0-----:R-:W4:Y:S04]  /*a8660*/  LDL.LU.64 R4, [R1+0x440] ;  /* 0x0004400001047983 */ /* 0x001f280000300a00 */
[----:B------:R-:W2:Y:S04]  /*a8670*/  LDL.LU.64 R20, [R1+0x420] ;  /* 0x0004200001147983 */ /* 0x000ea80000300a00 */
[----:B--2---:R0:W-:Y:S04]  /*a8680*/  STL.64 [R1+0x2660], R20 ;  /* 0x0026601401007387 */ /* 0x0041e80000100a00 */
[----:B0-----:R-:W2:Y:S01]  /*a8690*/  LDL.LU.64 R20, [R1+0x428] ;  /* 0x0004280001147983 */ /* 0x001ea20000300a00 */
[----:B------:R-:W-:-:S05]  /*a86a0*/  PRMT R16, R25, 0x7770, RZ ;  /* 0x0000777019107816 */ /* 0x000fca00000000ff */
[----:B------:R0:W-:Y:S01]  /*a86b0*/  @P4 STG.E.U8 desc[UR32][R12.64], R16 ;  /* 0x000000100c004986 */ /* 0x0001e2000c101120 */
[----:B------:R-:W-:Y:S02]  /*a86c0*/  LOP3.LUT P4, RZ, R7, 0x8, RZ, 0xc0, !PT ;  /* 0x0000000807ff7812 */ /* 0x000fe4000788c0ff */
[----:B0-----:R-:W-:-:S11]  /*a86d0*/  PRMT R16, R25, 0x7771, RZ ;  /* 0x0000777119107816 */ /* 0x001fd600000000ff */
[----:B------:R-:W-:Y:S01]  /*a86e0*/  @P4 STG.E.U8 desc[UR32][R10.64], R16 ;  /* 0x000000100a004986 */ /* 0x000fe2000c101120 */
[----:B------:R-:W-:-:S03]  /*a86f0*/  LOP3.LUT P4, RZ, R7, 0x4, RZ, 0xc0, !PT ;  /* 0x0000000407ff7812 */ /* 0x000fc6000788c0ff */
[----:B--2---:R0:W-:Y:S04]  /*a8700*/  STL.64 [R1+0x2670], R20 ;  /* 0x0026701401007387 */ /* 0x0041e80000100a00 */
[----:B0-----:R-:W2:Y:S01]  /*a8710*/  LDL.LU.64 R20, [R1+0x430] ;  /* 0x0004300001147983 */ /* 0x001ea20000300a00 */
[----:B------:R-:W-:-:S05]  /*a8720*/  PRMT R16, R15, 0x7770, RZ ;  /* 0x000077700f107816 */ /* 0x000fca00000000ff */
[----:B------:R0:W-:Y:S01]  /*a8730*/  @P4 STG.E.U8 desc[UR32][R8.64], R16 ;  /* 0x0000001008004986 */ /* 0x0001e2000c101120 */
[----:B------:R-:W-:Y:S02]  /*a8740*/  LOP3.LUT P4, RZ, R7, 0x2, RZ, 0xc0, !PT ;  /* 0x0000000207ff7812 */ /* 0x000fe4000788c0ff */
[----:B0-----:R-:W-:-:S11]  /*a8750*/  PRMT R16, R15, 0x7771, RZ ;  /* 0x000077710f107816 */ /* 0x001fd600000000ff */
[----:B---3--:R-:W-:Y:S01]  /*a8760*/  @P4 STG.E.U8 desc[UR32][R28.64], R16 ;  /* 0x000000101c004986 */ /* 0x008fe2000c101120 */
[----:B------:R-:W-:Y:S02]  /*a8770*/  LOP3.LUT P4, RZ, R7, 0x1, RZ, 0xc0, !PT ;  /* 0x0000000107ff7812 */ /* 0x000fe4000788c0ff */
[----:B------:R-:W-:-:S11]  /*a8780*/  PRMT R7, R0, 0x7770, RZ ;  /* 0x0000777000077816 */ /* 0x000fd600000000ff */
[----:B----4-:R-:W-:Y:S04]  /*a8790*/  @P4 STG.E.U8 desc[UR32][R4.64], R7 ;  /* 0x0000000704004986 */ /* 0x010fe8000c101120 */
[----:B--2---:R0:W-:Y:S04]  /*a87a0*/  STL.64 [R1+0x2678], R20 ;  /* 0x0026781401007387 */ /* 0x0041e80000100a00 */
[----:B0-----:R-:W2:Y:S04]  /*a87b0*/  LDL.LU.64 R20, [R1+0x438] ;  /* 0x0004380001147983 */ /* 0x001ea80000300a00 */
[----:B------:R-:W3:Y:S04]  /*a87c0*/  LDL.LU.64 R2, [R1+0x418] ;  /* 0x0004180001027983 */ /* 0x000ee80000300a00 */
[----:B------:R-:W4:Y:S04]  /*a87d0*/  LDL.LU.64 R18, [R1+0x410] ;  /* 0x0004100001127983 */ /* 0x000f280000300a00 */
[----:B------:R-:W4:Y:S04]  /*a87e0*/  LDL.LU.64 R12, [R1+0x408] ;  /* 0x00040800010c7983 */ /* 0x000f280000300a00 */
[----:B------:R-:W4:Y:S04]  /*a87f0*/  LDL.LU.64 R10, [R1+0x400] ;  /* 0x00040000010a7983 */ /* 0x000f280000300a00 */
[----:B------:R-:W4:Y:S04]  /*a8800*/  LDL.LU.64 R8, [R1+0x3f8] ;  /* 0x0003f80001087983 */ /* 0x000f280000300a00 */
[----:B------:R-:W4:Y:S04]  /*a8810*/  LDL.LU.64 R28, [R1+0x3f0] ;  /* 0x0003f000011c7983 */ /* 0x000f280000300a00 */
[----:B------:R-:W2:Y:S01]  /*a8820*/  LDL.LU.64 R4, [R1+0x2680] ;  /* 0x0026800001047983 */ /* 0x000ea20000300a00 */
[----:B------:R-:W-:-:S02]  /*a8830*/  PRMT R7, R0, 0x7771, RZ ;  /* 0x0000777100077816 */ /* 0x000fc400000000ff */
[----:B--2---:R-:W-:-:S13]  /*a8840*/  LOP3.LUT P4, RZ, R5, 0x80000000, RZ, 0xc0, !PT ;  /* 0x8000000005ff7812 */ /* 0x004fda000788c0ff */
[----:B------:R0:W-:Y:S04]  /*a8850*/  @P4 STG.E.U8 desc[UR32][R20.64], R7 ;  /* 0x0000000714004986 */ /* 0x0001e8000c101120 */
[----:B0-----:R-:W2:Y:S01]  /*a8860*/  LDL.LU.64 R20, [R1+0x2678] ;  /* 0x0026780001147983 */ /* 0x001ea20000300a00 */
[----:B------:R-:W-:Y:S02]  /*a8870*/  LOP3.LUT P4, RZ, R5, 0x40000000, RZ, 0xc0, !PT ;  /* 0x4000000005ff7812 */ /* 0x000fe4000788c0ff */
        /* <DEDUP_REMOVED lines=9> */
[----:B------:R-:W-:-:S11]  /*a8910*/  PRMT R7, R17, 0x7772, RZ ;  /* 0x0000777211077816 */ /* 0x000fd600000000ff */
[----:B--2---:R0:W-:Y:S04]  /*a8920*/  @P4 STG.E.U8 desc[UR32][R20.64], R7 ;  /* 0x0000000714004986 */ /* 0x0041e8000c101120 */
[----:B0-----:R-:W2:Y:S01]  /*a8930*/  LDL.LU.64 R20, [R1+0x2658] ;  /* 0x0026580001147983 */ /* 0x001ea20000300a00 */
[----:B------:R-:W-:-:S05]  /*a8940*/  PRMT R7, R17, 0x7773, RZ ;  /* 0x0000777311077816 */ /* 0x000fca00000000ff */
[----:B---3--:R0:W-:Y:S02]  /*a8950*/  @P5 STG.E.U8 desc[UR32][R2.64], R7 ;  /* 0x0000000702005986 */ /* 0x0081e4000c101120 */
[----:B0-----:R-:W-:-:S05]  /*a8960*/  PRMT R7, R14, 0x7772, RZ ;  /* 0x000077720e077816 */ /* 0x001fca00000000ff */
[----:B----4-:R0:W-:Y:S02]  /*a8970*/  @P6 STG.E.U8 desc[UR32][R18.64], R7 ;  /* 0x0000000712006986 */ /* 0x0101e4000c101120 */
[----:B0-----:R-:W-:Y:S02]  /*a8980*/  PRMT R7, R14, 0x7773, RZ ;  /* 0x000077730e077816 */ /* 0x001fe400000000ff */
[----:B------:R-:W3:Y:S04]  /*a8990*/  LDL.LU.64 R18, [R1+0x3e8] ;  /* 0x0003e80001127983 */ /* 0x000ee80000300a00 */
[----:B------:R0:W-:Y:S04]  /*a89a0*/  @P0 STG.E.U8 desc[UR32][R12.64], R7 ;  /* 0x000000070c000986 */ /* 0x0001e8000c101120 */
[----:B0-----:R-:W4:Y:S01]  /*a89b0*/  LDL.LU.64 R12, [R1+0x3e0] ;  /* 0x0003e000010c7983 */ /* 0x001f220000300a00 */
[----:B--2---:R-:W-:-:S05]  /*a89c0*/  PRMT R7, R20, 0x7772, RZ ;  /* 0x0000777214077816 */ /* 0x004fca00000000ff */
[----:B------:R0:W-:Y:S02]  /*a89d0*/  @P1 STG.E.U8 desc[UR32][R10.64], R7 ;  /* 0x000000070a001986 */ /* 0x0001e4000c101120 */
[----:B0-----:R-:W-:Y:S02]  /*a89e0*/  PRMT R7, R20, 0x7773, RZ ;  /* 0x0000777314077816 */ /* 0x001fe400000000ff */
[----:B------:R-:W2:Y:S04]  /*a89f0*/  LDL.LU.64 R10, [R1+0x3d8] ;  /* 0x0003d800010a7983 */ /* 0x000ea80000300a00 */
[----:B------:R0:W-:Y:S02]  /*a8a00*/  @P2 STG.E.U8 desc[UR32][R8.64], R7 ;  /* 0x0000000708002986 */ /* 0x0001e4000c101120 */
[----:B0-----:R-:W-:-:S05]  /*a8a10*/  PRMT R7, R21, 0x7772, RZ ;  /* 0x0000777215077816 */ /* 0x001fca00000000ff */
[----:B------:R0:W-:Y:S04]  /*a8a20*/  @P3 STG.E.U8 desc[UR32][R28.64], R7 ;  /* 0x000000071c003986 */ /* 0x0001e8000c101120 */
[----:B0-----:R-:W2:Y:S01]  /*a8a30*/  LDL.LU.64 R28, [R1+0x3d0] ;  /* 0x0003d000011c7983 */ /* 0x001ea20000300a00 */
[C---:B------:R-:W-:Y:S02]  /*a8a40*/  LOP3.LUT P0, RZ, R4.reuse, 0x40, RZ, 0xc0, !PT ;  /* 0x0000004004ff7812 */ /* 0x040fe4000780c0ff */
[C---:B------:R-:W-:Y:S01]  /*a8a50*/  LOP3.LUT P1, RZ, R4.reuse, 0x20, RZ, 0xc0, !PT ;  /* 0x0000002004ff7812 */ /* 0x040fe2000782c0ff */
[----:B------:R-:W2:Y:S01]  /*a8a60*/  LDL.LU.64 R8, [R1+0x3c8] ;  /* 0x0003c80001087983 */ /* 0x000ea20000300a00 */
[----:B------:R-:W-:Y:S02]  /*a8a70*/  PRMT R7, R21, 0x7773, RZ ;  /* 0x0000777315077816 */ /* 0x000fe400000000ff */
[C---:B------:R-:W-:Y:S01]  /*a8a80*/  LOP3.LUT P2, RZ, R4.reuse, 0x10, RZ, 0xc0, !PT ;  /* 0x0000001004ff7812 */ /* 0x040fe2000784c0ff */
[----:B------:R-:W2:Y:S01]  /*a8a90*/  LDL.LU R20, [R1+0xc0] ;  /* 0x0000c00001147983 */ /* 0x000ea20000300800 */
[----:B------:R-:W-:-:S05]  /*a8aa0*/  LOP3.LUT P3, RZ, R4, 0x8, RZ, 0xc0, !PT ;  /* 0x0000000804ff7812 */ /* 0x000fca000786c0ff */
[----:B---3--:R0:W-:Y:S02]  /*a8ab0*/  @P0 STG.E.U8 desc[UR32][R18.64], R7 ;  /* 0x0000000712000986 */ /* 0x0081e4000c101120 */
[----:B0-----:R-:W-:-:S05]  /*a8ac0*/  PRMT R7, R25, 0x7772, RZ ;  /* 0x0000777219077816 */ /* 0x001fca00000000ff */
[----:B----4-:R0:W-:Y:S01]  /*a8ad0*/  @P1 STG.E.U8 desc[UR32][R12.64], R7 ;  /* 0x000000070c001986 */ /* 0x0101e2000c101120 */
[----:B------:R-:W-:Y:S01]  /*a8ae0*/  IMAD.MOV.U32 R21, RZ, RZ, R26 ;  /* 0x000000ffff157224 */ /* 0x000fe200078e001a */
[----:B0-----:R-:W-:Y:S02]  /*a8af0*/  PRMT R7, R25, 0x7773, RZ ;  /* 0x0000777319077816 */ /* 0x001fe400000000ff */
[----:B------:R-:W3:Y:S04]  /*a8b00*/  LDL.LU.64 R12, [R1+0x3c0] ;  /* 0x0003c000010c7983 */ /* 0x000ee80000300a00 */
[----:B------:R-:W4:Y:S04]  /*a8b10*/  LDL.LU R26, [R1+0xc8] ;  /* 0x0000c800011a7983 */ /* 0x000f280000300800 */
[----:B--2---:R0:W-:Y:S02]  /*a8b20*/  @P2 STG.E.U8 desc[UR32][R10.64], R7 ;  /* 0x000000070a002986 */ /* 0x0041e4000c101120 */
[----:B0-----:R-:W-:-:S02]  /*a8b30*/  PRMT R7, R15, 0x7772, RZ ;  /* 0x000077720f077816 */ /* 0x001fc400000000ff */
[----:B------:R-:W2:Y:S04]  /*a8b40*/  LDL.LU.64 R10, [R1+0x3b8] ;  /* 0x0003b800010a7983 */ /* 0x000ea80000300a00 */
[----:B------:R-:W2:Y:S04]  /*a8b50*/  LDL.LU R25, [R1+0xcc] ;  /* 0x0000cc0001197983 */ /* 0x000ea80000300800 */
[----:B------:R0:W-:Y:S04]  /*a8b60*/  @P3 STG.E.U8 desc[UR32][R28.64], R7 ;  /* 0x000000071c003986 */ /* 0x0001e8000c101120 */
[----:B0-----:R-:W2:Y:S04]  /*a8b70*/  LDL.LU.64 R28, [R1+0x3b0] ;  /* 0x0003b000011c7983 */ /* 0x001ea80000300a00 */
        /* <DEDUP_REMOVED lines=23> */
[----:B---3--:R-:W-:Y:S04]  /*a8cf0*/  STL [R1+0x2630], R17 ;  /* 0x0026301101007387 */ /* 0x008fe80000100800 */
[----:B----4-:R0:W-:Y:S04]  /*a8d00*/  STL.64 [R1+0x2640], R26 ;  /* 0x0026401a01007387 */ /* 0x0101e80000100a00 */
[----:B0-----:R-:W3:Y:S04]  /*a8d10*/  LDL.LU.64 R26, [R1+0x398] ;  /* 0x00039800011a7983 */ /* 0x001ee80000300a00 */
[----:B---3--:R0:W-:Y:S04]  /*a8d20*/  STL.64 [R1+0x2648], R26 ;  /* 0x0026481a01007387 */ /* 0x0081e80000100a00 */
[----:B0-----:R-:W3:Y:S01]  /*a8d30*/  LDL.LU.64 R26, [R1+0x3a0] ;  /* 0x0003a000011a7983 */ /* 0x001ee20000300a00 */
[----:B------:R-:W-:-:S04]  /*a8d40*/  LOP3.LUT R5, R5, 0xfdffffff, RZ, 0xc0, !PT ;  /* 0xfdffffff05057812 */ /* 0x000fc800078ec0ff */
        /* <DEDUP_REMOVED lines=8> */
[----:B------:R-:W-:Y:S01]  /*a8dd0*/  LOP3.LUT P4, RZ, R4, 0x4, RZ, 0xc0, !PT ;  /* 0x0000000404ff7812 */ /* 0x000fe2000788c0ff */
[----:B---3--:R0:W-:Y:S04]  /*a8de0*/  STL.64 [R1+0x2650], R26 ;  /* 0x0026501a01007387 */ /* 0x0081e80000100a00 */
[----:B0-----:R-:W3:Y:S04]  /*a8df0*/  LDL.LU.64 R26, [R1+0x3a8] ;  /* 0x0003a800011a7983 */ /* 0x001ee80000300a00 */
[----:B------:R-:W4:Y:S04]  /*a8e00*/  LDL.LU.64 R16, [R1+0x388] ;  /* 0x0003880001107983 */ /* 0x000f280000300a00 */
[----:B------:R0:W-:Y:S01]  /*a8e10*/  @P4 STG.E.U8 desc[UR32][R8.64], R7 ;  /* 0x0000000708004986 */ /* 0x0001e2000c101120 */
[----:B------:R-:W-:-:S02]  /*a8e20*/  LOP3.LUT P4, RZ, R5, 0x8000000, RZ, 0xc0, !PT ;  /* 0x0800000005ff7812 */ /* 0x000fc4000788c0ff */
[----:B0-----:R-:W-:-:S11]  /*a8e30*/  PRMT R7, R0, 0x7772, RZ ;  /* 0x0000777200077816 */ /* 0x001fd600000000ff */
[----:B------:R0:W-:Y:S01]  /*a8e40*/  @P4 STG.E.U8 desc[UR32][R12.64], R7 ;  /* 0x000000070c004986 */ /* 0x0001e2000c101120 */
[----:B------:R-:W-:Y:S02]  /*a8e50*/  LOP3.LUT P4, RZ, R5, 0x4000000, RZ, 0xc0, !PT ;  /* 0x0400000005ff7812 */ /* 0x000fe4000788c0ff */
[----:B0-----:R-:W-:-:S11]  /*a8e60*/  PRMT R7, R0, 0x7773, RZ ;  /* 0x0000777300077816 */ /* 0x001fd600000000ff */
[----:B--2---:R0:W-:Y:S01]  /*a8e70*/  @P4 STG.E.U8 desc[UR32][R10.64], R7 ;  /* 0x000000070a004986 */ /* 0x0041e2000c101120 */
[----:B------:R-:W-:Y:S02]  /*a8e80*/  LOP3.LUT P4, RZ, R5, 0x2000000, RZ, 0xc0, !PT ;  /* 0x0200000005ff7812 */ /* 0x000fe4000788c0ff */
[----:B0-----:R-:W-:-:S11]  /*a8e90*/  PRMT R7, R20, 0x7770, RZ ;  /* 0x0000777014077816 */ /* 0x001fd600000000ff */
[----:B------:R0:W-:Y:S01]  /*a8ea0*/  @P4 STG.E.U8 desc[UR32][R28.64], R7 ;  /* 0x000000071c004986 */ /* 0x0001e2000c101120 */
[C---:B------:R-:W-:Y:S02]  /*a8eb0*/  LOP3.LUT P4, RZ, R5.reuse, 0x1000000, RZ, 0xc0, !PT ;  /* 0x0100000005ff7812 */ /* 0x040fe4000788c0ff */
[----:B0-----:R-:W-:Y:S01]  /*a8ec0*/  PRMT R7, R20, 0x7771, RZ ;  /* 0x0000777114077816 */ /* 0x001fe200000000ff */
[----:B----4-:R0:W-:Y:S10]  /*a8ed0*/  STL.64 [R1+0x2638], R16 ;  /* 0x0026381001007387 */ /* 0x0101f40000100a00 */
[----:B---3--:R1:W-:Y:S04]  /*a8ee0*/  @P4 STG.E.U8 desc[UR32][R26.64], R7 ;  /* 0x000000071a004986 */ /* 0x0083e8000c101120 */
[----:B0-----:R-:W2:Y:S04]  /*a8ef0*/  LDL.LU.64 R16, [R1+0x390] ;  /* 0x0003900001107983 */ /* 0x001ea80000300a00 */
[----:B------:R-:W3:Y:S04]  /*a8f00*/  LDL.LU R8, [R1+0xb4] ;  /* 0x0000b40001087983 */ /* 0x000ee80000300800 */
[----:B------:R-:W4:Y:S04]  /*a8f10*/  LDL.LU.64 R2, [R1+0x380] ;  /* 0x0003800001027983 */ /* 0x000f280000300a00 */
[----:B------:R-:W3:Y:S04]  /*a8f20*/  LDL.LU.64 R18, [R1+0x378] ;  /* 0x0003780001127983 */ /* 0x000ee80000300a00 */
[----:B------:R-:W3:Y:S04]  /*a8f30*/  LDL.LU.64 R14, [R1+0x370] ;  /* 0x00037000010e7983 */ /* 0x000ee80000300a00 */
[----:B------:R-:W3:Y:S04]  /*a8f40*/  LDL.LU.64 R12, [R1+0x368] ;  /* 0x00036800010c7983 */ /* 0x000ee80000300a00 */
[----:B------:R-:W3:Y:S04]  /*a8f50*/  LDL.LU.64 R10, [R1+0x360] ;  /* 0x00036000010a7983 */ /* 0x000ee80000300a00 */
[----:B------:R-:W3:Y:S04]  /*a8f60*/  LDL.LU.64 R28, [R1+0x358] ;  /* 0x00035800011c7983 */ /* 0x000ee80000300a00 */
[----:B-1----:R-:W2:Y:S01]  /*a8f70*/  LDL.LU.64 R26, [R1+0x2650] ;  /* 0x00265000011a7983 */ /* 0x002ea20000300a00 */
        /* <DEDUP_REMOVED lines=15> */
[----:B0-----:R-:W2:Y:S01]  /*a9070*/  LDL.LU R17, [R1+0x2630] ;  /* 0x0026300001117983 */ /* 0x001ea20000300800 */
[----:B------:R-:W-:-:S05]  /*a9080*/  PRMT R7, R25, 0x7770, RZ ;  /* 0x0000777019077816 */ /* 0x000fca00000000ff */
[----:B----4-:R0:W-:Y:S02]  /*a9090*/  @P5 STG.E.U8 desc[UR32][R2.64], R7 ;  /* 0x0000000702005986 */ /* 0x0101e4000c101120 */
[----:B0-----:R-:W-:-:S05]  /*a90a0*/  PRMT R7, R25, 0x7771, RZ ;  /* 0x0000777119077816 */ /* 0x001fca00000000ff */
[----:B---3--:R2:W-:Y:S02]  /*a90b0*/  @P6 STG.E.U8 desc[UR32][R18.64], R7 ;  /* 0x0000000712006986 */ /* 0x0085e4000c101120 */
[----:B--2---:R-:W-:-:S05]  /*a90c0*/  PRMT R7, R17, 0x7770, RZ ;  /* 0x0000777011077816 */ /* 0x004fca00000000ff */
[----:B------:R0:W-:Y:S04]  /*a90d0*/  @P0 STG.E.U8 desc[UR32][R14.64], R7 ;  /* 0x000000070e000986 */ /* 0x0001e8000c101120 */
[----:B------:R-:W-:Y:S04]  /*a90e0*/  STL [R1+0x2608], R17 ;  /* 0x0026081101007387 */ /* 0x000fe80000100800 */
[----:B------:R-:W2:Y:S01]  /*a90f0*/  LDL.LU R9, [R1+0xb8] ;  /* 0x0000b80001097983 */ /* 0x000ea20000300800 */
[----:B0-----:R-:W-:-:S05]  /*a9100*/  PRMT R7, R17, 0x7771, RZ ;  /* 0x0000777111077816 */ /* 0x001fca00000000ff */
[----:B------:R0:W-:Y:S02]  /*a9110*/  @P1 STG.E.U8 desc[UR32][R12.64], R7 ;  /* 0x000000070c001986 */ /* 0x0001e4000c101120 */
[----:B0-----:R-:W-:-:S05]  /*a9120*/  PRMT R7, R8, 0x7770, RZ ;  /* 0x0000777008077816 */ /* 0x001fca00000000ff */
[----:B------:R0:W-:Y:S02]  /*a9130*/  @P2 STG.E.U8 desc[UR32][R10.64], R7 ;  /* 0x000000070a002986 */ /* 0x0001e4000c101120 */
[----:B0-----:R-:W-:Y:S02]  /*a9140*/  PRMT R7, R8, 0x7771, RZ ;  /* 0x0000777108077816 */ /* 0x001fe400000000ff */
[----:B------:R-:W3:Y:S04]  /*a9150*/  LDL.LU.64 R10, [R1+0x350] ;  /* 0x00035000010a7983 */ /* 0x000ee80000300a00 */
[----:B------:R0:W-:Y:S04]  /*a9160*/  @P3 STG.E.U8 desc[UR32][R28.64], R7 ;  /* 0x000000071c003986 */ /* 0x0001e8000c101120 */
[----:B0-----:R-:W4:Y:S01]  /*a9170*/  LDL.LU.64 R28, [R1+0x348] ;  /* 0x00034800011c7983 */ /* 0x001f220000300a00 */
[----:B------:R-:W-:-:S02]  /*a9180*/  LOP3.LUT P0, RZ, R27, 0x80000, RZ, 0xc0, !PT ;  /* 0x000800001bff7812 */ /* 0x000fc4000780c0ff */
[----:B------:R-:W-:Y:S01]  /*a9190*/  LOP3.LUT P1, RZ, R27, 0x40000, RZ, 0xc0, !PT ;  /* 0x000400001bff7812 */ /* 0x000fe2000782c0ff */
[----:B------:R-:W4:Y:S04]  /*a91a0*/  LDL.LU.64 R2, [R1+0x340] ;  /* 0x0003400001027983 */ /* 0x000f280000300a00 */
[----:B------:R-:W4:Y:S04]  /*a91b0*/  LDL.LU.64 R18, [R1+0x338] ;  /* 0x0003380001127983 */ /* 0x000f280000300a00 */
[----:B------:R-:W4:Y:S04]  /*a91c0*/  LDL.LU.64 R14, [R1+0x330] ;  /* 0x00033000010e7983 */ /* 0x000f280000300a00 */
[----:B------:R-:W4:Y:S04]  /*a91d0*/  LDL.LU.64 R12, [R1+0x328] ;  /* 0x00032800010c7983 */ /* 0x000f280000300a00 */
[----:B------:R-:W4:Y:S01]  /*a91e0*/  LDL.LU R0, [R1+0xbc] ;  /* 0x0000bc0001007983 */ /* 0x000f220000300800 */
[----:B--2---:R-:W-:-:S05]  /*a91f0*/  PRMT R7, R9, 0x7770, RZ ;  /* 0x0000777009077816 */ /* 0x004fca00000000ff */
[----:B---3--:R0:W-:Y:S02]  /*a9200*/  @P0 STG.E.U8 desc[UR32][R10.64], R7 ;  /* 0x000000070a000986 */ /* 0x0081e4000c101120 */
[----:B0-----:R-:W-:Y:S02]  /*a9210*/  PRMT R7, R9, 0x7771, RZ ;  /* 0x0000777109077816 */ /* 0x001fe400000000ff */
[----:B------:R-:W2:Y:S04]  /*a9220*/  LDL.LU.64 R10, [R1+0x320] ;  /* 0x00032000010a7983 */ /* 0x000ea80000300a00 */
[----:B------:R-:W-:Y:S04]  /*a9230*/  STL.64 [R1+0x2610], R8 ;  /* 0x0026100801007387 */ /* 0x000fe80000100a00 */
[----:B----4-:R0:W-:Y:S04]  /*a9240*/  @P1 STG.E.U8 desc[UR32][R28.64], R7 ;  /* 0x000000071c001986 */ /* 0x0101e8000c101120 */
[----:B0-----:R-:W3:Y:S04]  /*a9250*/  LDL.LU.64 R28, [R1+0x318] ;  /* 0x00031800011c7983 */ /* 0x001ee80000300a00 */
        /* <DEDUP_REMOVED lines=35> */
[----:B0-----:R-:W-:Y:S01]  /*a9490*/  PRMT R7, R0, 0x7771, RZ ;  /* 0x0000777100077816 */ /* 0x001fe200000000ff */
[----:B------:R-:W4:Y:S04]  /*a94a0*/  LDL.LU.64 R2, [R1+0x2f0] ;  /* 0x0002f00001027983 */ /* 0x000f280000300a00 */
[----:B------:R0:W-:Y:S02]  /*a94b0*/  @P3 STG.E.U8 desc[UR32][R18.64], R7 ;  /* 0x0000000712003986 */ /* 0x0001e4000c101120 */
[----:B0-----:R-:W-:-:S02]  /*a94c0*/  PRMT R7, R20, 0x7772, RZ ;  /* 0x0000777214077816 */ /* 0x001fc400000000ff */
[----:B------:R-:W4:Y:S04]  /*a94d0*/  LDL.LU.64 R18, [R1+0x2e8] ;  /* 0x0002e80001127983 */ /* 0x000f280000300a00 */
[----:B------:R0:W-:Y:S01]  /*a94e0*/  @P4 STG.E.U8 desc[UR32][R14.64], R7 ;  /* 0x000000070e004986 */ /* 0x0001e2000c101120 */
[C---:B------:R-:W-:Y:S02]  /*a94f0*/  LOP3.LUT P4, RZ, R5.reuse, 0x80000, RZ, 0xc0, !PT ;  /* 0x0008000005ff7812 */ /* 0x040fe4000788c0ff */
[----:B0-----:R-:W-:Y:S01]  /*a9500*/  PRMT R7, R20, 0x7773, RZ ;  /* 0x0000777314077816 */ /* 0x001fe200000000ff */
[----:B------:R-:W4:Y:S10]  /*a9510*/  LDL.LU.64 R14, [R1+0x2e0] ;  /* 0x0002e000010e7983 */ /* 0x000f340000300a00 */
[----:B------:R0:W-:Y:S01]  /*a9520*/  @P4 STG.E.U8 desc[UR32][R12.64], R7 ;  /* 0x000000070c004986 */ /* 0x0001e2000c101120 */
[----:B------:R-:W-:-:S02]  /*a9530*/  LOP3.LUT P4, RZ, R5, 0x40000, RZ, 0xc0, !PT ;  /* 0x0004000005ff7812 */ /* 0x000fc4000788c0ff */
[----:B0-----:R-:W-:Y:S01]  /*a9540*/  PRMT R7, R21, 0x7772, RZ ;  /* 0x0000777215077816 */ /* 0x001fe200000000ff */
[----:B------:R-:W4:Y:S10]  /*a9550*/  LDL.LU.64 R12, [R1+0x2d8] ;  /* 0x0002d800010c7983 */ /* 0x000f340000300a00 */
[----:B--2---:R0:W-:Y:S01]  /*a9560*/  @P4 STG.E.U8 desc[UR32][R10.64], R7 ;  /* 0x000000070a004986 */ /* 0x0041e2000c101120 */
[----:B------:R-:W-:Y:S01]  /*a9570*/  LOP3.LUT P4, RZ, R5, 0x20000, RZ, 0xc0, !PT ;  /* 0x0002000005ff7812 */ /* 0x000fe2000788c0ff */
[----:B0-----:R-:W-:-:S02]  /*a9580*/  IMAD.MOV.U32 R7, RZ, RZ, R21 ;  /* 0x000000ffff077224 */ /* 0x001fc400078e0015 */
[----:B------:R-:W2:Y:S03]  /*a9590*/  LDL.LU.64 R10, [R1+0x2d0] ;  /* 0x0002d000010a7983 */ /* 0x000ea60000300a00 */
[----:B------:R-:W-:Y:S01]  /*a95a0*/  PRMT R7, R7, 0x7773, RZ ;  /* 0x0000777307077816 */ /* 0x000fe200000000ff */
[----:B------:R-:W2:Y:S06]  /*a95b0*/  LDL.LU.64 R20, [R1+0x2c8] ;  /* 0x0002c80001147983 */ /* 0x000eac0000300a00 */
[----:B---3--:R0:W-:Y:S01]  /*a95c0*/  @P4 STG.E.U8 desc[UR32][R28.64], R7 ;  /* 0x000000071c004986 */ /* 0x0081e2000c101120 */
[----:B------:R-:W-:-:S02]  /*a95d0*/  LOP3.LUT P4, RZ, R5, 0x10000, RZ, 0xc0, !PT ;  /* 0x0001000005ff7812 */ /* 0x000fc4000788c0ff */
[----:B0-----:R-:W-:Y:S01]  /*a95e0*/  PRMT R7, R26, 0x7772, RZ ;  /* 0x000077721a077816 */ /* 0x001fe200000000ff */
[----:B------:R-:W3:Y:S10]  /*a95f0*/  LDL.LU.64 R28, [R1+0x2c0] ;  /* 0x0002c000011c7983 */ /* 0x000ef40000300a00 */
[----:B----4-:R0:W-:Y:S04]  /*a9600*/  @P4 STG.E.U8 desc[UR32][R8.64], R7 ;  /* 0x0000000708004986 */ /* 0x0101e8000c101120 */
[----:B0-----:R-:W4:Y:S01]  /*a9610*/  LDL.LU.64 R8, [R1+0x2628] ;  /* 0x0026280001087983 */ /* 0x001f220000300a00 */
[----:B------:R-:W-:-:S02]  /*a9620*/  LOP3.LUT P4, RZ, R5, 0x8000, RZ, 0xc0, !PT ;  /* 0x0000800005ff7812 */ /* 0x000fc4000788c0ff */
[----:B------:R-:W-:Y:S02]  /*a9630*/  PRMT R7, R26, 0x7773, RZ ;  /* 0x000077731a077816 */ /* 0x000fe400000000ff */
[----:B------:R-:W3:Y:S09]  /*a9640*/  LDL.LU R26, [R1+0x2620] ;  /* 0x00262000011a7983 */ /* 0x000ef20000300800 */
[----:B----4-:R0:W-:Y:S04]  /*a9650*/  @P4 STG.E.U8 desc[UR32][R8.64], R7 ;  /* 0x0000000708004986 */ /* 0x0101e8000c101120 */
[----:B0-----:R-:W4:Y:S01]  /*a9660*/  LDL.LU.64 R8, [R1+0x2618] ;  /* 0x0026180001087983 */ /* 0x001f220000300a00 */
[----:B------:R-:W-:-:S02]  /*a9670*/  LOP3.LUT P4, RZ, R5, 0x4000, RZ, 0xc0, !PT ;  /* 0x0000400005ff7812 */ /* 0x000fc4000788c0ff */
[----:B------:R-:W-:-:S11]  /*a9680*/  PRMT R7, R25, 0x7772, RZ ;  /* 0x0000777219077816 */ /* 0x000fd600000000ff */
[----:B----4-:R0:W-:Y:S01]  /*a9690*/  @P4 STG.E.U8 desc[UR32][R8.64], R7 ;  /* 0x0000000708004986 */ /* 0x0101e2000c101120 */
[----:B------:R-:W-:Y:S02]  /*a96a0*/  LOP3.LUT P4, RZ, R5, 0x2000, RZ, 0xc0, !PT ;  /* 0x0000200005ff7812 */ /* 0x000fe4000788c0ff */
[----:B0-----:R-:W-:Y:S01]  /*a96b0*/  PRMT R7, R25, 0x7773, RZ ;  /* 0x0000777319077816 */ /* 0x001fe200000000ff */
[----:B------:R-:W4:Y:S04]  /*a96c0*/  LDL.LU.64 R8, [R1+0x2610] ;  /* 0x0026100001087983 */ /* 0x000f280000300a00 */
[----:B------:R-:W3:Y:S06]  /*a96d0*/  LDL.LU R25, [R1+0x260c] ;  /* 0x00260c0001197983 */ /* 0x000eec0000300800 */
[----:B------:R0:W-:Y:S04]  /*a96e0*/  @P4 STG.E.U8 desc[UR32][R16.64], R7 ;  /* 0x0000000710004986 */ /* 0x0001e8000c101120 */
[----:B0-----:R-:W2:Y:S01]  /*a96f0*/  LDL.LU R17, [R1+0x2608] ;  /* 0x0026080001117983 */ /* 0x001ea20000300800 */
[----:B------:R-:W-:-:S02]  /*a9700*/  LOP3.LUT P4, RZ, R5, 0x1000, RZ, 0xc0, !PT ;  /* 0x0000100005ff7812 */ /* 0x000fc4000788c0ff */
[C---:B------:R-:W-:Y:S02]  /*a9710*/  LOP3.LUT P5, RZ, R27.reuse, 0x40, RZ, 0xc0, !PT ;  /* 0x000000401bff7812 */ /* 0x040fe400078ac0ff */
[C---:B------:R-:W-:Y:S02]  /*a9720*/  LOP3.LUT P6, RZ, R27.reuse, 0x20, RZ, 0xc0, !PT ;  /* 0x000000201bff7812 */ /* 0x040fe400078cc0ff */
[C---:B------:R-:W-:Y:S02]  /*a9730*/  LOP3.LUT P0, RZ, R27.reuse, 0x10, RZ, 0xc0, !PT ;  /* 0x000000101bff7812 */ /* 0x040fe4000780c0ff */
[C---:B------:R-:W-:Y:S02]  /*a9740*/  LOP3.LUT P1, RZ, R27.reuse, 0x8, RZ, 0xc0, !PT ;  /* 0x000000081bff7812 */ /* 0x040fe4000782c0ff */
[C---:B------:R-:W-:Y:S02]  /*a9750*/  LOP3.LUT P2, RZ, R27.reuse, 0x4, RZ, 0xc0, !PT ;  /* 0x000000041bff7812 */ /* 0x040fe4000784c0ff */
[----:B------:R-:W-:-:S02]  /*a9760*/  LOP3.LUT P3, RZ, R27, 0x2, RZ, 0xc0, !PT ;  /* 0x000000021bff7812 */ /* 0x000fc4000786c0ff */
[----:B--2---:R-:W-:-:S05]  /*a9770*/  PRMT R7, R17, 0x7772, RZ ;  /* 0x0000777211077816 */ /* 0x004fca00000000ff */
[----:B------:R0:W-:Y:S02]  /*a9780*/  @P4 STG.E.U8 desc[UR32][R2.64], R7 ;  /* 0x0000000702004986 */ /* 0x0001e4000c101120 */
[----:B0-----:R-:W-:-:S05]  /*a9790*/  PRMT R7, R17, 0x7773, RZ ;  /* 0x0000777311077816 */ /* 0x001fca00000000ff */
[----:B------:R4:W-:Y:S02]  /*a97a0*/  @P5 STG.E.U8 desc[UR32][R18.64], R7 ;  /* 0x0000000712005986 */ /* 0x0009e4000c101120 */
[----:B----4-:R-:W-:-:S05]  /*a97b0*/  PRMT R7, R8, 0x7772, RZ ;  /* 0x0000777208077816 */ /* 0x010fca00000000ff */
[----:B------:R0:W-:Y:S02]  /*a97c0*/  @P6 STG.E.U8 desc[UR32][R14.64], R7 ;  /* 0x000000070e006986 */ /* 0x0001e4000c101120 */
[----:B0-----:R-:W-:Y:S02]  /*a97d0*/  PRMT R7, R8, 0x7773, RZ ;  /* 0x0000777308077816 */ /* 0x001fe400000000ff */
[----:B------:R-:W2:Y:S04]  /*a97e0*/  LDL.LU.64 R14, [R1+0x2b8] ;  /* 0x0002b800010e7983 */ /* 0x000ea80000300a00 */
[----:B------:R0:W-:Y:S02]  /*a97f0*/  @P0 STG.E.U8 desc[UR32][R12.64], R7 ;  /* 0x000000070c000986 */ /* 0x0001e4000c101120 */
[----:B0-----:R-:W-:-:S02]  /*a9800*/  PRMT R7, R9, 0x7772, RZ ;  /* 0x0000777209077816 */ /* 0x001fc400000000ff */
[----:B------:R-:W4:Y:S04]  /*a9810*/  LDL.LU.64 R12, [R1+0x2b0] ;  /* 0x0002b000010c7983 */ /* 0x000f280000300a00 */
[----:B------:R0:W-:Y:S02]  /*a9820*/  @P1 STG.E.U8 desc[UR32][R10.64], R7 ;  /* 0x000000070a001986 */ /* 0x0001e4000c101120 */
[----:B0-----:R-:W-:-:S05]  /*a9830*/  PRMT R7, R9, 0x7773, RZ ;  /* 0x0000777309077816 */ /* 0x001fca00000000ff */
[----:B------:R0:W-:Y:S02]  /*a9840*/  @P2 STG.E.U8 desc[UR32][R20.64], R7 ;  /* 0x0000000714002986 */ /* 0x0001e4000c101120 */
[----:B0-----:R-:W-:-:S05]  /*a9850*/  PRMT R7, R0, 0x7772, RZ ;  /* 0x0000777200077816 */ /* 0x001fca00000000ff */
[----:B---3--:R0:W-:Y:S04]  /*a9860*/  @P3 STG.E.U8 desc[UR32][R28.64], R7 ;  /* 0x000000071c003986 */ /* 0x0081e8000c101120 */
[----:B0-----:R-:W3:Y:S04]  /*a9870*/  LDL.LU.64 R28, [R1+0x2a8] ;  /* 0x0002a800011c7983 */ /* 0x001ee80000300a00 */
[----:B------:R-:W3:Y:S04]  /*a9880*/  LDL.LU.64 R18, [R1+0x2a0] ;  /* 0x0002a00001127983 */ /* 0x000ee80000300a00 */
[----:B------:R-:W4:Y:S01]  /*a9890*/  LDL.LU R21, [R1+0x140] ;  /* 0x0001400001157983 */ /* 0x000f220000300800 */
[----:B------:R-:W-:-:S02]  /*a98a0*/  LOP3.LUT P0, RZ, R27, 0x1, RZ, 0xc0, !PT ;  /* 0x000000011bff7812 */ /* 0x000fc4000780c0ff */
[----:B------:R-:W-:Y:S01]  /*a98b0*/  LOP3.LUT P1, RZ, R26, 0x80000000, RZ, 0xc0, !PT ;  /* 0x800000001aff7812 */ /* 0x000fe2000782c0ff */
[----:B------:R-:W3:Y:S01]  /*a98c0*/  LDL.LU R17, [R1+0x144] ;  /* 0x0001440001117983 */ /* 0x000ee20000300800 */
[----:B------:R-:W-:-:S03]  /*a98d0*/  PRMT R7, R0, 0x7773, RZ ;  /* 0x0000777300077816 */ /* 0x000fc600000000ff */
[----:B------:R-:W3:Y:S01]  /*a98e0*/  LDL.LU R11, [R1+0x148] ;  /* 0x00014800010b7983 */ /* 0x000ee20000300800 */
[----:B------:R-:W-:-:S03]  /*a98f0*/  IMAD.MOV.U32 R9, RZ, RZ, R24 ;  /* 0x000000ffff097224 */ /* 0x000fc600078e0018 */
[----:B------:R-:W3:Y:S04]  /*a9900*/  LDL.LU R8, [R1+0x14c] ;  /* 0x00014c0001087983 */ /* 0x000ee80000300800 */
[----:B--2---:R0:W-:Y:S04]  /*a9910*/  @P0 STG.E.U8 desc[UR32][R14.64], R7 ;  /* 0x000000070e000986 */ /* 0x0041e8000c101120 */
[----:B0-----:R-:W2:Y:S01]  /*a9920*/  LDL.LU.64 R14, [R1+0x298] ;  /* 0x00029800010e7983 */ /* 0x001ea20000300a00 */
[----:B----4-:R-:W-:-:S05]  /*a9930*/  PRMT R7, R21, 0x7770, RZ ;  /* 0x0000777015077816 */ /* 0x010fca00000000ff */
[----:B------:R0:W-:Y:S04]  /*a9940*/  @P1 STG.E.U8 desc[UR32][R12.64], R7 ;  /* 0x000000070c001986 */ /* 0x0001e8000c101120 */
[----:B0-----:R-:W4:Y:S04]  /*a9950*/  LDL.LU.64 R12, [R1+0x290] ;  /* 0x00029000010c7983 */ /* 0x001f280000300a00 */
[----:B------:R-:W2:Y:S01]  /*a9960*/  LDL.LU R24, [R1+0x134] ;  /* 0x0001340001187983 */ /* 0x000ea20000300800 */
[----:B------:R-:W-:Y:S02]  /*a9970*/  LOP3.LUT P2, RZ, R26, 0x40000000, RZ, 0xc0, !PT ;  /* 0x400000001aff7812 */ /* 0x000fe4000784c0ff */
[----:B------:R-:W-:-:S11]  /*a9980*/  PRMT R7, R21, 0x7771, RZ ;  /* 0x0000777115077816 */ /* 0x000fd600000000ff */
[----:B---3--:R0:W-:Y:S04]  /*a9990*/  @P2 STG.E.U8 desc[UR32][R28.64], R7 ;  /* 0x000000071c002986 */ /* 0x0081e8000c101120 */
[----:B--2---:R1:W-:Y:S04]  /*a99a0*/  STL.64 [R1+0x25e8], R24 ;  /* 0x0025e81801007387 */ /* 0x0043e80000100a00 */
[----:B------:R-:W-:Y:S04]  /*a99b0*/  STL [R1+0x25d8], R21 ;  /* 0x0025d81501007387 */ /* 0x000fe80000100800 */
[----:B0-----:R-:W2:Y:S04]  /*a99c0*/  LDL.LU.64 R28, [R1+0x288] ;  /* 0x00028800011c7983 */ /* 0x001ea80000300a00 */
[----:B------:R-:W3:Y:S04]  /*a99d0*/  LDL.LU R10, [R1+0x138] ;  /* 0x00013800010a7983 */ /* 0x000ee80000300800 */
[----:B-1----:R-:W4:Y:S04]  /*a99e0*/  LDL.LU.64 R24, [R1+0x268] ;  /* 0x0002680001187983 */ /* 0x002f280000300a00 */
[----:B----4-:R0:W-:Y:S04]  /*a99f0*/  STL.64 [R1+0x25f0], R24 ;  /* 0x0025f01801007387 */ /* 0x0101e80000100a00 */
[----:B0-----:R-:W4:Y:S04]  /*a9a00*/  LDL.LU.64 R24, [R1+0x270] ;  /* 0x0002700001187983 */ /* 0x001f280000300a00 */
        /* <DEDUP_REMOVED lines=19> */
[----:B----4-:R0:W-:Y:S04]  /*a9b40*/  STL.64 [R1+0x2600], R24 ;  /* 0x0026001801007387 */ /* 0x0101e80000100a00 */
[----:B0-----:R-:W4:Y:S06]  /*a9b50*/  LDL.LU.64 R24, [R1+0x280] ;  /* 0x0002800001187983 */ /* 0x001f2c0000300a00 */
[----:B------:R-:W-:-:S02]  /*a9b60*/  @P4 LOP3.LUT R5, R5, 0x200, RZ, 0xfc, !PT ;  /* 0x0000020005054812 */ /* 0x000fc400078efcff */
[C---:B------:R-:W-:Y:S01]  /*a9b70*/  LOP3.LUT P4, RZ, R26.reuse, 0x4000000, RZ, 0xc0, !PT ;  /* 0x040000001aff7812 */ /* 0x040fe2000788c0ff */
[----:B------:R-:W3:Y:S01]  /*a9b80*/  LDL.LU R0, [R1+0x13c] ;  /* 0x00013c0001007983 */ /* 0x000ee20000300800 */
[----:B------:R-:W-:Y:S02]  /*a9b90*/  LOP3.LUT R5, R5, 0xfffffbff, RZ, 0xc0, !PT ;  /* 0xfffffbff05057812 */ /* 0x000fe400078ec0ff */
[----:B------:R-:W-:-:S09]  /*a9ba0*/  LOP3.LUT P3, RZ, R26, 0x20000000, RZ, 0xc0, !PT ;  /* 0x200000001aff7812 */ /* 0x000fd2000786c0ff */
[----:B------:R-:W-:Y:S02]  /*a9bb0*/  @P4 LOP3.LUT R5, R5, 0x400, RZ, 0xfc, !PT ;  /* 0x0000040005054812 */ /* 0x000fe400078efcff */
[----:B------:R-:W-:Y:S02]  /*a9bc0*/  LOP3.LUT P4, RZ, R26, 0x8000000, RZ, 0xc0, !PT ;  /* 0x080000001aff7812 */ /* 0x000fe4000788c0ff */
[----:B------:R-:W-:Y:S02]  /*a9bd0*/  LOP3.LUT R5, R5, 0xfffff7ff, RZ, 0xc0, !PT ;  /* 0xfffff7ff05057812 */ /* 0x000fe400078ec0ff */
[----:B------:R-:W-:-:S09]  /*a9be0*/  PRMT R7, R17, 0x7770, RZ ;  /* 0x0000777011077816 */ /* 0x000fd200000000ff */
[----:B------:R-:W-:Y:S02]  /*a9bf0*/  @P4 LOP3.LUT R5, R5, 0x800, RZ, 0xfc, !PT ;  /* 0x0000080005054812 */ /* 0x000fe400078efcff */
[----:B------:R-:W-:Y:S01]  /*a9c00*/  LOP3.LUT P4, RZ, R26, 0x10000000, RZ, 0xc0, !PT ;  /* 0x100000001aff7812 */ /* 0x000fe2000788c0ff */
[----:B------:R0:W-:Y:S02]  /*a9c10*/  @P3 STG.E.U8 desc[UR32][R18.64], R7 ;  /* 0x0000000712003986 */ /* 0x0001e4000c101120 */
[----:B0-----:R-:W-:-:S10]  /*a9c20*/  PRMT R7, R17, 0x7771, RZ ;  /* 0x0000777111077816 */ /* 0x001fd400000000ff */
[----:B------:R0:W-:Y:S01]  /*a9c30*/  @P4 STG.E.U8 desc[UR32][R14.64], R7 ;  /* 0x000000070e004986 */ /* 0x0001e2000c101120 */
[----:B------:R-:W-:Y:S02]  /*a9c40*/  LOP3.LUT P4, RZ, R5, 0x800, RZ, 0xc0, !PT ;  /* 0x0000080005ff7812 */ /* 0x000fe4000788c0ff */
[----:B0-----:R-:W-:-:S11]  /*a9c50*/  PRMT R7, R11, 0x7770, RZ ;  /* 0x000077700b077816 */ /* 0x001fd600000000ff */
[----:B------:R0:W-:Y:S01]  /*a9c60*/  @P4 STG.E.U8 desc[UR32][R12.64], R7 ;  /* 0x000000070c004986 */ /* 0x0001e2000c101120 */
[----:B------:R-:W-:Y:S02]  /*a9c70*/  LOP3.LUT P4, RZ, R5, 0x400, RZ, 0xc0, !PT ;  /* 0x0000040005ff7812 */ /* 0x000fe4000788c0ff */
[----:B0-----:R-:W-:-:S11]  /*a9c80*/  PRMT R7, R11, 0x7771, RZ ;  /* 0x000077710b077816 */ /* 0x001fd600000000ff */
[----:B--2---:R-:W-:Y:S01]  /*a9c90*/  @P4 STG.E.U8 desc[UR32][R28.64], R7 ;  /* 0x000000071c004986 */ /* 0x004fe2000c101120 */
[----:B------:R-:W-:-:S03]  /*a9ca0*/  LOP3.LUT P4, RZ, R5, 0x200, RZ, 0xc0, !PT ;  /* 0x0000020005ff7812 */ /* 0x000fc6000788c0ff */
[----:B------:R-:W-:Y:S01]  /*a9cb0*/  STL [R1+0x25dc], R26 ;  /* 0x0025dc1a01007387 */ /* 0x000fe20000100800 */
[C---:B------:R-:W-:Y:S02]  /*a9cc0*/  LOP3.LUT P5, RZ, R26.reuse, 0x80000, RZ, 0xc0, !PT ;  /* 0x000800001aff7812 */ /* 0x040fe400078ac0ff */
[C---:B------:R-:W-:Y:S01]  /*a9cd0*/  LOP3.LUT P6, RZ, R26.reuse, 0x40000, RZ, 0xc0, !PT ;  /* 0x000400001aff7812 */ /* 0x040fe200078cc0ff */
[----:B------:R0:W-:Y:S01]  /*a9ce0*/  STL [R1+0x25e0], R17 ;  /* 0x0025e01101007387 */ /* 0x0001e20000100800 */
[C---:B------:R-:W-:Y:S02]  /*a9cf0*/  LOP3.LUT P0, RZ, R26.reuse, 0x20000, RZ, 0xc0, !PT ;  /* 0x000200001aff7812 */ /* 0x040fe4000780c0ff */
[C---:B------:R-:W-:Y:S02]  /*a9d00*/  LOP3.LUT P1, RZ, R26.reuse, 0x10000, RZ, 0xc0, !PT ;  /* 0x000100001aff7812 */ /* 0x040fe4000782c0ff */
[C---:B------:R-:W-:Y:S02]  /*a9d10*/  LOP3.LUT P2, RZ, R26.reuse, 0x8000, RZ, 0xc0, !PT ;  /* 0x000080001aff7812 */ /* 0x040fe4000784c0ff */
[----:B------:R-:W-:Y:S01]  /*a9d20*/  LOP3.LUT P3, RZ, R26, 0x4000, RZ, 0xc0, !PT ;  /* 0x000040001aff7812 */ /* 0x000fe2000786c0ff */
[----:B0-----:R-:W2:Y:S01]  /*a9d30*/  LDL.LU.64 R16, [R1+0x260] ;  /* 0x0002600001107983 */ /* 0x001ea20000300a00 */
[----:B------:R-:W-:-:S03]  /*a9d40*/  PRMT R7, R8, 0x7770, RZ ;  /* 0x0000777008077816 */ /* 0x000fc600000000ff */
[----:B------:R-:W3:Y:S04]  /*a9d50*/  LDL.LU.64 R26, [R1+0x258] ;  /* 0x00025800011a7983 */ /* 0x000ee80000300a00 */
[----:B------:R-:W3:Y:S04]  /*a9d60*/  LDL.LU.64 R20, [R1+0x250] ;  /* 0x0002500001147983 */ /* 0x000ee80000300a00 */
[----:B------:R-:W3:Y:S04]  /*a9d70*/  LDL.LU.64 R2, [R1+0x248] ;  /* 0x0002480001027983 */ /* 0x000ee80000300a00 */
[----:B------:R-:W3:Y:S04]  /*a9d80*/  LDL.LU.64 R18, [R1+0x240] ;  /* 0x0002400001127983 */ /* 0x000ee80000300a00 */
[----:B------:R-:W3:Y:S04]  /*a9d90*/  LDL.LU.64 R14, [R1+0x238] ;  /* 0x00023800010e7983 */ /* 0x000ee80000300a00 */
[----:B------:R-:W3:Y:S04]  /*a9da0*/  LDL.LU.64 R12, [R1+0x230] ;  /* 0x00023000010c7983 */ /* 0x000ee80000300a00 */
[----:B------:R-:W3:Y:S04]  /*a9db0*/  LDL.LU.64 R28, [R1+0x228] ;  /* 0x00022800011c7983 */ /* 0x000ee80000300a00 */
[----:B----4-:R0:W-:Y:S04]  /*a9dc0*/  @P4 STG.E.U8 desc[UR32][R24.64], R7 ;  /* 0x0000000718004986 */ /* 0x0101e8000c101120 */
[----:B0-----:R-:W4:Y:S01]  /*a9dd0*/  LDL.LU.64 R24, [R1+0x2600] ;  /* 0x0026000001187983 */ /* 0x001f220000300a00 */
[----:B------:R-:W-:-:S02]  /*a9de0*/  LOP3.LUT P4, RZ, R5, 0x100, RZ, 0xc0, !PT ;  /* 0x0000010005ff7812 */ /* 0x000fc4000788c0ff */
[----:B------:R-:W-:-:S11]  /*a9df0*/  PRMT R7, R8, 0x7771, RZ ;  /* 0x0000777108077816 */ /* 0x000fd600000000ff */
[----:B----4-:R0:W-:Y:S04]  /*a9e00*/  @P4 STG.E.U8 desc[UR32][R24.64], R7 ;  /* 0x0000000718004986 */ /* 0x0101e8000c101120 */
[----:B0-----:R-:W4:Y:S01]  /*a9e10*/  LDL.LU.64 R24, [R1+0x25f8] ;  /* 0x0025f80001187983 */ /* 0x001f220000300a00 */
[----:B------:R-:W-:Y:S02]  /*a9e20*/  LOP3.LUT P4, RZ, R5, 0x80, RZ, 0xc0, !PT ;  /* 0x0000008005ff7812 */ /* 0x000fe4000788c0ff */
        /* <DEDUP_REMOVED lines=8> */
[----:B----4-:R-:W-:-:S11]  /*a9eb0*/  PRMT R7, R24, 0x7770, RZ ;  /* 0x0000777018077816 */ /* 0x010fd600000000ff */
[----:B--2---:R0:W-:Y:S01]  /*a9ec0*/  @P4 STG.E.U8 desc[UR32][R16.64], R7 ;  /* 0x0000000710004986 */ /* 0x0041e2000c101120 */
[----:B------:R-:W-:Y:S02]  /*a9ed0*/  LOP3.LUT P4, RZ, R5, 0x10, RZ, 0xc0, !PT ;  /* 0x0000001005ff7812 */ /* 0x000fe4000788c0ff */
[----:B0-----:R-:W-:Y:S01]  /*a9ee0*/  PRMT R7, R24, 0x7771, RZ ;  /* 0x0000777118077816 */ /* 0x001fe200000000ff */
[----:B------:R-:W2:Y:S10]  /*a9ef0*/  LDL.LU R17, [R1+0x25e0] ;  /* 0x0025e00001117983 */ /* 0x000eb40000300800 */
[----:B---3--:R0:W-:Y:S02]  /*a9f00*/  @P4 STG.E.U8 desc[UR32][R26.64], R7 ;  /* 0x000000071a004986 */ /* 0x0081e4000c101120 */
[----:B0-----:R-:W-:-:S02]  /*a9f10*/  PRMT R7, R10, 0x7770, RZ ;  /* 0x000077700a077816 */ /* 0x001fc400000000ff */
[----:B------:R-:W3:Y:S04]  /*a9f20*/  LDL.LU R26, [R1+0x25dc] ;  /* 0x0025dc00011a7983 */ /* 0x000ee80000300800 */
[----:B------:R0:W-:Y:S04]  /*a9f30*/  @P5 STG.E.U8 desc[UR32][R20.64], R7 ;  /* 0x0000000714005986 */ /* 0x0001e8000c101120 */
[----:B0-----:R-:W4:Y:S01]  /*a9f40*/  LDL.LU R21, [R1+0x25d8] ;  /* 0x0025d80001157983 */ /* 0x001f220000300800 */
[----:B------:R-:W-:-:S05]  /*a9f50*/  PRMT R7, R10, 0x7771, RZ ;  /* 0x000077710a077816 */ /* 0x000fca00000000ff */
[----:B------:R0:W-:Y:S02]  /*a9f60*/  @P6 STG.E.U8 desc[UR32][R2.64], R7 ;  /* 0x0000000702006986 */ /* 0x0001e4000c101120 */
[----:B0-----:R-:W-:-:S05]  /*a9f70*/  PRMT R7, R0, 0x7770, RZ ;  /* 0x0000777000077816 */ /* 0x001fca00000000ff */
[----:B------:R0:W-:Y:S02]  /*a9f80*/  @P0 STG.E.U8 desc[UR32][R18.64], R7 ;  /* 0x0000000712000986 */ /* 0x0001e4000c101120 */
[----:B0-----:R-:W-:-:S05]  /*a9f90*/  PRMT R7, R0, 0x7771, RZ ;  /* 0x0000777100077816 */ /* 0x001fca00000000ff */
[----:B------:R4:W-:Y:S02]  /*a9fa0*/  @P1 STG.E.U8 desc[UR32][R14.64], R7 ;  /* 0x000000070e001986 */ /* 0x0009e4000c101120 */
[----:B----4-:R-:W-:-:S05]  /*a9fb0*/  PRMT R7, R21, 0x7772, RZ ;  /* 0x0000777215077816 */ /* 0x010fca00000000ff */
[----:B------:R0:W-:Y:S04]  /*a9fc0*/  @P2 STG.E.U8 desc[UR32][R12.64], R7 ;  /* 0x000000070c002986 */ /* 0x0001e8000c101120 */
[----:B0-----:R-:W4:Y:S01]  /*a9fd0*/  LDL.LU.64 R12, [R1+0x220] ;  /* 0x00022000010c7983 */ /* 0x001f220000300a00 */
[----:B------:R-:W-:-:S03]  /*a9fe0*/  PRMT R7, R21, 0x7773, RZ ;  /* 0x0000777315077816 */ /* 0x000fc600000000ff */
[----:B------:R-:W4:Y:S04]  /*a9ff0*/  LDL.LU.64 R20, [R1+0x218] ;  /* 0x0002180001147983 */ /* 0x000f280000300a00 */
[----:B------:R-:W4:Y:S01]  /*aa000*/  LDL.LU.64 R18, [R1+0x210] ;  /* 0x0002100001127983 */ /* 0x000f220000300a00 */
[C---:B---3--:R-:W-:Y:S02]  /*aa010*/  LOP3.LUT P0, RZ, R26.reuse, 0x2000, RZ, 0xc0, !PT ;  /* 0x000020001aff7812 */ /* 0x048fe4000780c0ff */
[C---:B------:R-:W-:Y:S01]  /*aa020*/  LOP3.LUT P1, RZ, R26.reuse, 0x1000, RZ, 0xc0, !PT ;  /* 0x000010001aff7812 */ /* 0x040fe2000782c0ff */
[----:B------:R2:W-:Y:S01]  /*aa030*/  @P3 STG.E.U8 desc[UR32][R28.64], R7 ;  /* 0x000000071c003986 */ /* 0x0005e2000c101120 */
[----:B------:R-:W-:Y:S02]  /*aa040*/  LOP3.LUT P2, RZ, R26, 0x800, RZ, 0xc0, !PT ;  /* 0x000008001aff7812 */ /* 0x000fe4000784c0ff */
[C---:B--2---:R-:W-:Y:S01]  /*aa050*/  PRMT R7, R17.reuse, 0x7772, RZ ;  /* 0x0000777211077816 */ /* 0x044fe200000000ff */
[----:B------:R-:W2:Y:S04]  /*aa060*/  LDL.LU.64 R28, [R1+0x208] ;  /* 0x00020800011c7983 */ /* 0x000ea80000300a00 */
[----:B------:R-:W3:Y:S04]  /*aa070*/  LDL.LU.64 R2, [R1+0x200] ;  /* 0x0002000001027983 */ /* 0x000ee80000300a00 */
[----:B------:R-:W3:Y:S04]  /*aa080*/  LDL.LU.64 R14, [R1+0x1f8] ;  /* 0x0001f800010e7983 */ /* 0x000ee80000300a00 */
[----:B----4-:R0:W-:Y:S02]  /*aa090*/  @P0 STG.E.U8 desc[UR32][R12.64], R7 ;  /* 0x000000070c000986 */ /* 0x0101e4000c101120 */
[----:B0-----:R-:W-:-:S02]  /*aa0a0*/  PRMT R7, R17, 0x7773, RZ ;  /* 0x0000777311077816 */ /* 0x001fc400000000ff */
[----:B------:R-:W4:Y:S04]  /*aa0b0*/  LDL.LU.64 R12, [R1+0x1f0] ;  /* 0x0001f000010c7983 */ /* 0x000f280000300a00 */
[----:B------:R0:W-:Y:S02]  /*aa0c0*/  @P1 STG.E.U8 desc[UR32][R20.64], R7 ;  /* 0x0000000714001986 */ /* 0x0001e4000c101120 */
[----:B0-----:R-:W-:Y:S02]  /*aa0d0*/  PRMT R7, R11, 0x7772, RZ ;  /* 0x000077720b077816 */ /* 0x001fe400000000ff */
[----:B------:R-:W4:Y:S04]  /*aa0e0*/  LDL.LU.64 R20, [R1+0x1e8] ;  /* 0x0001e80001147983 */ /* 0x000f280000300a00 */
[----:B------:R0:W-:Y:S04]  /*aa0f0*/  @P2 STG.E.U8 desc[UR32][R18.64], R7 ;  /* 0x0000000712002986 */ /* 0x0001e8000c101120 */
[----:B0-----:R-:W2:Y:S01]  /*aa100*/  LDL.LU.64 R18, [R1+0x1d8] ;  /* 0x0001d80001127983 */ /* 0x001ea20000300a00 */
        /* <DEDUP_REMOVED lines=19> */
[----:B--2---:R0:W-:Y:S04]  /*aa240*/  STL.64 [R1+0x25d0], R18 ;  /* 0x0025d01201007387 */ /* 0x0041e80000100a00 */
[----:B0-----:R-:W2:Y:S01]  /*aa250*/  LDL.LU.64 R18, [R1+0x1e0] ;  /* 0x0001e00001127983 */ /* 0x001ea20000300a00 */
[----:B------:R-:W-:-:S07]  /*aa260*/  LOP3.LUT R5, R5, 0xfffffffb, RZ, 0xc0, !PT ;  /* 0xfffffffb05057812 */ /* 0x000fce00078ec0ff */
[----:B------:R-:W-:Y:S02]  /*aa270*/  @P4 LOP3.LUT R5, R5, 0x4, RZ, 0xfc, !PT ;  /* 0x0000000405054812 */ /* 0x000fe400078efcff */
[C---:B------:R-:W-:Y:S02]  /*aa280*/  LOP3.LUT P4, RZ, R26.reuse, 0x100, RZ, 0xc0, !PT ;  /* 0x000001001aff7812 */ /* 0x040fe4000788c0ff */
[----:B------:R-:W-:Y:S02]  /*aa290*/  LOP3.LUT P3, RZ, R26, 0x400, RZ, 0xc0, !PT ;  /* 0x000004001aff7812 */ /* 0x000fe4000786c0ff */
[----:B------:R-:W-:Y:S02]  /*aa2a0*/  LOP3.LUT R5, R5, 0xfffffff7, RZ, 0xc0, !PT ;  /* 0xfffffff705057812 */ /* 0x000fe400078ec0ff */
[----:B------:R-:W-:-:S07]  /*aa2b0*/  PRMT R7, R11, 0x7773, RZ ;  /* 0x000077730b077816 */ /* 0x000fce00000000ff */
[----:B------:R-:W-:Y:S02]  /*aa2c0*/  @P4 LOP3.LUT R5, R5, 0x8, RZ, 0xfc, !PT ;  /* 0x0000000805054812 */ /* 0x000fe400078efcff */
[----:B------:R-:W-:Y:S01]  /*aa2d0*/  LOP3.LUT P4, RZ, R26, 0x200, RZ, 0xc0, !PT ;  /* 0x000002001aff7812 */ /* 0x000fe2000788c0ff */
[----:B------:R0:W-:Y:S02]  /*aa2e0*/  @P3 STG.E.U8 desc[UR32][R28.64], R7 ;  /* 0x000000071c003986 */ /* 0x0001e4000c101120 */
[----:B0-----:R-:W-:Y:S02]  /*aa2f0*/  PRMT R7, R8, 0x7772, RZ ;  /* 0x0000777208077816 */ /* 0x001fe400000000ff */
[----:B------:R-:W2:Y:S08]  /*aa300*/  LDL.LU.64 R28, [R1+0x1d0] ;  /* 0x0001d000011c7983 */ /* 0x000eb00000300a00 */
[----:B---3--:R0:W-:Y:S01]  /*aa310*/  @P4 STG.E.U8 desc[UR32][R2.64], R7 ;  /* 0x0000000702004986 */ /* 0x0081e2000c101120 */
[----:B------:R-:W-:-:S02]  /*aa320*/  LOP3.LUT P4, RZ, R5, 0x8, RZ, 0xc0, !PT ;  /* 0x0000000805ff7812 */ /* 0x000fc4000788c0ff */
[----:B0-----:R-:W-:-:S11]  /*aa330*/  PRMT R7, R8, 0x7773, RZ ;  /* 0x0000777308077816 */ /* 0x001fd600000000ff */
[----:B------:R0:W-:Y:S01]  /*aa340*/  @P4 STG.E.U8 desc[UR32][R14.64], R7 ;  /* 0x000000070e004986 */ /* 0x0001e2000c101120 */
[----:B------:R-:W-:Y:S02]  /*aa350*/  LOP3.LUT P4, RZ, R5, 0x4, RZ, 0xc0, !PT ;  /* 0x0000000405ff7812 */ /* 0x000fe4000788c0ff */
[----:B0-----:R-:W-:-:S11]  /*aa360*/  PRMT R7, R9, 0x7772, RZ ;  /* 0x0000777209077816 */ /* 0x001fd600000000ff */
[----:B----4-:R0:W-:Y:S01]  /*aa370*/  @P4 STG.E.U8 desc[UR32][R12.64], R7 ;  /* 0x000000070c004986 */ /* 0x0101e2000c101120 */
[----:B------:R-:W-:Y:S01]  /*aa380*/  LOP3.LUT P4, RZ, R5, 0x2, RZ, 0xc0, !PT ;  /* 0x0000000205ff7812 */ /* 0x000fe2000788c0ff */
[----:B0-----:R-:W-:-:S05]  /*aa390*/  IMAD.MOV.U32 R7, RZ, RZ, R9 ;  /* 0x000000ffff077224 */ /* 0x001fca00078e0009 */
[----:B------:R-:W-:Y:S02]  /*aa3a0*/  PRMT R7, R7, 0x7773, RZ ;  /* 0x0000777307077816 */ /* 0x000fe400000000ff */
[----:B------:R-:W-:Y:S02]  /*aa3b0*/  LOP3.LUT P5, RZ, R26, 0x1, RZ, 0xc0, !PT ;  /* 0x000000011aff7812 */ /* 0x000fe400078ac0ff */
[----:B------:R-:W3:Y:S04]  /*aa3c0*/  LDL.LU R26, [R1+0x120] ;  /* 0x00012000011a7983 */ /* 0x000ee80000300800 */
[----:B------:R0:W-:Y:S01]  /*aa3d0*/  @P4 STG.E.U8 desc[UR32][R20.64], R7 ;  /* 0x0000000714004986 */ /* 0x0001e2000c101120 */
[----:B------:R-:W-:-:S03]  /*aa3e0*/  LOP3.LUT P4, RZ, R5, 0x1, RZ, 0xc0, !PT ;  /* 0x0000000105ff7812 */ /* 0x000fc6000788c0ff */
[----:B------:R-:W3:Y:S01]  /*aa3f0*/  LDL.LU R27, [R1+0x124] ;  /* 0x00012400011b7983 */ /* 0x000ee20000300800 */
[----:B------:R-:W-:-:S03]  /*aa400*/  PRMT R5, R24, 0x7772, RZ ;  /* 0x0000777218057816 */ /* 0x000fc600000000ff */
[----:B------:R-:W4:Y:S04]  /*aa410*/  LDL.LU.64 R16, [R1+0x1c0] ;  /* 0x0001c00001107983 */ /* 0x000f280000300a00 */
[----:B------:R-:W3:Y:S04]  /*aa420*/  LDL.LU.64 R2, [R1+0x970] ;  /* 0x0009700001027983 */ /* 0x000ee80000300a00 */
[----:B------:R-:W3:Y:S04]  /*aa430*/  LDL.LU.64 R14, [R1+0x978] ;  /* 0x00097800010e7983 */ /* 0x000ee80000300a00 */
[----:B------:R-:W3:Y:S04]  /*aa440*/  LDL.LU R11, [R1+0x128] ;  /* 0x00012800010b7983 */ /* 0x000ee80000300800 */
[----:B------:R-:W3:Y:S04]  /*aa450*/  LDL.LU.64 R12, [R1+0x988] ;  /* 0x00098800010c7983 */ /* 0x000ee80000300a00 */
[----:B------:R-:W3:Y:S04]  /*aa460*/  LDL.LU.64 R8, [R1+0x990] ;  /* 0x0009900001087983 */ /* 0x000ee80000300a00 */
[----:B0-----:R-:W3:Y:S04]  /*aa470*/  LDL.LU.64 R20, [R1+0x9a0] ;  /* 0x0009a00001147983 */ /* 0x001ee80000300a00 */
[----:B------:R0:W-:Y:S04]  /*aa480*/  STL [R1+0x2590], R6 ;  /* 0x0025900601007387 */ /* 0x0001e80000100800 */
[----:B0-----:R-:W4:Y:S04]  /*aa490*/  LDL.LU.64 R6, [R1+0x1c8] ;  /* 0x0001c80001067983 */ /* 0x001f280000300a00 */
[----:B--2---:R0:W-:Y:S04]  /*aa4a0*/  @P4 STG.E.U8 desc[UR32][R18.64], R5 ;  /* 0x0000000512004986 */ /* 0x0041e8000c101120 */
[----:B0-----:R-:W2:Y:S01]  /*aa4b0*/  LDL.LU.64 R18, [R1+0x25d0] ;  /* 0x0025d00001127983 */ /* 0x001ea20000300a00 */
[----:B------:R-:W-:-:S02]  /*aa4c0*/  LOP3.LUT P4, RZ, R4, 0x80000000, RZ, 0xc0, !PT ;  /* 0x8000000004ff7812 */ /* 0x000fc4000788c0ff */
[----:B------:R-:W-:Y:S02]  /*aa4d0*/  PRMT R5, R24, 0x7773, RZ ;  /* 0x0000777318057816 */ /* 0x000fe400000000ff */
[----:B------:R-:W3:Y:S09]  /*aa4e0*/  LDL.LU R24, [R1+0x25cc] ;  /* 0x0025cc0001187983 */ /* 0x000ef20000300800 */
[----:B--2---:R0:W-:Y:S01]  /*aa4f0*/  @P4 STG.E.U8 desc[UR32][R18.64], R5 ;  /* 0x0000000512004986 */ /* 0x0041e2000c101120 */
[----:B------:R-:W-:-:S02]  /*aa500*/  LOP3.LUT P4, RZ, R4, 0x40000000, RZ, 0xc0, !PT ;  /* 0x4000000004ff7812 */ /* 0x000fc4000788c0ff */
[----:B0-----:R-:W-:Y:S01]  /*aa510*/  PRMT R5, R10, 0x7772, RZ ;  /* 0x000077720a057816 */ /* 0x001fe200000000ff */
[----:B------:R-:W2:Y:S10]  /*aa520*/  LDL.LU R19, [R1+0x25c8] ;  /* 0x0025c80001137983 */ /* 0x000eb40000300800 */
[----:B------:R0:W-:Y:S04]  /*aa530*/  @P4 STG.E.U8 desc[UR32][R28.64], R5 ;  /* 0x000000051c004986 */ /* 0x0001e8000c101120 */
[----:B0-----:R-:W2:Y:S01]  /*aa540*/  LDL.LU.64 R28, [R1+0x25c0] ;  /* 0x0025c000011c7983 */ /* 0x001ea20000300a00 */
[----:B------:R-:W-:-:S02]  /*aa550*/  LOP3.LUT P4, RZ, R4, 0x20000000, RZ, 0xc0, !PT ;  /* 0x2000000004ff7812 */ /* 0x000fc4000788c0ff */
[----:B------:R-:W-:-:S11]  /*aa560*/  PRMT R5, R10, 0x7773, RZ ;  /* 0x000077730a057816 */ /* 0x000fd600000000ff */
[----:B----4-:R0:W-:Y:S01]  /*aa570*/  @P4 STG.E.U8 desc[UR32][R6.64], R5 ;  /* 0x0000000506004986 */ /* 0x0101e2000c101120 */
[----:B------:R-:W-:Y:S02]  /*aa580*/  LOP3.LUT P4, RZ, R4, 0x10000000, RZ, 0xc0, !PT ;  /* 0x1000000004ff7812 */ /* 0x000fe4000788c0ff */
[----:B------:R-:W-:Y:S02]  /*aa590*/  LOP3.LUT P6, RZ, R25, 0x80000000, RZ, 0xc0, !PT ;  /* 0x8000000019ff7812 */ /* 0x000fe400078cc0ff */
[----:B0-----:R-:W-:-:S09]  /*aa5a0*/  PRMT R5, R0, 0x7772, RZ ;  /* 0x0000777200057816 */ /* 0x001fd200000000ff */
[----:B------:R0:W-:Y:S01]  /*aa5b0*/  @P4 STG.E.U8 desc[UR32][R16.64], R5 ;  /* 0x0000000510004986 */ /* 0x0001e2000c101120 */
[C---:B------:R-:W-:Y:S02]  /*aa5c0*/  LOP3.LUT P0, RZ, R25.reuse, 0x40000000, RZ, 0xc0, !PT ;  /* 0x4000000019ff7812 */ /* 0x040fe4000780c0ff */
[----:B0-----:R-:W-:Y:S02]  /*aa5d0*/  PRMT R5, R0, 0x7773, RZ ;  /* 0x0000777300057816 */ /* 0x001fe400000000ff */
[C---:B------:R-:W-:Y:S02]  /*aa5e0*/  LOP3.LUT P1, RZ, R25.reuse, 0x20000000, RZ, 0xc0, !PT ;  /* 0x2000000019ff7812 */ /* 0x040fe4000782c0ff */
[C---:B------:R-:W-:Y:S02]  /*aa5f0*/  LOP3.LUT P2, RZ, R25.reuse, 0x10000000, RZ, 0xc0, !PT ;  /* 0x1000000019ff7812 */ /* 0x040fe4000784c0ff */
[----:B------:R-:W-:Y:S01]  /*aa600*/  LOP3.LUT P3, RZ, R25, 0x8000000, RZ, 0xc0, !PT ;  /* 0x0800000019ff7812 */ /* 0x000fe2000786c0ff */
[----:B---3--:R-:W-:Y:S04]  /*aa610*/  STL.64 [R1+0x25a0], R26 ;  /* 0x0025a01a01007387 */ /* 0x008fe80000100a00 */
[----:B--2---:R0:W-:Y:S02]  /*aa620*/  @P5 STG.E.U8 desc[UR32][R28.64], R5 ;  /* 0x000000051c005986 */ /* 0x0041e4000c101120 */
[----:B0-----:R-:W-:-:S05]  /*aa630*/  PRMT R5, R26, 0x7770, RZ ;  /* 0x000077701a057816 */ /* 0x001fca00000000ff */
[----:B------:R0:W-:Y:S02]  /*aa640*/  @P6 STG.E.U8 desc[UR32][R2.64], R5 ;  /* 0x0000000502006986 */ /* 0x0001e4000c101120 */
[----:B0-----:R-:W-:-:S05]  /*aa650*/  PRMT R5, R26, 0x7771, RZ ;  /* 0x000077711a057816 */ /* 0x001fca00000000ff */
[----:B------:R0:W-:Y:S02]  /*aa660*/  @P0 STG.E.U8 desc[UR32][R14.64], R5 ;  /* 0x000000050e000986 */ /* 0x0001e4000c101120 */
[----:B0-----:R-:W-:-:S05]  /*aa670*/  PRMT R5, R27, 0x7770, RZ ;  /* 0x000077701b057816 */ /* 0x001fca00000000ff */
[----:B------:R0:W-:Y:S02]  /*aa680*/  @P1 STG.E.U8 desc[UR32][R12.64], R5 ;  /* 0x000000050c001986 */ /* 0x0001e4000c101120 */
[----:B0-----:R-:W-:Y:S02]  /*aa690*/  PRMT R5, R27, 0x7771, RZ ;  /* 0x000077711b057816 */ /* 0x001fe400000000ff */
[----:B------:R-:W2:Y:S04]  /*aa6a0*/  LDL.LU.64 R12, [R1+0x9a8] ;  /* 0x0009a800010c7983 */ /* 0x000ea80000300a00 */
[----:B------:R0:W-:Y:S02]  /*aa6b0*/  @P2 STG.E.U8 desc[UR32][R8.64], R5 ;  /* 0x0000000508002986 */ /* 0x0001e4000c101120 */
[----:B0-----:R-:W-:-:S02]  /*aa6c0*/  PRMT R5, R11, 0x7770, RZ ;  /* 0x000077700b057816 */ /* 0x001fc400000000ff */
[----:B------:R-:W3:Y:S04]  /*aa6d0*/  LDL.LU.64 R8, [R1+0x9b0] ;  /* 0x0009b00001087983 */ /* 0x000ee80000300a00 */
[----:B------:R-:W4:Y:S04]  /*aa6e0*/  LDL.LU.64 R16, [R1+0x9b8] ;  /* 0x0009b80001107983 */ /* 0x000f280000300a00 */
[----:B------:R-:W4:Y:S04]  /*aa6f0*/  LDL.LU.64 R2, [R1+0x9c0] ;  /* 0x0009c00001027983 */ /* 0x000f280000300a00 */
[----:B------:R0:W-:Y:S04]  /*aa700*/  @P3 STG.E.U8 desc[UR32][R20.64], R5 ;  /* 0x0000000514003986 */ /* 0x0001e8000c101120 */
[----:B------:R-:W4:Y:S04]  /*aa710*/  LDL.LU.64 R14, [R1+0x9c8] ;  /* 0x0009c800010e7983 */ /* 0x000f280000300a00 */
[----:B0-----:R-:W3:Y:S01]  /*aa720*/  LDL.LU R20, [R1+0x12c] ;  /* 0x00012c0001147983 */ /* 0x001ee20000300800 */
[----:B------:R-:W-:-:S02]  /*aa730*/  LOP3.LUT P0, RZ, R25, 0x4000000, RZ, 0xc0, !PT ;  /* 0x0400000019ff7812 */ /* 0x000fc4000780c0ff */
[----:B------:R-:W-:Y:S02]  /*aa740*/  LOP3.LUT P1, RZ, R25, 0x2000000, RZ, 0xc0, !PT ;  /* 0x0200000019ff7812 */ /* 0x000fe4000782c0ff */
[----:B------:R-:W-:Y:S01]  /*aa750*/  PRMT R5, R11, 0x7771, RZ ;  /* 0x000077710b057816 */ /* 0x000fe200000000ff */
[----:B------:R-:W-:Y:S02]  /*aa760*/  IMAD.MOV.U32 R21, RZ, RZ, R23 ;  /* 0x000000ffff157224 */ /* 0x000fe400078e0017 */
[----:B------:R-:W4:Y:S04]  /*aa770*/  LDL.LU R23, [R1+0x110] ;  /* 0x0001100001177983 */ /* 0x000f280000300800 */
[----:B------:R-:W4:Y:S04]  /*aa780*/  LDL.LU R18, [R1+0x114] ;  /* 0x0001140001127983 */ /* 0x000f280000300800 */
[----:B------:R-:W4:Y:S04]  /*aa790*/  LDL.LU R10, [R1+0x118] ;  /* 0x00011800010a7983 */ /* 0x000f280000300800 */
[----:B------:R-:W4:Y:S04]  /*aa7a0*/  LDL.LU R0, [R1+0x11c] ;  /* 0x00011c0001007983 */ /* 0x000f280000300800 */
[----:B--2---:R0:W-:Y:S04]  /*aa7b0*/  @P0 STG.E.U8 desc[UR32][R12.64], R5 ;  /* 0x000000050c000986 */ /* 0x0041e8000c101120 */
[----:B0-----:R-:W2:Y:S01]  /*aa7c0*/  LDL.LU.64 R12, [R1+0x9d0] ;  /* 0x0009d000010c7983 */ /* 0x001ea20000300a00 */
[----:B---3--:R-:W-:-:S05]  /*aa7d0*/  PRMT R5, R20, 0x7770, RZ ;  /* 0x0000777014057816 */ /* 0x008fca00000000ff */
[----:B------:R0:W-:Y:S04]  /*aa7e0*/  @P1 STG.E.U8 desc[UR32][R8.64], R5 ;  /* 0x0000000508001986 */ /* 0x0001e8000c101120 */
[----:B0-----:R-:W3:Y:S04]  /*aa7f0*/  LDL.LU.64 R8, [R1+0x9d8] ;  /* 0x0009d80001087983 */ /* 0x001ee80000300a00 */
[----:B------:R-:W4:Y:S04]  /*aa800*/  LDL.LU.64 R26, [R1+0x9f8] ;  /* 0x0009f800011a7983 */ /* 0x000f280000300a00 */
        /* <DEDUP_REMOVED lines=24> */
[C---:B------:R-:W-:Y:S02]  /*aa990*/  LOP3.LUT P4, RZ, R25.reuse, 0x100000, RZ, 0xc0, !PT ;  /* 0x0010000019ff7812 */ /* 0x040fe4000788c0ff */
[----:B------:R-:W-:Y:S02]  /*aa9a0*/  LOP3.LUT R4, R4, 0xfbffffff, RZ, 0xc0, !PT ;  /* 0xfbffffff04047812 */ /* 0x000fe400078ec0ff */
[----:B------:R-:W-:-:S09]  /*aa9b0*/  LOP3.LUT P2, RZ, R25, 0x1000000, RZ, 0xc0, !PT ;  /* 0x0100000019ff7812 */ /* 0x000fd2000784c0ff */
[----:B------:R-:W-:Y:S02]  /*aa9c0*/  @P4 LOP3.LUT R4, R4, 0x4000000, RZ, 0xfc, !PT ;  /* 0x0400000004044812 */ /* 0x000fe400078efcff */
        /* <DEDUP_REMOVED lines=12> */
[----:B0-----:R-:W-:-:S11]  /*aaa90*/  PRMT R5, R18, 0x7770, RZ ;  /* 0x0000777012057816 */ /* 0x001fd600000000ff */
[----:B--2---:R0:W-:Y:S01]  /*aaaa0*/  @P4 STG.E.U8 desc[UR32][R12.64], R5 ;  /* 0x000000050c004986 */ /* 0x0041e2000c101120 */
[----:B------:R-:W-:Y:S02]  /*aaab0*/  LOP3.LUT P4, RZ, R4, 0x4000000, RZ, 0xc0, !PT ;  /* 0x0400000004ff7812 */ /* 0x000fe4000788c0ff */
[----:B0-----:R-:W-:-:S11]  /*aaac0*/  PRMT R5, R18, 0x7771, RZ ;  /* 0x0000777112057816 */ /* 0x001fd600000000ff */
[----:B---3--:R-:W-:Y:S01]  /*aaad0*/  @P4 STG.E.U8 desc[UR32][R8.64], R5 ;  /* 0x0000000508004986 */ /* 0x008fe2000c101120 */
[----:B------:R-:W-:Y:S02]  /*aaae0*/  LOP3.LUT P4, RZ, R4, 0x2000000, RZ, 0xc0, !PT ;  /* 0x0200000004ff7812 */ /* 0x000fe4000788c0ff */
[C---:B------:R-:W-:Y:S01]  /*aaaf0*/  LOP3.LUT P5, RZ, R25.reuse, 0x2000, RZ, 0xc0, !PT ;  /* 0x0000200019ff7812 */ /* 0x040fe200078ac0ff */
[----:B------:R0:W-:Y:S01]  /*aab00*/  STL.64 [R1+0x2598], R24 ;  /* 0x0025981801007387 */ /* 0x0001e20000100a00 */
[C---:B------:R-:W-:Y:S02]  /*aab10*/  LOP3.LUT P6, RZ, R25.reuse, 0x1000, RZ, 0xc0, !PT ;  /* 0x0000100019ff7812 */ /* 0x040fe400078cc0ff */
[C---:B------:R-:W-:Y:S02]  /*aab20*/  LOP3.LUT P0, RZ, R25.reuse, 0x800, RZ, 0xc0, !PT ;  /* 0x0000080019ff7812 */ /* 0x040fe4000780c0ff */
[C---:B------:R-:W-:Y:S02]  /*aab30*/  LOP3.LUT P1, RZ, R25.reuse, 0x400, RZ, 0xc0, !PT ;  /* 0x0000040019ff7812 */ /* 0x040fe4000782c0ff */
[----:B------:R-:W-:-:S02]  /*aab40*/  LOP3.LUT P2, RZ, R25, 0x200, RZ, 0xc0, !PT ;  /* 0x0000020019ff7812 */ /* 0x000fc4000784c0ff */
[----:B------:R-:W-:Y:S02]  /*aab50*/  LOP3.LUT P3, RZ, R25, 0x100, RZ, 0xc0, !PT ;  /* 0x0000010019ff7812 */ /* 0x000fe4000786c0ff */
        /* <DEDUP_REMOVED lines=25> */
[----:B--2---:R0:W-:Y:S04]  /*aacf0*/  @P4 STG.E.U8 desc[UR32][R24.64], R5 ;  /* 0x0000000518004986 */ /* 0x0041e8000c101120 */
[----:B0-----:R-:W2:Y:S01]  /*aad00*/  LDL.LU.64 R24, [R1+0x2598] ;  /* 0x0025980001187983 */ /* 0x001ea20000300a00 */
[----:B------:R-:W-:Y:S02]  /*aad10*/  LOP3.LUT P4, RZ, R4, 0x100000, RZ, 0xc0, !PT ;  /* 0x0010000004ff7812 */ /* 0x000fe4000788c0ff */
[----:B------:R-:W-:-:S11]  /*aad20*/  PRMT R5, R26, 0x7773, RZ ;  /* 0x000077731a057816 */ /* 0x000fd600000000ff */
[----:B---3--:R0:W-:Y:S02]  /*aad30*/  @P4 STG.E.U8 desc[UR32][R6.64], R5 ;  /* 0x0000000506004986 */ /* 0x0081e4000c101120 */
[C---:B0-----:R-:W-:Y:S02]  /*aad40*/  PRMT R5, R27.reuse, 0x7772, RZ ;  /* 0x000077721b057816 */ /* 0x041fe400000000ff */
[----:B------:R-:W3:Y:S04]  /*aad50*/  LDL.LU R6, [R1+0x2590] ;  /* 0x0025900001067983 */ /* 0x000ee80000300800 */
[----:B------:R0:W-:Y:S02]  /*aad60*/  @P5 STG.E.U8 desc[UR32][R28.64], R5 ;  /* 0x000000051c005986 */ /* 0x0001e4000c101120 */
[----:B0-----:R-:W-:-:S05]  /*aad70*/  PRMT R5, R27, 0x7773, RZ ;  /* 0x000077731b057816 */ /* 0x001fca00000000ff */
        /* <DEDUP_REMOVED lines=8> */
[----:B------:R0:W-:Y:S01]  /*aae00*/  @P3 STG.E.U8 desc[UR32][R8.64], R5 ;  /* 0x0000000508003986 */ /* 0x0001e2000c101120 */
[----:B------:R-:W-:-:S03]  /*aae10*/  IMAD.MOV.U32 R11, RZ, RZ, R21 ;  /* 0x000000ffff0b7224 */ /* 0x000fc600078e0015 */
[----:B0-----:R-:W4:Y:S04]  /*aae20*/  LDL.LU.64 R8, [R1+0xa40] ;  /* 0x000a400001087983 */ /* 0x001f280000300a00 */
[----:B------:R-:W3:Y:S04]  /*aae30*/  LDL.LU.64 R12, [R1+0xa48] ;  /* 0x000a4800010c7983 */ /* 0x000ee80000300a00 */
[----:B------:R-:W3:Y:S01]  /*aae40*/  LDL.LU.64 R20, [R1+0xa50] ;  /* 0x000a500001147983 */ /* 0x000ee20000300a00 */
[----:B------:R-:W-:Y:S02]  /*aae50*/  LOP3.LUT R4, R4, 0xffffefff, RZ, 0xc0, !PT ;  /* 0xffffefff04047812 */ /* 0x000fe400078ec0ff */
[----:B------:R-:W-:Y:S01]  /*aae60*/  PRMT R5, R23, 0x7772, RZ ;  /* 0x0000777217057816 */ /* 0x000fe200000000ff */
[----:B------:R-:W3:Y:S04]  /*aae70*/  LDL.LU.64 R2, [R1+0xa58] ;  /* 0x000a580001027983 */ /* 0x000ee80000300a00 */
[----:B------:R-:W3:Y:S01]  /*aae80*/  LDL.LU.64 R14, [R1+0xa60] ;  /* 0x000a6000010e7983 */ /* 0x000ee20000300a00 */
        /* <DEDUP_REMOVED lines=15> */
[----:B------:R-:W-:Y:S02]  /*aaf80*/  LOP3.LUT R4, R4, 0xfffdffff, RZ, 0xc0, !PT ;  /* 0xfffdffff04047812 */ /* 0x000fe400078ec0ff */
[----:B------:R-:W-:-:S09]  /*aaf90*/  LOP3.LUT P0, RZ, R25, 0x80, RZ, 0xc0, !PT ;  /* 0x0000008019ff7812 */ /* 0x000fd2000780c0ff */
[----:B------:R-:W-:Y:S02]  /*aafa0*/  @P4 LOP3.LUT R4, R4, 0x20000, RZ, 0xfc, !PT ;  /* 0x0002000004044812 */ /* 0x000fe400078efcff */
[C---:B------:R-:W-:Y:S02]  /*aafb0*/  LOP3.LUT P4, RZ, R25.reuse, 0x2, RZ, 0xc0, !PT ;  /* 0x0000000219ff7812 */ /* 0x040fe4000788c0ff */
[C---:B------:R-:W-:Y:S02]  /*aafc0*/  LOP3.LUT P1, RZ, R25.reuse, 0x40, RZ, 0xc0, !PT ;  /* 0x0000004019ff7812 */ /* 0x040fe4000782c0ff */
[----:B------:R-:W-:Y:S02]  /*aafd0*/  LOP3.LUT R4, R4, 0xfffbffff, RZ, 0xc0, !PT ;  /* 0xfffbffff04047812 */ /* 0x000fe400078ec0ff */
[----:B------:R-:W-:-:S07]  /*aafe0*/  LOP3.LUT P2, RZ, R25, 0x20, RZ, 0xc0, !PT ;  /* 0x0000002019ff7812 */ /* 0x000fce000784c0ff */
[----:B------:R-:W-:Y:S02]  /*aaff0*/  @P4 LOP3.LUT R4, R4, 0x40000, RZ, 0xfc, !PT ;  /* 0x0004000004044812 */ /* 0x000fe400078efcff */
[C---:B------:R-:W-:Y:S02]  /*ab000*/  LOP3.LUT P4, RZ, R25.reuse, 0x4, RZ, 0xc0, !PT ;  /* 0x0000000419ff7812 */ /* 0x040fe4000788c0ff */
[----:B------:R-:W-:Y:S02]  /*ab010*/  LOP3.LUT R4, R4, 0xfff7ffff, RZ, 0xc0, !PT ;  /* 0xfff7ffff04047812 */ /* 0x000fe400078ec0ff */
[----:B------:R-:W-:Y:S01]  /*ab020*/  LOP3.LUT P3, RZ, R25, 0x10, RZ, 0xc0, !PT ;  /* 0x0000001019ff7812 */ /* 0x000fe2000786c0ff */
[----:B----4-:R0:W-:Y:S08]  /*ab030*/  @P0 STG.E.U8 desc[UR32][R8.64], R5 ;  /* 0x0000000508000986 */ /* 0x0101f0000c101120 */
[----:B------:R-:W-:-:S02]  /*ab040*/  @P4 LOP3.LUT R4, R4, 0x80000, RZ, 0xfc, !PT ;  /* 0x0008000004044812 */ /* 0x000fc400078efcff */
[----:B0-----:R-:W-:Y:S01]  /*ab050*/  PRMT R5, R23, 0x7773, RZ ;  /* 0x0000777317057816 */ /* 0x001fe200000000ff */
[----:B------:R-:W2:Y:S04]  /*ab060*/  LDL.LU.64 R8, [R1+0xa68] ;  /* 0x000a680001087983 */ /* 0x000ea80000300a00 */
[----:B---3--:R0:W-:Y:S01]  /*ab070*/  @P1 STG.E.U8 desc[UR32][R12.64], R5 ;  /* 0x000000050c001986 */ /* 0x0081e2000c101120 */
[----:B------:R-:W-:-:S03]  /*ab080*/  LOP3.LUT P4, RZ, R25, 0x8, RZ, 0xc0, !PT ;  /* 0x0000000819ff7812 */ /* 0x000fc6000788c0ff */
[----:B------:R-:W3:Y:S01]  /*ab090*/  LDL.LU R23, [R1+0x104] ;  /* 0x0001040001177983 */ /* 0x000ee20000300800 */
[----:B0-----:R-:W-:-:S03]  /*ab0a0*/  PRMT R5, R18, 0x7772, RZ ;  /* 0x0000777212057816 */ /* 0x001fc600000000ff */
[----:B------:R-:W4:Y:S04]  /*ab0b0*/  LDL.LU.64 R12, [R1+0xa70] ;  /* 0x000a7000010c7983 */ /* 0x000f280000300a00 */
[----:B------:R0:W-:Y:S04]  /*ab0c0*/  @P2 STG.E.U8 desc[UR32][R20.64], R5 ;  /* 0x0000000514002986 */ /* 0x0001e8000c101120 */
[----:B0-----:R-:W3:Y:S04]  /*ab0d0*/  LDL.LU.64 R20, [R1+0xa78] ;  /* 0x000a780001147983 */ /* 0x001ee80000300a00 */
[----:B------:R-:W2:Y:S04]  /*ab0e0*/  LDL.LU R25, [R1+0x108] ;  /* 0x0001080001197983 */ /* 0x000ea80000300800 */
[----:B------:R-:W4:Y:S01]  /*ab0f0*/  LDL.LU R7, [R1+0x10c] ;  /* 0x00010c0001077983 */ /* 0x000f220000300800 */
[----:B------:R-:W-:-:S02]  /*ab100*/  PRMT R5, R18, 0x7773, RZ ;  /* 0x0000777312057816 */ /* 0x000fc400000000ff */
[C---:B------:R-:W-:Y:S02]  /*ab110*/  LOP3.LUT P5, RZ, R24.reuse, 0x4000000, RZ, 0xc0, !PT ;  /* 0x0400000018ff7812 */ /* 0x040fe400078ac0ff */
[C---:B------:R-:W-:Y:S01]  /*ab120*/  LOP3.LUT P6, RZ, R24.reuse, 0x2000000, RZ, 0xc0, !PT ;  /* 0x0200000018ff7812 */ /* 0x040fe200078cc0ff */
[----:B------:R-:W-:Y:S01]  /*ab130*/  @P3 STG.E.U8 desc[UR32][R2.64], R5 ;  /* 0x0000000502003986 */ /* 0x000fe2000c101120 */
[C---:B------:R-:W-:Y:S02]  /*ab140*/  LOP3.LUT P0, RZ, R24.reuse, 0x1000000, RZ, 0xc0, !PT ;  /* 0x0100000018ff7812 */ /* 0x040fe4000780c0ff */
[C---:B------:R-:W-:Y:S02]  /*ab150*/  LOP3.LUT P1, RZ, R24.reuse, 0x800000, RZ, 0xc0, !PT ;  /* 0x0080000018ff7812 */ /* 0x040fe4000782c0ff */
[C---:B------:R-:W-:Y:S02]  /*ab160*/  LOP3.LUT P2, RZ, R24.reuse, 0x400000, RZ, 0xc0, !PT ;  /* 0x0040000018ff7812 */ /* 0x040fe4000784c0ff */
[----:B------:R-:W-:Y:S01]  /*ab170*/  LOP3.LUT P3, RZ, R24, 0x200000, RZ, 0xc0, !PT ;  /* 0x0020000018ff7812 */ /* 0x000fe2000786c0ff */
[----:B----4-:R-:W-:Y:S04]  /*ab180*/  STL.64 [R1+0x2570], R6 ;  /* 0x0025700601007387 */ /* 0x010fe80000100a00 */
[----:B--2---:R0:W-:Y:S04]  /*ab190*/  STL.64 [R1+0x2578], R24 ;  /* 0x0025781801007387 */ /* 0x0041e80000100a00 */
[----:B0-----:R-:W2:Y:S04]  /*ab1a0*/  LDL.LU.64 R24, [R1+0xa90] ;  /* 0x000a900001187983 */ /* 0x001ea80000300a00 */
        /* <DEDUP_REMOVED lines=10> */
[----:B------:R-:W-:-:S03]  /*ab250*/  PRMT R5, R0, 0x7772, RZ ;  /* 0x0000777200057816 */ /* 0x000fc600000000ff */
[----:B------:R-:W4:Y:S04]  /*ab260*/  LDL.LU.64 R6, [R1+0xa98] ;  /* 0x000a980001067983 */ /* 0x000f280000300a00 */
[----:B------:R0:W-:Y:S01]  /*ab270*/  @P4 STG.E.U8 desc[UR32][R12.64], R5 ;  /* 0x000000050c004986 */ /* 0x0001e2000c101120 */
[----:B------:R-:W-:-:S03]  /*ab280*/  LOP3.LUT P4, RZ, R4, 0x20000, RZ, 0xc0, !PT ;  /* 0x0002000004ff7812 */ /* 0x000fc6000788c0ff */
[----:B------:R-:W4:Y:S04]  /*ab290*/  LDL.LU.64 R28, [R1+0xaa0] ;  /* 0x000aa000011c7983 */ /* 0x000f280000300a00 */
[----:B------:R-:W4:Y:S01]  /*ab2a0*/  LDL.LU.64 R26, [R1+0xaa8] ;  /* 0x000aa800011a7983 */ /* 0x000f220000300a00 */
[----:B0-----:R-:W-:-:S03]  /*ab2b0*/  PRMT R5, R0, 0x7773, RZ ;  /* 0x0000777300057816 */ /* 0x001fc600000000ff */
[----:B------:R-:W4:Y:S04]  /*ab2c0*/  LDL.LU R18, [R1+0x1b0] ;  /* 0x0001b00001127983 */ /* 0x000f280000300800 */
[----:B---3--:R0:W-:Y:S01]  /*ab2d0*/  @P4 STG.E.U8 desc[UR32][R20.64], R5 ;  /* 0x0000000514004986 */ /* 0x0081e2000c101120 */
[----:B------:R-:W-:-:S03]  /*ab2e0*/  LOP3.LUT P4, RZ, R4, 0x10000, RZ, 0xc0, !PT ;  /* 0x0001000004ff7812 */ /* 0x000fc6000788c0ff */
[----:B------:R-:W3:Y:S04]  /*ab2f0*/  LDL.LU.64 R16, [R1+0xab0] ;  /* 0x000ab00001107983 */ /* 0x000ee80000300a00 */
[----:B------:R-:W3:Y:S01]  /*ab300*/  LDL.LU.64 R2, [R1+0xab8] ;  /* 0x000ab80001027983 */ /* 0x000ee20000300a00 */
[----:B0-----:R-:W-:-:S03]  /*ab310*/  PRMT R5, R11, 0x7770, RZ ;  /* 0x000077700b057816 */ /* 0x001fc600000000ff */
[----:B------:R-:W3:Y:S04]  /*ab320*/  LDL.LU.64 R14, [R1+0xac0] ;  /* 0x000ac000010e7983 */ /* 0x000ee80000300a00 */
[----:B------:R-:W3:Y:S04]  /*ab330*/  LDL.LU R8, [R1+0x1b4] ;  /* 0x0001b40001087983 */ /* 0x000ee80000300800 */
[----:B------:R-:W3:Y:S04]  /*ab340*/  LDL.LU.64 R12, [R1+0xac8] ;  /* 0x000ac800010c7983 */ /* 0x000ee80000300a00 */
[----:B------:R-:W3:Y:S04]  /*ab350*/  LDL.LU.64 R20, [R1+0xad0] ;  /* 0x000ad00001147983 */ /* 0x000ee80000300a00 */
        /* <DEDUP_REMOVED lines=8> */
[----:B--2---:R0:W-:Y:S01]  /*ab3e0*/  @P4 STG.E.U8 desc[UR32][R24.64], R5 ;  /* 0x0000000518004986 */ /* 0x0041e2000c101120 */
[----:B------:R-:W-:-:S03]  /*ab3f0*/  LOP3.LUT P4, RZ, R4, 0x2000, RZ, 0xc0, !PT ;  /* 0x0000200004ff7812 */ /* 0x000fc6000788c0ff */
[----:B0-----:R-:W2:Y:S01]  /*ab400*/  LDL.LU.64 R24, [R1+0x2578] ;  /* 0x0025780001187983 */ /* 0x001ea20000300a00 */
[----:B------:R-:W-:-:S09]  /*ab410*/  PRMT R5, R23, 0x7771, RZ ;  /* 0x0000777117057816 */ /* 0x000fd200000000ff */
[----:B----4-:R0:W-:Y:S04]  /*ab420*/  @P4 STG.E.U8 desc[UR32][R6.64], R5 ;  /* 0x0000000506004986 */ /* 0x0101e8000c101120 */
[----:B0-----:R-:W4:Y:S01]  /*ab430*/  LDL.LU.64 R6, [R1+0x2570] ;  /* 0x0025700001067983 */ /* 0x001f220000300a00 */
[----:B------:R-:W-:Y:S02]  /*ab440*/  LOP3.LUT P4, RZ, R4, 0x1000, RZ, 0xc0, !PT ;  /* 0x0000100004ff7812 */ /* 0x000fe4000788c0ff */
[----:B--2---:R-:W-:-:S11]  /*ab450*/  PRMT R5, R25, 0x7770, RZ ;  /* 0x0000777019057816 */ /* 0x004fd600000000ff */
[----:B------:R0:W-:Y:S02]  /*ab460*/  @P4 STG.E.U8 desc[UR32][R28.64], R5 ;  /* 0x000000051c004986 */ /* 0x0001e4000c101120 */
[----:B0-----:R-:W-:-:S05]  /*ab470*/  PRMT R5, R25, 0x7771, RZ ;  /* 0x0000777119057816 */ /* 0x001fca00000000ff */
[----:B------:R4:W-:Y:S02]  /*ab480*/  @P5 STG.E.U8 desc[UR32][R26.64], R5 ;  /* 0x000000051a005986 */ /* 0x0009e4000c101120 */
        /* <DEDUP_REMOVED lines=8> */
[----:B------:R-:W-:Y:S01]  /*ab510*/  STL.64 [R1+0x2548], R6 ;  /* 0x0025480601007387 */ /* 0x000fe20000100a00 */
[----:B0-----:R-:W-:-:S03]  /*ab520*/  PRMT R5, R8, 0x7770, RZ ;  /* 0x0000777008057816 */ /* 0x001fc600000000ff */
[----:B------:R-:W-:Y:S04]  /*ab530*/  STL.64 [R1+0x2550], R18 ;  /* 0x0025501201007387 */ /* 0x000fe80000100a00 */
[----:B------:R0:W-:Y:S04]  /*ab540*/  @P3 STG.E.U8 desc[UR32][R20.64], R5 ;  /* 0x0000000514003986 */ /* 0x0001e8000c101120 */
[----:B0-----:R-:W2:Y:S04]  /*ab550*/  LDL.LU.64 R20, [R1+0xad8] ;  /* 0x000ad80001147983 */ /* 0x001ea80000300a00 */
[----:B------:R-:W3:Y:S04]  /*ab560*/  LDL.LU.64 R26, [R1+0xae0] ;  /* 0x000ae000011a7983 */ /* 0x000ee80000300a00 */
[----:B------:R-:W4:Y:S04]  /*ab570*/  LDL.LU.64 R16, [R1+0xae8] ;  /* 0x000ae80001107983 */ /* 0x000f280000300a00 */
[----:B------:R-:W4:Y:S04]  /*ab580*/  LDL.LU.64 R2, [R1+0xaf0] ;  /* 0x000af00001027983 */ /* 0x000f280000300a00 */
[----:B------:R-:W4:Y:S04]  /*ab590*/  LDL.LU.64 R14, [R1+0xaf8] ;  /* 0x000af800010e7983 */ /* 0x000f280000300a00 */
[----:B------:R-:W4:Y:S04]  /*ab5a0*/  LDL.LU.64 R12, [R1+0xb00] ;  /* 0x000b0000010c7983 */ /* 0x000f280000300a00 */
[----:B------:R-:W3:Y:S01]  /*ab5b0*/  LDL.LU R9, [R1+0x1b8] ;  /* 0x0001b80001097983 */ /* 0x000ee20000300800 */
[----:B------:R-:W-:-:S02]  /*ab5c0*/  LOP3.LUT P0, RZ, R24, 0x100000, RZ, 0xc0, !PT ;  /* 0x0010000018ff7812 */ /* 0x000fc4000780c0ff */
[----:B------:R-:W-:Y:S01]  /*ab5d0*/  LOP3.LUT P1, RZ, R24, 0x80000, RZ, 0xc0, !PT ;  /* 0x0008000018ff7812 */ /* 0x000fe2000782c0ff */
[----:B------:R-:W4:Y:S01]  /*ab5e0*/  LDL.LU R0, [R1+0x1bc] ;  /* 0x0001bc0001007983 */ /* 0x000f220000300800 */
[----:B------:R-:W-:-:S09]  /*ab5f0*/  PRMT R5, R8, 0x7771, RZ ;  /* 0x0000777108057816 */ /* 0x000fd200000000ff */
[----:B--2---:R0:W-:Y:S04]  /*ab600*/  @P0 STG.E.U8 desc[UR32][R20.64], R5 ;  /* 0x0000000514000986 */ /* 0x0041e8000c101120 */
[----:B0-----:R-:W2:Y:S01]  /*ab610*/  LDL.LU.64 R20, [R1+0xb08] ;  /* 0x000b080001147983 */ /* 0x001ea20000300a00 */
[----:B---3--:R-:W-:-:S03]  /*ab620*/  PRMT R5, R9, 0x7770, RZ ;  /* 0x0000777009057816 */ /* 0x008fc600000000ff */
[----:B------:R-:W-:Y:S04]  /*ab630*/  STL.64 [R1+0x2558], R8 ;  /* 0x0025580801007387 */ /* 0x000fe80000100a00 */
[----:B------:R0:W-:Y:S02]  /*ab640*/  @P1 STG.E.U8 desc[UR32][R26.64], R5 ;  /* 0x000000051a001986 */ /* 0x0001e4000c101120 */
[----:B0-----:R-:W-:Y:S02]  /*ab650*/  PRMT R5, R9, 0x7771, RZ ;  /* 0x0000777109057816 */ /* 0x001fe400000000ff */
[----:B------:R-:W3:Y:S01]  /*ab660*/  LDL.LU.64 R8, [R1+0xb18] ;  /* 0x000b180001087983 */ /* 0x000ee20000300a00 */
        /* <DEDUP_REMOVED lines=17> */
[----:B---3--:R0:W-:Y:S04]  /*ab780*/  STL.64 [R1+0x2568], R8 ;  /* 0x0025680801007387 */ /* 0x0081e80000100a00 */
[----:B0-----:R-:W3:Y:S06]  /*ab790*/  LDL.LU.64 R8, [R1+0xb10] ;  /* 0x000b100001087983 */ /* 0x001eec0000300a00 */
[----:B------:R-:W-:-:S02]  /*ab7a0*/  @P4 LOP3.LUT R4, R4, 0x200, RZ, 0xfc, !PT ;  /* 0x0000020004044812 */ /* 0x000fc400078efcff */
[----:B------:R-:W-:Y:S01]  /*ab7b0*/  LOP3.LUT P4, RZ, R24, 0x4000, RZ, 0xc0, !PT ;  /* 0x0000400018ff7812 */ /* 0x000fe2000788c0ff */
[----:B------:R-:W3:Y:S01]  /*ab7c0*/  LDL.LU.64 R18, [R1+0xb20] ;  /* 0x000b200001127983 */ /* 0x000ee20000300a00 */
[----:B------:R-:W-:Y:S02]  /*ab7d0*/  LOP3.LUT R4, R4, 0xfffffbff, RZ, 0xc0, !PT ;  /* 0xfffffbff04047812 */ /* 0x000fe400078ec0ff */
[C---:B------:R-:W-:Y:S01]  /*ab7e0*/  LOP3.LUT P2, RZ, R24.reuse, 0x40000, RZ, 0xc0, !PT ;  /* 0x0004000018ff7812 */ /* 0x040fe2000784c0ff */
[----:B------:R-:W3:Y:S01]  /*ab7f0*/  LDL.LU.64 R6, [R1+0xb28] ;  /* 0x000b280001067983 */ /* 0x000ee20000300a00 */
[----:B------:R-:W-:-:S03]  /*ab800*/  LOP3.LUT P3, RZ, R24, 0x20000, RZ, 0xc0, !PT ;  /* 0x0002000018ff7812 */ /* 0x000fc6000786c0ff */
[----:B------:R-:W3:Y:S04]  /*ab810*/  LDL.LU.64 R28, [R1+0xb30] ;  /* 0x000b3000011c7983 */ /* 0x000ee80000300a00 */
[----:B------:R-:W-:Y:S01]  /*ab820*/  @P4 LOP3.LUT R4, R4, 0x400, RZ, 0xfc, !PT ;  /* 0x0000040004044812 */ /* 0x000fe200078efcff */
[----:B------:R-:W3:Y:S01]  /*ab830*/  LDL.LU.64 R26, [R1+0xb38] ;  /* 0x000b3800011a7983 */ /* 0x000ee20000300a00 */
[----:B------:R-:W-:Y:S02]  /*ab840*/  LOP3.LUT P4, RZ, R24, 0x8000, RZ, 0xc0, !PT ;  /* 0x0000800018ff7812 */ /* 0x000fe4000788c0ff */
[----:B------:R-:W-:Y:S01]  /*ab850*/  LOP3.LUT R4, R4, 0xfffff7ff, RZ, 0xc0, !PT ;  /* 0xfffff7ff04047812 */ /* 0x000fe200078ec0ff */
[----:B----4-:R0:W-:Y:S10]  /*ab860*/  @P2 STG.E.U8 desc[UR32][R16.64], R5 ;  /* 0x0000000510002986 */ /* 0x0101f4000c101120 */
[----:B------:R-:W-:-:S02]  /*ab870*/  @P4 LOP3.LUT R4, R4, 0x800, RZ, 0xfc, !PT ;  /* 0x0000080004044812 */ /* 0x000fc400078efcff */
[----:B------:R-:W-:Y:S01]  /*ab880*/  LOP3.LUT P4, RZ, R24, 0x10000, RZ, 0xc0, !PT ;  /* 0x0001000018ff7812 */ /* 0x000fe2000788c0ff */
[----:B0-----:R-:W4:Y:S01]  /*ab890*/  LDL.LU.64 R16, [R1+0xb40] ;  /* 0x000b400001107983 */ /* 0x001f220000300a00 */
[----:B------:R-:W-:-:S05]  /*ab8a0*/  PRMT R5, R0, 0x7770, RZ ;  /* 0x0000777000057816 */ /* 0x000fca00000000ff */
[----:B------:R0:W-:Y:S02]  /*ab8b0*/  @P3 STG.E.U8 desc[UR32][R2.64], R5 ;  /* 0x0000000502003986 */ /* 0x0001e4000c101120 */
[----:B0-----:R-:W-:Y:S02]  /*ab8c0*/  PRMT R5, R0, 0x7771, RZ ;  /* 0x0000777100057816 */ /* 0x001fe400000000ff */
[----:B------:R-:W4:Y:S04]  /*ab8d0*/  LDL.LU.64 R2, [R1+0xb48] ;  /* 0x000b480001027983 */ /* 0x000f280000300a00 */
[----:B------:R0:W-:Y:S01]  /*ab8e0*/  @P4 STG.E.U8 desc[UR32][R14.64], R5 ;  /* 0x000000050e004986 */ /* 0x0001e2000c101120 */
[C---:B------:R-:W-:Y:S02]  /*ab8f0*/  LOP3.LUT P4, RZ, R4.reuse, 0x800, RZ, 0xc0, !PT ;  /* 0x0000080004ff7812 */ /* 0x040fe4000788c0ff */
[----:B0-----:R-:W-:Y:S01]  /*ab900*/  PRMT R5, R11, 0x7772, RZ ;  /* 0x000077720b057816 */ /* 0x001fe200000000ff */
[----:B------:R-:W4:Y:S10]  /*ab910*/  LDL.LU.64 R14, [R1+0xb50] ;  /* 0x000b5000010e7983 */ /* 0x000f340000300a00 */
[----:B------:R0:W-:Y:S01]  /*ab920*/  @P4 STG.E.U8 desc[UR32][R12.64], R5 ;  /* 0x000000050c004986 */ /* 0x0001e2000c101120 */
[----:B------:R-:W-:Y:S01]  /*ab930*/  LOP3.LUT P4, RZ, R4, 0x400, RZ, 0xc0, !PT ;  /* 0x0000040004ff7812 */ /* 0x000fe2000788c0ff */
[----:B0-----:R-:W-:-:S02]  /*ab940*/  IMAD.MOV.U32 R5, RZ, RZ, R11 ;  /* 0x000000ffff057224 */ /* 0x001fc400078e000b */
[----:B------:R-:W4:Y:S03]  /*ab950*/  LDL.LU.64 R12, [R1+0xb58] ;  /* 0x000b5800010c7983 */ /* 0x000f260000300a00 */
[----:B------:R-:W-:Y:S01]  /*ab960*/  PRMT R5, R5, 0x7773, RZ ;  /* 0x0000777305057816 */ /* 0x000fe200000000ff */
[----:B------:R-:W4:Y:S06]  /*ab970*/  LDL.LU.64 R10, [R1+0xb60] ;  /* 0x000b6000010a7983 */ /* 0x000f2c0000300a00 */
[----:B--2---:R0:W-:Y:S01]  /*ab980*/  @P4 STG.E.U8 desc[UR32][R20.64], R5 ;  /* 0x0000000514004986 */ /* 0x0041e2000c101120 */
[----:B------:R-:W-:-:S02]  /*ab990*/  LOP3.LUT P4, RZ, R4, 0x200, RZ, 0xc0, !PT ;  /* 0x0000020004ff7812 */ /* 0x000fc4000788c0ff */
[----:B0-----:R-:W-:Y:S01]  /*ab9a0*/  PRMT R5, R23, 0x7772, RZ ;  /* 0x0000777217057816 */ /* 0x001fe200000000ff */
[----:B------:R-:W2:Y:S10]  /*ab9b0*/  LDL.LU.64 R20, [R1+0xb68] ;  /* 0x000b680001147983 */ /* 0x000eb40000300a00 */
[----:B---3--:R0:W-:Y:S04]  /*ab9c0*/  @P4 STG.E.U8 desc[UR32][R8.64], R5 ;  /* 0x0000000508004986 */ /* 0x0081e8000c101120 */
[----:B0-----:R-:W3:Y:S01]  /*ab9d0*/  LDL.LU.64 R8, [R1+0x2568] ;  /* 0x0025680001087983 */ /* 0x001ee20000300a00 */
[----:B------:R-:W-:-:S02]  /*ab9e0*/  LOP3.LUT P4, RZ, R4, 0x100, RZ, 0xc0, !PT ;  /* 0x0000010004ff7812 */ /* 0x000fc4000788c0ff */
[----:B------:R-:W-:Y:S02]  /*ab9f0*/  PRMT R5, R23, 0x7773, RZ ;  /* 0x0000777317057816 */ /* 0x000fe400000000ff */
[----:B------:R-:W2:Y:S09]  /*aba00*/  LDL.LU R23, [R1+0x2560] ;  /* 0x0025600001177983 */ /* 0x000eb20000300800 */
[----:B---3--:R0:W-:Y:S01]  /*aba10*/  @P4 STG.E.U8 desc[UR32][R8.64], R5 ;  /* 0x0000000508004986 */ /* 0x0081e2000c101120 */
[----:B------:R-:W-:-:S02]  /*aba20*/  LOP3.LUT P4, RZ, R4, 0x80, RZ, 0xc0, !PT ;  /* 0x0000008004ff7812 */ /* 0x000fc4000788c0ff */
[----:B0-----:R-:W-:Y:S01]  /*aba30*/  PRMT R5, R25, 0x7772, RZ ;  /* 0x0000777219057816 */ /* 0x001fe200000000ff */
[----:B------:R-:W3:Y:S10]  /*aba40*/  LDL.LU.64 R8, [R1+0x2558] ;  /* 0x0025580001087983 */ /* 0x000ef40000300a00 */
[----:B------:R0:W-:Y:S01]  /*aba50*/  @P4 STG.E.U8 desc[UR32][R18.64], R5 ;  /* 0x0000000512004986 */ /* 0x0001e2000c101120 */
[----:B------:R-:W-:-:S02]  /*aba60*/  LOP3.LUT P4, RZ, R4, 0x40, RZ, 0xc0, !PT ;  /* 0x0000004004ff7812 */ /* 0x000fc4000788c0ff */
[----:B0-----:R-:W-:Y:S01]  /*aba70*/  PRMT R5, R25, 0x7773, RZ ;  /* 0x0000777319057816 */ /* 0x001fe200000000ff */
[----:B------:R-:W4:Y:S10]  /*aba80*/  LDL.LU.64 R18, [R1+0x2550] ;  /* 0x0025500001127983 */ /* 0x000f340000300a00 */
[----:B------:R0:W-:Y:S04]  /*aba90*/  @P4 STG.E.U8 desc[UR32][R6.64], R5 ;  /* 0x0000000506004986 */ /* 0x0001e8000c101120 */
[----:B0-----:R-:W2:Y:S01]  /*abaa0*/  LDL.LU.64 R6, [R1+0x2548] ;  /* 0x0025480001067983 */ /* 0x001ea20000300a00 */
        /* <DEDUP_REMOVED lines=8> */
[----:B------:R0:W-:Y:S01]  /*abb30*/  @P4 STG.E.U8 desc[UR32][R28.64], R5 ;  /* 0x000000051c004986 */ /* 0x0001e2000c101120 */
[----:B------:R-:W-:Y:S02]  /*abb40*/  LOP3.LUT P4, RZ, R4, 0x10, RZ, 0xc0, !PT ;  /* 0x0000001004ff7812 */ /* 0x000fe4000788c0ff */
[----:B0-----:R-:W-:-:S11]  /*abb50*/  PRMT R5, R7, 0x7773, RZ ;  /* 0x0000777307057816 */ /* 0x001fd600000000ff */
[----:B------:R4:W-:Y:S02]  /*abb60*/  @P4 STG.E.U8 desc[UR32][R26.64], R5 ;  /* 0x000000051a004986 */ /* 0x0009e4000c101120 */
[----:B----4-:R-:W-:-:S05]  /*abb70*/  PRMT R5, R18, 0x7772, RZ ;  /* 0x0000777212057816 */ /* 0x010fca00000000ff */
[----:B------:R0:W-:Y:S02]  /*abb80*/  @P5 STG.E.U8 desc[UR32][R16.64], R5 ;  /* 0x0000000510005986 */ /* 0x0001e4000c101120 */
[----:B0-----:R-:W-:-:S05]  /*abb90*/  PRMT R5, R18, 0x7773, RZ ;  /* 0x0000777312057816 */ /* 0x001fca00000000ff */
[----:B------:R3:W-:Y:S02]  /*abba0*/  @P6 STG.E.U8 desc[UR32][R2.64], R5 ;  /* 0x0000000502006986 */ /* 0x0007e4000c101120 */
[----:B---3--:R-:W-:-:S05]  /*abbb0*/  PRMT R5, R8, 0x7772, RZ ;  /* 0x0000777208057816 */ /* 0x008fca00000000ff */
[----:B------:R0:W-:Y:S02]  /*abbc0*/  @P0 STG.E.U8 desc[UR32][R14.64], R5 ;  /* 0x000000050e000986 */ /* 0x0001e4000c101120 */
[----:B0-----:R-:W-:-:S05]  /*abbd0*/  PRMT R5, R8, 0x7773, RZ ;  /* 0x0000777308057816 */ /* 0x001fca00000000ff */
[----:B------:R0:W-:Y:S02]  /*abbe0*/  @P1 STG.E.U8 desc[UR32][R12.64], R5 ;  /* 0x000000050c001986 */ /* 0x0001e4000c101120 */
[C---:B0-----:R-:W-:Y:S02]  /*abbf0*/  PRMT R5, R9.reuse, 0x7772, RZ ;  /* 0x0000777209057816 */ /* 0x041fe400000000ff */
[----:B------:R-:W2:Y:S04]  /*abc00*/  LDL.LU.64 R12, [R1+0xb70] ;  /* 0x000b7000010c7983 */ /* 0x000ea80000300a00 */
[----:B------:R0:W-:Y:S02]  /*abc10*/  @P2 STG.E.U8 desc[UR32][R10.64], R5 ;  /* 0x000000050a002986 */ /* 0x0001e4000c101120 */
[----:B0-----:R-:W-:-:S02]  /*abc20*/  PRMT R5, R9, 0x7773, RZ ;  /* 0x0000777309057816 */ /* 0x001fc400000000ff */
[----:B------:R-:W3:Y:S04]  /*abc30*/  LDL.LU.64 R8, [R1+0xb78] ;  /* 0x000b780001087983 */ /* 0x000ee80000300a00 */
[----:B------:R0:W-:Y:S04]  /*abc40*/  @P3 STG.E.U8 desc[UR32][R20.64], R5 ;  /* 0x0000000514003986 */ /* 0x0001e8000c101120 */
[----:B0-----:R-:W4:Y:S04]  /*abc50*/  LDL.LU.64 R20, [R1+0xb80] ;  /* 0x000b800001147983 */ /* 0x001f280000300a00 */
[----:B------:R-:W4:Y:S04]  /*abc60*/  LDL.LU.64 R16, [R1+0xb88] ;  /* 0x000b880001107983 */ /* 0x000f280000300a00 */
[----:B------:R-:W4:Y:S04]  /*abc70*/  LDL.LU.64 R2, [R1+0xb90] ;  /* 0x000b900001027983 */ /* 0x000f280000300a00 */
[----:B------:R-:W4:Y:S01]  /*abc80*/  LDL.LU R7, [R1+0x1a0] ;  /* 0x0001a00001077983 */ /* 0x000f220000300800 */
[----:B------:R-:W-:-:S02]  /*abc90*/  LOP3.LUT P4, RZ, R23, 0x200000, RZ, 0xc0, !PT ;  /* 0x0020000017ff7812 */ /* 0x000fc4000788c0ff */
[----:B------:R-:W-:Y:S01]  /*abca0*/  LOP3.LUT R6, R6, 0xefffffff, RZ, 0xc0, !PT ;  /* 0xefffffff06067812 */ /* 0x000fe200078ec0ff */
[----:B------:R-:W4:Y:S01]  /*abcb0*/  LDL.LU R14, [R1+0x1a4] ;  /* 0x0001a400010e7983 */ /* 0x000f220000300800 */
[C---:B------:R-:W-:Y:S02]  /*abcc0*/  LOP3.LUT P0, RZ, R24.reuse, 0x2, RZ, 0xc0, !PT ;  /* 0x0000000218ff7812 */ /* 0x040fe4000780c0ff */
[----:B------:R-:W-:Y:S01]  /*abcd0*/  LOP3.LUT P1, RZ, R24, 0x1, RZ, 0xc0, !PT ;  /* 0x0000000118ff7812 */ /* 0x000fe2000782c0ff */
[----:B------:R-:W4:Y:S01]  /*abce0*/  LDL.LU R10, [R1+0x1a8] ;  /* 0x0001a800010a7983 */ /* 0x000f220000300800 */
[----:B------:R-:W-:Y:S02]  /*abcf0*/  PRMT R5, R0, 0x7772, RZ ;  /* 0x0000777200057816 */ /* 0x000fe400000000ff */
[----:B------:R-:W-:Y:S01]  /*abd00*/  LOP3.LUT P2, RZ, R23, 0x80000000, RZ, 0xc0, !PT ;  /* 0x8000000017ff7812 */ /* 0x000fe2000784c0ff */
[----:B------:R-:W4:Y:S02]  /*abd10*/  LDL.LU R11, [R1+0x1ac] ;  /* 0x0001ac00010b7983 */ /* 0x000f240000300800 */
        /* <DEDUP_REMOVED lines=9> */
[----:B------:R-:W-:Y:S01]  /*abdb0*/  @P4 LOP3.LUT R6, R6, 0x80000000, RZ, 0xfc, !PT ;  /* 0x8000000006064812 */ /* 0x000fe200078efcff */
[----:B--2---:R0:W-:Y:S02]  /*abdc0*/  @P0 STG.E.U8 desc[UR32][R12.64], R5 ;  /* 0x000000050c000986 */ /* 0x0041e4000c101120 */
[----:B0-----:R-:W-:Y:S02]  /*abdd0*/  PRMT R5, R0, 0x7773, RZ ;  /* 0x0000777300057816 */ /* 0x001fe400000000ff */
[----:B------:R-:W2:Y:S04]  /*abde0*/  LDL.LU.64 R12, [R1+0xb98] ;  /* 0x000b9800010c7983 */ /* 0x000ea80000300a00 */
[----:B---3--:R0:W-:Y:S01]  /*abdf0*/  @P1 STG.E.U8 desc[UR32][R8.64], R5 ;  /* 0x0000000508001986 */ /* 0x0081e2000c101120 */
[----:B------:R-:W-:-:S03]  /*abe00*/  IMAD.MOV.U32 R0, RZ, RZ, R22 ;  /* 0x000000ffff007224 */ /* 0x000fc600078e0016 */
[----:B0-----:R-:W3:Y:S01]  /*abe10*/  LDL.LU.64 R8, [R1+0xba0] ;  /* 0x000ba00001087983 */ /* 0x001ee20000300a00 */
[----:B----4-:R-:W-:-:S05]  /*abe20*/  PRMT R5, R7, 0x7770, RZ ;  /* 0x0000777007057816 */ /* 0x010fca00000000ff */
[----:B------:R0:W-:Y:S04]  /*abe30*/  @P2 STG.E.U8 desc[UR32][R20.64], R5 ;  /* 0x0000000514002986 */ /* 0x0001e8000c101120 */
[----:B0-----:R-:W4:Y:S01]  /*abe40*/  LDL.LU.64 R20, [R1+0xba8] ;  /* 0x000ba80001147983 */ /* 0x001f220000300a00 */
[----:B------:R-:W-:-:S03]  /*abe50*/  PRMT R5, R7, 0x7771, RZ ;  /* 0x0000777107057816 */ /* 0x000fc600000000ff */
[----:B------:R0:W-:Y:S04]  /*abe60*/  STL.64 [R1+0x2540], R6 ;  /* 0x0025400601007387 */ /* 0x0001e80000100a00 */
[----:B0-----:R-:W4:Y:S04]  /*abe70*/  LDL.LU.64 R6, [R1+0xbb0] ;  /* 0x000bb00001067983 */ /* 0x001f280000300a00 */
[----:B------:R-:W4:Y:S04]  /*abe80*/  LDL R22, [R1+0x190] ;  /* 0x0001900001167983 */ /* 0x000f280000100800 */
[----:B------:R-:W2:Y:S01]  /*abe90*/  LDL.LU R18, [R1+0x198] ;  /* 0x0001980001127983 */ /* 0x000ea20000300800 */
[----:B------:R-:W-:-:S02]  /*abea0*/  LOP3.LUT P4, RZ, R23, 0x2000000, RZ, 0xc0, !PT ;  /* 0x0200000017ff7812 */ /* 0x000fc4000788c0ff */
        /* <DEDUP_REMOVED lines=9> */
[----:B------:R-:W-:Y:S02]  /*abf40*/  LOP3.LUT P4, RZ, R23, 0x10000000, RZ, 0xc0, !PT ;  /* 0x1000000017ff7812 */ /* 0x000fe4000788c0ff */
[----:B------:R-:W-:Y:S01]  /*abf50*/  LOP3.LUT R4, R4, 0xfffffff7, RZ, 0xc0, !PT ;  /* 0xfffffff704047812 */ /* 0x000fe200078ec0ff */
[----:B------:R-:W-:Y:S04]  /*abf60*/  @P3 STG.E.U8 desc[UR32][R16.64], R5 ;  /* 0x0000000510003986 */ /* 0x000fe8000c101120 */
[----:B--2---:R0:W-:Y:S04]  /*abf70*/  STL.64 [R1+0x2530], R18 ;  /* 0x0025301201007387 */ /* 0x0041e80000100a00 */
[----:B0-----:R-:W2:Y:S02]  /*abf80*/  LDL.LU.64 R18, [R1+0xbc0] ;  /* 0x000bc00001127983 */ /* 0x001ea40000300a00 */
[----:B------:R-:W-:-:S02]  /*abf90*/  @P4 LOP3.LUT R4, R4, 0x8, RZ, 0xfc, !PT ;  /* 0x0000000804044812 */ /* 0x000fc400078efcff */
[----:B------:R-:W-:Y:S02]  /*abfa0*/  LOP3.LUT P4, RZ, R23, 0x20000000, RZ, 0xc0, !PT ;  /* 0x2000000017ff7812 */ /* 0x000fe4000788c0ff */
[----:B------:R-:W-:-:S11]  /*abfb0*/  PRMT R5, R14, 0x7770, RZ ;  /* 0x000077700e057816 */ /* 0x000fd600000000ff */
[----:B------:R0:W-:Y:S01]  /*abfc0*/  @P4 STG.E.U8 desc[UR32][R2.64], R5 ;  /* 0x0000000502004986 */ /* 0x0001e2000c101120 */
[----:B------:R-:W-:Y:S02]  /*abfd0*/  LOP3.LUT P4, RZ, R4, 0x8, RZ, 0xc0, !PT ;  /* 0x0000000804ff7812 */ /* 0x000fe4000788c0ff */
[----:B0-----:R-:W-:-:S11]  /*abfe0*/  PRMT R5, R14, 0x7771, RZ ;  /* 0x000077710e057816 */ /* 0x001fd600000000ff */
[----:B------:R0:W-:Y:S01]  /*abff0*/  @P4 STG.E.U8 desc[UR32][R12.64], R5 ;  /* 0x000000050c004986 */ /* 0x0001e2000c101120 */
[----:B------:R-:W-:Y:S02]  /*ac000*/  LOP3.LUT P4, RZ, R4, 0x4, RZ, 0xc0, !PT ;  /* 0x0000000404ff7812 */ /* 0x000fe4000788c0ff */
[----:B0-----:R-:W-:-:S11]  /*ac010*/  PRMT R5, R10, 0x7770, RZ ;  /* 0x000077700a057816 */ /* 0x001fd600000000ff */
[----:B---3--:R0:W-:Y:S01]  /*ac020*/  @P4 STG.E.U8 desc[UR32][R8.64], R5 ;  /* 0x0000000508004986 */ /* 0x0081e2000c101120 */
[----:B------:R-:W-:Y:S02]  /*ac030*/  LOP3.LUT P4, RZ, R4, 0x2, RZ, 0xc0, !PT ;  /* 0x0000000204ff7812 */ /* 0x000fe4000788c0ff */
[----:B0-----:R-:W-:-:S11]  /*ac040*/  PRMT R5, R10, 0x7771, RZ ;  /* 0x000077710a057816 */ /* 0x001fd600000000ff */
[----:B----4-:R-:W-:Y:S01]  /*ac050*/  @P4 STG.E.U8 desc[UR32][R20.64], R5 ;  /* 0x0000000514004986 */ /* 0x010fe2000c101120 */
[----:B------:R-:W-:Y:S02]  /*ac060*/  LOP3.LUT P4, RZ, R4, 0x1, RZ, 0xc0, !PT ;  /* 0x0000000104ff7812 */ /* 0x000fe4000788c0ff */
[----:B------:R-:W-:-:S11]  /*ac070*/  PRMT R4, R11, 0x7770, RZ ;  /* 0x000077700b047816 */ /* 0x000fd600000000ff */
[----:B------:R-:W-:Y:S04]  /*ac080*/  @P4 STG.E.U8 desc[UR32][R6.64], R4 ;  /* 0x0000000406004986 */ /* 0x000fe8000c101120 */
        /* <DEDUP_REMOVED lines=11> */
[----:B------:R-:W4:Y:S04]  /*ac140*/  LDL.LU R5, [R1+0x194] ;  /* 0x0001940001057983 */ /* 0x000f280000300800 */
[----:B------:R-:W2:Y:S01]  /*ac150*/  LDL.LU.64 R6, [R1+0x2540] ;  /* 0x0025400001067983 */ /* 0x000ea20000300a00 */
[----:B------:R-:W-:-:S02]  /*ac160*/  PRMT R4, R11, 0x7771, RZ ;  /* 0x000077710b047816 */ /* 0x000fc400000000ff */
[----:B--2---:R-:W-:-:S13]  /*ac170*/  LOP3.LUT P4, RZ, R6, 0x80000000, RZ, 0xc0, !PT ;  /* 0x8000000006ff7812 */ /* 0x004fda000788c0ff */
[----:B------:R0:W-:Y:S04]  /*ac180*/  @P4 STG.E.U8 desc[UR32][R18.64], R4 ;  /* 0x0000000412004986 */ /* 0x0001e8000c101120 */
[----:B0-----:R-:W2:Y:S01]  /*ac190*/  LDL.LU.64 R18, [R1+0x2538] ;  /* 0x0025380001127983 */ /* 0x001ea20000300a00 */
[----:B------:R-:W-:Y:S02]  /*ac1a0*/  LOP3.LUT P4, RZ, R6, 0x40000000, RZ, 0xc0, !PT ;  /* 0x4000000006ff7812 */ /* 0x000fe4000788c0ff */
[----:B------:R-:W-:Y:S02]  /*ac1b0*/  PRMT R4, R22, 0x7770, RZ ;  /* 0x0000777016047816 */ /* 0x000fe400000000ff */
[C---:B------:R-:W-:Y:S02]  /*ac1c0*/  LOP3.LUT P5, RZ, R23.reuse, 0x100000, RZ, 0xc0, !PT ;  /* 0x0010000017ff7812 */ /* 0x040fe400078ac0ff */
[----:B------:R-:W-:-:S07]  /*ac1d0*/  LOP3.LUT P6, RZ, R23, 0x80000, RZ, 0xc0, !PT ;  /* 0x0008000017ff7812 */ /* 0x000fce00078cc0ff */
[----:B--2---:R0:W-:Y:S04]  /*ac1e0*/  @P4 STG.E.U8 desc[UR32][R18.64], R4 ;  /* 0x0000000412004986 */ /* 0x0041e8000c101120 */
[----:B0-----:R-:W2:Y:S01]  /*ac1f0*/  LDL.LU.64 R18, [R1+0x2530] ;  /* 0x0025300001127983 */ /* 0x001ea20000300a00 */
[----:B------:R-:W-:Y:S02]  /*ac200*/  LOP3.LUT P4, RZ, R6, 0x20000000, RZ, 0xc0, !PT ;  /* 0x2000000006ff7812 */ /* 0x000fe4000788c0ff */
[----:B------:R-:W-:Y:S02]  /*ac210*/  PRMT R4, R22, 0x7771, RZ ;  /* 0x0000777116047816 */ /* 0x000fe400000000ff */
[----:B------:R-:W-:Y:S01]  /*ac220*/  LOP3.LUT P0, RZ, R23, 0x40000, RZ, 0xc0, !PT ;  /* 0x0004000017ff7812 */ /* 0x000fe2000780c0ff */
[----:B------:R-:W2:Y:S08]  /*ac230*/  LDL.LU R22, [R1+0x2528] ;  /* 0x0025280001167983 */ /* 0x000eb00000300800 */
[----:B---3--:R4:W-:Y:S01]  /*ac240*/  @P4 STG.E.U8 desc[UR32][R24.64], R4 ;  /* 0x0000000418004986 */ /* 0x0089e2000c101120 */
[----:B------:R-:W-:-:S02]  /*ac250*/  LOP3.LUT P4, RZ, R6, 0x10000000, RZ, 0xc0, !PT ;  /* 0x1000000006ff7812 */ /* 0x000fc4000788c0ff */
[----:B----4-:R-:W-:-:S11]  /*ac260*/  PRMT R4, R5, 0x7770, RZ ;  /* 0x0000777005047816 */ /* 0x010fd600000000ff */
[----:B------:R0:W-:Y:S01]  /*ac270*/  @P4 STG.E.U8 desc[UR32][R28.64], R4 ;  /* 0x000000041c004986 */ /* 0x0001e2000c101120 */
[----:B------:R-:W-:Y:S02]  /*ac280*/  LOP3.LUT P1, RZ, R23, 0x20000, RZ, 0xc0, !PT ;  /* 0x0002000017ff7812 */ /* 0x000fe4000782c0ff */
[----:B0-----:R-:W-:-:S05]  /*ac290*/  PRMT R4, R5, 0x7771, RZ ;  /* 0x0000777105047816 */ /* 0x001fca00000000ff */
[----:B------:R2:W-:Y:S01]  /*ac2a0*/  @P5 STG.E.U8 desc[UR32][R26.64], R4 ;  /* 0x000000041a005986 */ /* 0x0005e2000c101120 */
[C---:B------:R-:W-:Y:S02]  /*ac2b0*/  LOP3.LUT P2, RZ, R23.reuse, 0x10000, RZ, 0xc0, !PT ;  /* 0x0001000017ff7812 */ /* 0x040fe4000784c0ff */
[----:B------:R-:W-:Y:S02]  /*ac2c0*/  LOP3.LUT P4, RZ, R23, 0x4, RZ, 0xc0, !PT ;  /* 0x0000000417ff7812 */ /* 0x000fe4000788c0ff */
[----:B------:R-:W-:-:S11]  /*ac2d0*/  LOP3.LUT R6, R6, 0xffefffff, RZ, 0xc0, !PT ;  /* 0xffefffff06067812 */ /* 0x000fd600078ec0ff */
[----:B------:R-:W-:Y:S02]  /*ac2e0*/  @P4 LOP3.LUT R6, R6, 0x100000, RZ, 0xfc, !PT ;  /* 0x0010000006064812 */ /* 0x000fe400078efcff */
[----:B------:R-:W-:Y:S02]  /*ac2f0*/  LOP3.LUT P4, RZ, R23, 0x8, RZ, 0xc0, !PT ;  /* 0x0000000817ff7812 */ /* 0x000fe4000788c0ff */
[----:B--2---:R-:W-:-:S05]  /*ac300*/  PRMT R4, R18, 0x7770, RZ ;  /* 0x0000777012047816 */ /* 0x004fca00000000ff */
[----:B------:R0:W-:Y:S02]  /*ac310*/  @P6 STG.E.U8 desc[UR32][R16.64], R4 ;  /* 0x0000000410006986 */ /* 0x0001e4000c101120 */
[----:B0-----:R-:W-:-:S05]  /*ac320*/  PRMT R4, R18, 0x7771, RZ ;  /* 0x0000777112047816 */ /* 0x001fca00000000ff */
[----:B------:R0:W-:Y:S04]  /*ac330*/  @P0 STG.E.U8 desc[UR32][R2.64], R4 ;  /* 0x0000000402000986 */ /* 0x0001e8000c101120 */
[----:B------:R-:W-:Y:S04]  /*ac340*/  STL.64 [R1+0x2518], R18 ;  /* 0x0025181201007387 */ /* 0x000fe80000100a00 */
[----:B------:R-:W2:Y:S01]  /*ac350*/  LDL.LU.64 R26, [R1+0xc08] ;  /* 0x000c0800011a7983 */ /* 0x000ea20000300a00 */
[----:B0-----:R-:W-:-:S05]  /*ac360*/  PRMT R4, R15, 0x7770, RZ ;  /* 0x000077700f047816 */ /* 0x001fca00000000ff */
[----:B------:R0:W-:Y:S02]  /*ac370*/  @P1 STG.E.U8 desc[UR32][R12.64], R4 ;  /* 0x000000040c001986 */ /* 0x0001e4000c101120 */
[----:B0-----:R-:W-:-:S05]  /*ac380*/  PRMT R4, R15, 0x7771, RZ ;  /* 0x000077710f047816 */ /* 0x001fca00000000ff */
[----:B------:R0:W-:Y:S04]  /*ac390*/  @P2 STG.E.U8 desc[UR32][R8.64], R4 ;  /* 0x0000000408002986 */ /* 0x0001e8000c101120 */
[----:B0-----:R-:W3:Y:S01]  /*ac3a0*/  LDL.LU.64 R8, [R1+0xc10] ;  /* 0x000c100001087983 */ /* 0x001ee20000300a00 */
        /* <DEDUP_REMOVED lines=16> */
[----:B------:R-:W-:Y:S02]  /*ac4b0*/  LOP3.LUT P0, RZ, R23, 0x4000, RZ, 0xc0, !PT ;  /* 0x0000400017ff7812 */ /* 0x000fe4000780c0ff */
[----:B------:R-:W-:Y:S02]  /*ac4c0*/  LOP3.LUT R6, R6, 0xfbffffff, RZ, 0xc0, !PT ;  /* 0xfbffffff06067812 */ /* 0x000fe400078ec0ff */
[----:B------:R-:W-:Y:S02]  /*ac4d0*/  PRMT R4, R7, 0x7772, RZ ;  /* 0x0000777207047816 */ /* 0x000fe400000000ff */
[----:B------:R-:W-:-:S03]  /*ac4e0*/  LOP3.LUT P1, RZ, R23, 0x2000, RZ, 0xc0, !PT ;  /* 0x0000200017ff7812 */ /* 0x000fc6000782c0ff */
[----:B------:R0:W-:Y:S02]  /*ac4f0*/  @P3 STG.E.U8 desc[UR32][R20.64], R4 ;  /* 0x0000000414003986 */ /* 0x0001e4000c101120 */
[----:B------:R-:W-:Y:S02]  /*ac500*/  @P4 LOP3.LUT R6, R6, 0x4000000, RZ, 0xfc, !PT ;  /* 0x0400000006064812 */ /* 0x000fe400078efcff */
[----:B------:R-:W-:Y:S02]  /*ac510*/  LOP3.LUT P4, RZ, R23, 0x200, RZ, 0xc0, !PT ;  /* 0x0000020017ff7812 */ /* 0x000fe4000788c0ff */
[----:B0-----:R-:W-:Y:S01]  /*ac520*/  PRMT R4, R7, 0x7773, RZ ;  /* 0x0000777307047816 */ /* 0x001fe200000000ff */
[----:B------:R-:W4:Y:S01]  /*ac530*/  LDL.LU.64 R20, [R1+0xc18] ;  /* 0x000c180001147983 */ /* 0x000f220000300a00 */
[----:B------:R-:W-:-:S03]  /*ac540*/  LOP3.LUT R6, R6, 0xf7ffffff, RZ, 0xc0, !PT ;  /* 0xf7ffffff06067812 */ /* 0x000fc600078ec0ff */
[----:B------:R-:W4:Y:S06]  /*ac550*/  LDL.LU.64 R16, [R1+0xc20] ;  /* 0x000c200001107983 */ /* 0x000f2c0000300a00 */
[----:B------:R-:W-:Y:S01]  /*ac560*/  @P4 LOP3.LUT R6, R6, 0x8000000, RZ, 0xfc, !PT ;  /* 0x0800000006064812 */ /* 0x000fe200078efcff */
[----:B------:R-:W4:Y:S01]  /*ac570*/  LDL.LU.64 R2, [R1+0xc28] ;  /* 0x000c280001027983 */ /* 0x000f220000300a00 */
[C---:B------:R-:W-:Y:S02]  /*ac580*/  LOP3.LUT P2, RZ, R23.reuse, 0x1000, RZ, 0xc0, !PT ;  /* 0x0000100017ff7812 */ /* 0x040fe4000784c0ff */
[C---:B------:R-:W-:Y:S01]  /*ac590*/  LOP3.LUT P3, RZ, R23.reuse, 0x800, RZ, 0xc0, !PT ;  /* 0x0000080017ff7812 */ /* 0x040fe2000786c0ff */
[----:B------:R-:W4:Y:S01]  /*ac5a0*/  LDL.LU.64 R12, [R1+0xc30] ;  /* 0x000c3000010c7983 */ /* 0x000f220000300a00 */
[----:B------:R-:W-:-:S02]  /*ac5b0*/  LOP3.LUT P4, RZ, R23, 0x400, RZ, 0xc0, !PT ;  /* 0x0000040017ff7812 */ /* 0x000fc4000788c0ff */
[C---:B------:R-:W-:Y:S02]  /*ac5c0*/  LOP3.LUT P5, RZ, R23.reuse, 0x2, RZ, 0xc0, !PT ;  /* 0x0000000217ff7812 */ /* 0x040fe400078ac0ff */
[----:B------:R-:W-:Y:S01]  /*ac5d0*/  LOP3.LUT P6, RZ, R23, 0x1, RZ, 0xc0, !PT ;  /* 0x0000000117ff7812 */ /* 0x000fe200078cc0ff */
[----:B--2---:R0:W-:Y:S02]  /*ac5e0*/  @P0 STG.E.U8 desc[UR32][R26.64], R4 ;  /* 0x000000041a000986 */ /* 0x0041e4000c101120 */
[----:B0-----:R-:W-:-:S05]  /*ac5f0*/  PRMT R4, R14, 0x7772, RZ ;  /* 0x000077720e047816 */ /* 0x001fca00000000ff */
[----:B---3--:R0:W-:Y:S04]  /*ac600*/  @P1 STG.E.U8 desc[UR32][R8.64], R4 ;  /* 0x0000000408001986 */ /* 0x0081e8000c101120 */
[----:B0-----:R-:W2:Y:S04]  /*ac610*/  LDL.LU.64 R8, [R1+0xc38] ;  /* 0x000c380001087983 */ /* 0x001ea80000300a00 */
[----:B------:R-:W3:Y:S04]  /*ac620*/  LDL.LU R23, [R1+0x190] ;  /* 0x0001900001177983 */ /* 0x000ee80000300800 */
[----:B------:R-:W4:Y:S01]  /*ac630*/  LDL.LU.64 R18, [R1+0xc48] ;  /* 0x000c480001127983 */ /* 0x000f220000300a00 */
[----:B------:R-:W-:-:S03]  /*ac640*/  PRMT R4, R14, 0x7773, RZ ;  /* 0x000077730e047816 */ /* 0x000fc600000000ff */
[----:B----4-:R0:W-:Y:S04]  /*ac650*/  STL.64 [R1+0x2520], R18 ;  /* 0x0025201201007387 */ /* 0x0101e80000100a00 */
[----:B0-----:R-:W4:Y:S04]  /*ac660*/  LDL.LU.64 R18, [R1+0xc40] ;  /* 0x000c400001127983 */ /* 0x001f280000300a00 */
[----:B------:R0:W-:Y:S02]  /*ac670*/  @P2 STG.E.U8 desc[UR32][R20.64], R4 ;  /* 0x0000000414002986 */ /* 0x0001e4000c101120 */
[----:B0-----:R-:W-:-:S02]  /*ac680*/  PRMT R4, R10, 0x7772, RZ ;  /* 0x000077720a047816 */ /* 0x001fc400000000ff */
[----:B------:R-:W4:Y:S04]  /*ac690*/  LDL.LU.64 R20, [R1+0xc50] ;  /* 0x000c500001147983 */ /* 0x000f280000300a00 */
[----:B------:R0:W-:Y:S04]  /*ac6a0*/  @P3 STG.E.U8 desc[UR32][R16.64], R4 ;  /* 0x0000000410003986 */ /* 0x0001e8000c101120 */
[----:B------:R-:W4:Y:S04]  /*ac6b0*/  LDL.LU.64 R24, [R1+0xc58] ;  /* 0x000c580001187983 */ /* 0x000f280000300a00 */
[----:B------:R-:W4:Y:S01]  /*ac6c0*/  LDL.LU.64 R28, [R1+0xc60] ;  /* 0x000c6000011c7983 */ /* 0x000f220000300a00 */
[----:B0-----:R-:W-:-:S03]  /*ac6d0*/  PRMT R4, R10, 0x7773, RZ ;  /* 0x000077730a047816 */ /* 0x001fc600000000ff */
[----:B------:R-:W4:Y:S04]  /*ac6e0*/  LDL.LU R7, [R1+0x180] ;  /* 0x0001800001077983 */ /* 0x000f280000300800 */
[----:B------:R0:W-:Y:S01]  /*ac6f0*/  @P4 STG.E.U8 desc[UR32][R2.64], R4 ;  /* 0x0000000402004986 */ /* 0x0001e2000c101120 */
[----:B------:R-:W-:-:S03]  /*ac700*/  LOP3.LUT P4, RZ, R6, 0x8000000, RZ, 0xc0, !PT ;  /* 0x0800000006ff7812 */ /* 0x000fc6000788c0ff */
[----:B------:R-:W4:Y:S04]  /*ac710*/  LDL.LU.64 R26, [R1+0xc68] ;  /* 0x000c6800011a7983 */ /* 0x000f280000300a00 */
[----:B------:R-:W4:Y:S01]  /*ac720*/  LDL.LU.64 R16, [R1+0xc70] ;  /* 0x000c700001107983 */ /* 0x000f220000300a00 */
[----:B0-----:R-:W-:-:S03]  /*ac730*/  PRMT R4, R11, 0x7772, RZ ;  /* 0x000077720b047816 */ /* 0x001fc600000000ff */
[----:B------:R-:W4:Y:S04]  /*ac740*/  LDL.LU R14, [R1+0x184] ;  /* 0x00018400010e7983 */ /* 0x000f280000300800 */
[----:B------:R0:W-:Y:S01]  /*ac750*/  @P4 STG.E.U8 desc[UR32][R12.64], R4 ;  /* 0x000000040c004986 */ /* 0x0001e2000c101120 */
[----:B------:R-:W-:-:S03]  /*ac760*/  LOP3.LUT P4, RZ, R6, 0x4000000, RZ, 0xc0, !PT ;  /* 0x0400000006ff7812 */ /* 0x000fc6000788c0ff */
[----:B------:R-:W4:Y:S01]  /*ac770*/  LDL.LU.64 R2, [R1+0xc80] ;  /* 0x000c800001027983 */ /* 0x000f220000300a00 */
[----:B0-----:R-:W-:-:S03]  /*ac780*/  PRMT R4, R11, 0x7773, RZ ;  /* 0x000077730b047816 */ /* 0x001fc600000000ff */
[----:B------:R-:W4:Y:S06]  /*ac790*/  LDL.LU.64 R12, [R1+0xc88] ;  /* 0x000c8800010c7983 */ /* 0x000f2c0000300a00 */
[----:B--2---:R3:W-:Y:S01]  /*ac7a0*/  @P4 STG.E.U8 desc[UR32][R8.64], R4 ;  /* 0x0000000408004986 */ /* 0x0047e2000c101120 */
[----:B------:R-:W-:-:S03]  /*ac7b0*/  LOP3.LUT P4, RZ, R6, 0x2000000, RZ, 0xc0, !PT ;  /* 0x0200000006ff7812 */ /* 0x000fc6000788c0ff */
[----:B------:R-:W2:Y:S01]  /*ac7c0*/  LDL.LU.64 R10, [R1+0xc90] ;  /* 0x000c9000010a7983 */ /* 0x000ea20000300a00 */
[----:B---3--:R-:W-:-:S03]  /*ac7d0*/  PRMT R4, R23, 0x7772, RZ ;  /* 0x0000777217047816 */ /* 0x008fc600000000ff */
[----:B------:R-:W3:Y:S06]  /*ac7e0*/  LDL.LU.64 R8, [R1+0xc98] ;  /* 0x000c980001087983 */ /* 0x000eec0000300a00 */
        /* <DEDUP_REMOVED lines=8> */
[----:B------:R0:W-:Y:S04]  /*ac870*/  @P4 STG.E.U8 desc[UR32][R20.64], R4 ;  /* 0x0000000414004986 */ /* 0x0001e8000c101120 */
[----:B0-----:R-:W2:Y:S01]  /*ac880*/  LDL.LU.64 R20, [R1+0x2510] ;  /* 0x0025100001147983 */ /* 0x001ea20000300a00 */
[----:B------:R-:W-:Y:S02]  /*ac890*/  LOP3.LUT P4, RZ, R6, 0x400000, RZ, 0xc0, !PT ;  /* 0x0040000006ff7812 */ /* 0x000fe4000788c0ff */
[----:B------:R-:W-:-:S11]  /*ac8a0*/  PRMT R4, R5, 0x7773, RZ ;  /* 0x0000777305047816 */ /* 0x000fd600000000ff */
[----:B------:R4:W-:Y:S01]  /*ac8b0*/  @P4 STG.E.U8 desc[UR32][R24.64], R4 ;  /* 0x0000000418004986 */ /* 0x0009e2000c101120 */
[----:B------:R-:W-:Y:S02]  /*ac8c0*/  LOP3.LUT P4, RZ, R6, 0x200000, RZ, 0xc0, !PT ;  /* 0x0020000006ff7812 */ /* 0x000fe4000788c0ff */
[C---:B------:R-:W-:Y:S02]  /*ac8d0*/  LOP3.LUT P0, RZ, R22.reuse, 0x80000000, RZ, 0xc0, !PT ;  /* 0x8000000016ff7812 */ /* 0x040fe4000780c0ff */
[C---:B------:R-:W-:Y:S02]  /*ac8e0*/  LOP3.LUT P1, RZ, R22.reuse, 0x40000000, RZ, 0xc0, !PT ;  /* 0x4000000016ff7812 */ /* 0x040fe4000782c0ff */
[C---:B------:R-:W-:Y:S02]  /*ac8f0*/  LOP3.LUT P2, RZ, R22.reuse, 0x20000000, RZ, 0xc0, !PT ;  /* 0x2000000016ff7812 */ /* 0x040fe4000784c0ff */
[----:B------:R-:W-:Y:S02]  /*ac900*/  LOP3.LUT P3, RZ, R22, 0x10000000, RZ, 0xc0, !PT ;  /* 0x1000000016ff7812 */ /* 0x000fe4000786c0ff */
[----:B----4-:R-:W-:-:S05]  /*ac910*/  PRMT R4, R18, 0x7772, RZ ;  /* 0x0000777212047816 */ /* 0x010fca00000000ff */
[----:B------:R0:W-:Y:S01]  /*ac920*/  @P4 STG.E.U8 desc[UR32][R28.64], R4 ;  /* 0x000000041c004986 */ /* 0x0001e2000c101120 */
[----:B------:R-:W-:Y:S02]  /*ac930*/  LOP3.LUT P4, RZ, R6, 0x100000, RZ, 0xc0, !PT ;  /* 0x0010000006ff7812 */ /* 0x000fe4000788c0ff */
[----:B0-----:R-:W-:-:S11]  /*ac940*/  PRMT R4, R18, 0x7773, RZ ;  /* 0x0000777312047816 */ /* 0x001fd600000000ff */
[----:B------:R0:W-:Y:S02]  /*ac950*/  @P4 STG.E.U8 desc[UR32][R26.64], R4 ;  /* 0x000000041a004986 */ /* 0x0001e4000c101120 */
[----:B0-----:R-:W-:-:S05]  /*ac960*/  PRMT R4, R15, 0x7772, RZ ;  /* 0x000077720f047816 */ /* 0x001fca00000000ff */
[----:B------:R0:W-:Y:S02]  /*ac970*/  @P5 STG.E.U8 desc[UR32][R16.64], R4 ;  /* 0x0000000410005986 */ /* 0x0001e4000c101120 */
[----:B0-----:R-:W-:-:S05]  /*ac980*/  PRMT R4, R15, 0x7773, RZ ;  /* 0x000077730f047816 */ /* 0x001fca00000000ff */
[----:B--2---:R0:W-:Y:S02]  /*ac990*/  @P6 STG.E.U8 desc[UR32][R20.64], R4 ;  /* 0x0000000414006986 */ /* 0x0041e4000c101120 */
[C---:B0-----:R-:W-:Y:S02]  /*ac9a0*/  PRMT R4, R7.reuse, 0x7770, RZ ;  /* 0x0000777007047816 */ /* 0x041fe400000000ff */
[----:B------:R-:W2:Y:S04]  /*ac9b0*/  LDL.LU.64 R20, [R1+0x2508] ;  /* 0x0025080001147983 */ /* 0x000ea80000300a00 */
[----:B------:R0:W-:Y:S04]  /*ac9c0*/  @P0 STG.E.U8 desc[UR32][R2.64], R4 ;  /* 0x0000000402000986 */ /* 0x0001e8000c101120 */
[----:B------:R-:W4:Y:S01]  /*ac9d0*/  LDL.LU R29, [R1+0x174] ;  /* 0x00017400011d7983 */ /* 0x000f220000300800 */
[----:B0-----:R-:W-:-:S05]  /*ac9e0*/  PRMT R4, R7, 0x7771, RZ ;  /* 0x0000777107047816 */ /* 0x001fca00000000ff */
[----:B------:R0:W-:Y:S02]  /*ac9f0*/  @P1 STG.E.U8 desc[UR32][R12.64], R4 ;  /* 0x000000040c001986 */ /* 0x0001e4000c101120 */
[----:B0-----:R-:W-:-:S05]  /*aca00*/  PRMT R4, R14, 0x7770, RZ ;  /* 0x000077700e047816 */ /* 0x001fca00000000ff */
[----:B------:R0:W-:Y:S02]  /*aca10*/  @P2 STG.E.U8 desc[UR32][R10.64], R4 ;  /* 0x000000040a002986 */ /* 0x0001e4000c101120 */
[----:B0-----:R-:W-:Y:S02]  /*aca20*/  PRMT R4, R14, 0x7771, RZ ;  /* 0x000077710e047816 */ /* 0x001fe400000000ff */
[----:B------:R-:W4:Y:S04]  /*aca30*/  LDL.LU.64 R10, [R1+0xca0] ;  /* 0x000ca000010a7983 */ /* 0x000f280000300a00 */
[----:B---3--:R0:W-:Y:S04]  /*aca40*/  @P3 STG.E.U8 desc[UR32][R8.64], R4 ;  /* 0x0000000408003986 */ /* 0x0081e8000c101120 */
[----:B0-----:R-:W3:Y:S04]  /*aca50*/  LDL.LU.64 R8, [R1+0xca8] ;  /* 0x000ca80001087983 */ /* 0x001ee80000300a00 */
[----:B------:R-:W3:Y:S04]  /*aca60*/  LDL.LU.64 R26, [R1+0xcb0] ;  /* 0x000cb000011a7983 */ /* 0x000ee80000300a00 */
[----:B------:R-:W3:Y:S04]  /*aca70*/  LDL.LU.64 R16, [R1+0xcb8] ;  /* 0x000cb80001107983 */ /* 0x000ee80000300a00 */
[----:B------:R-:W3:Y:S04]  /*aca80*/  LDL.LU.64 R2, [R1+0xcc0] ;  /* 0x000cc00001027983 */ /* 0x000ee80000300a00 */
[----:B------:R-:W4:Y:S01]  /*aca90*/  LDL.LU R15, [R1+0x188] ;  /* 0x00018800010f7983 */ /* 0x000f220000300800 */
[----:B------:R-:W-:Y:S01]  /*acaa0*/  LOP3.LUT P0, RZ, R22, 0x8000000, RZ, 0xc0, !PT ;  /* 0x0800000016ff7812 */ /* 0x000fe2000780c0ff */
[----:B------:R-:W-:-:S02]  /*acab0*/  IMAD.MOV.U32 R12, RZ, RZ, R0 ;  /* 0x000000ffff0c7224 */ /* 0x000fc400078e0000 */
[----:B--2---:R-:W-:Y:S02]  /*acac0*/  IMAD.MOV.U32 R0, RZ, RZ, R20 ;  /* 0x000000ffff007224 */ /* 0x004fe400078e0014 */
[----:B------:R-:W2:Y:S04]  /*acad0*/  LDL.LU R20, [R1+0x18c] ;  /* 0x00018c0001147983 */ /* 0x000ea80000300800 */
[----:B------:R-:W2:Y:S01]  /*acae0*/  LDL.LU R18, [R1+0x170] ;  /* 0x0001700001127983 */ /* 0x000ea20000300800 */
[----:B----4-:R-:W-:-:S05]  /*acaf0*/  PRMT R4, R15, 0x7770, RZ ;  /* 0x000077700f047816 */ /* 0x010fca00000000ff */
[----:B------:R0:W-:Y:S04]  /*acb00*/  @P0 STG.E.U8 desc[UR32][R10.64], R4 ;  /* 0x000000040a000986 */ /* 0x0001e8000c101120 */
[----:B0-----:R-:W4:Y:S04]  /*acb10*/  LDL.LU.64 R10, [R1+0xcc8] ;  /* 0x000cc800010a7983 */ /* 0x001f280000300a00 */
[----:B------:R-:W4:Y:S01]  /*acb20*/  LDL.LU R13, [R1+0x17c] ;  /* 0x00017c00010d7983 */ /* 0x000f220000300800 */
[C---:B------:R-:W-:Y:S02]  /*acb30*/  LOP3.LUT P1, RZ, R22.reuse, 0x4000000, RZ, 0xc0, !PT ;  /* 0x0400000016ff7812 */ /* 0x040fe4000782c0ff */
[----:B------:R-:W-:-:S02]  /*acb40*/  LOP3.LUT P2, RZ, R22, 0x2000000, RZ, 0xc0, !PT ;  /* 0x0200000016ff7812 */ /* 0x000fc4000784c0ff */
[----:B------:R-:W-:-:S09]  /*acb50*/  PRMT R4, R15, 0x7771, RZ ;  /* 0x000077710f047816 */ /* 0x000fd200000000ff */
[----:B---3--:R2:W-:Y:S02]  /*acb60*/  @P1 STG.E.U8 desc[UR32][R8.64], R4 ;  /* 0x0000000408001986 */ /* 0x0085e4000c101120 */
[----:B--2---:R-:W-:-:S05]  /*acb70*/  PRMT R4, R20, 0x7770, RZ ;  /* 0x0000777014047816 */ /* 0x004fca00000000ff */
[----:B------:R0:W-:Y:S02]  /*acb80*/  @P2 STG.E.U8 desc[UR32][R26.64], R4 ;  /* 0x000000041a002986 */ /* 0x0001e4000c101120 */
[----:B0-----:R-:W-:Y:S02]  /*acb90*/  PRMT R4, R20, 0x7771, RZ ;  /* 0x0000777114047816 */ /* 0x001fe400000000ff */
[----:B----4-:R0:W-:Y:S04]  /*acba0*/  STL.64 [R1+0x2500], R12 ;  /* 0x0025000c01007387 */ /* 0x0101e80000100a00 */
[----:B------:R-:W-:Y:S04]  /*acbb0*/  STL.64 [R1+0x24d8], R14 ;  /* 0x0024d80e01007387 */ /* 0x000fe80000100a00 */
[----:B------:R-:W2:Y:S04]  /*acbc0*/  LDL.LU.64 R8, [R1+0xcd0] ;  /* 0x000cd00001087983 */ /* 0x000ea80000300a00 */
[----:B0-----:R-:W3:Y:S04]  /*acbd0*/  LDL.LU.64 R12, [R1+0xcd8] ;  /* 0x000cd800010c7983 */ /* 0x001ee80000300a00 */
[----:B------:R0:W-:Y:S04]  /*acbe0*/  STL.64 [R1+0x24e0], R20 ;  /* 0x0024e01401007387 */ /* 0x0001e80000100a00 */
        /* <DEDUP_REMOVED lines=23> */
[----:B------:R-:W-:Y:S02]  /*acd60*/  LOP3.LUT P4, RZ, R22, 0x200000, RZ, 0xc0, !PT ;  /* 0x0020000016ff7812 */ /* 0x000fe4000788c0ff */
[----:B------:R-:W-:Y:S02]  /*acd70*/  LOP3.LUT R6, R6, 0xfffbffff, RZ, 0xc0, !PT ;  /* 0xfffbffff06067812 */ /* 0x000fe400078ec0ff */
[----:B------:R-:W-:-:S09]  /*acd80*/  LOP3.LUT P3, RZ, R22, 0x1000000, RZ, 0xc0, !PT ;  /* 0x0100000016ff7812 */ /* 0x000fd2000786c0ff */
[----:B------:R-:W-:Y:S02]  /*acd90*/  @P4 LOP3.LUT R6, R6, 0x40000, RZ, 0xfc, !PT ;  /* 0x0004000006064812 */ /* 0x000fe400078efcff */
[----:B------:R-:W-:Y:S02]  /*acda0*/  LOP3.LUT P4, RZ, R22, 0x400000, RZ, 0xc0, !PT ;  /* 0x0040000016ff7812 */ /* 0x000fe4000788c0ff */
[----:B------:R-:W-:Y:S01]  /*acdb0*/  LOP3.LUT R6, R6, 0xfff7ffff, RZ, 0xc0, !PT ;  /* 0xfff7ffff06067812 */ /* 0x000fe200078ec0ff */
[----:B------:R0:W-:Y:S10]  /*acdc0*/  @P3 STG.E.U8 desc[UR32][R16.64], R4 ;  /* 0x0000000410003986 */ /* 0x0001f4000c101120 */
[----:B------:R-:W-:-:S02]  /*acdd0*/  @P4 LOP3.LUT R6, R6, 0x80000, RZ, 0xfc, !PT ;  /* 0x0008000006064812 */ /* 0x000fc400078efcff */
        /* <DEDUP_REMOVED lines=8> */
[----:B--2---:R0:W-:Y:S01]  /*ace60*/  @P4 STG.E.U8 desc[UR32][R8.64], R4 ;  /* 0x0000000408004986 */ /* 0x0041e2000c101120 */
[----:B------:R-:W-:Y:S02]  /*ace70*/  LOP3.LUT P4, RZ, R6, 0x20000, RZ, 0xc0, !PT ;  /* 0x0002000006ff7812 */ /* 0x000fe4000788c0ff */
[----:B0-----:R-:W-:-:S11]  /*ace80*/  PRMT R4, R29, 0x7771, RZ ;  /* 0x000077711d047816 */ /* 0x001fd600000000ff */
[----:B---3--:R-:W-:Y:S04]  /*ace90*/  @P4 STG.E.U8 desc[UR32][R12.64], R4 ;  /* 0x000000040c004986 */ /* 0x008fe8000c101120 */
[----:B----4-:R0:W-:Y:S04]  /*acea0*/  STL.64 [R1+0x24f8], R20 ;  /* 0x0024f81401007387 */ /* 0x0101e80000100a00 */
        /* <DEDUP_REMOVED lines=24> */
[----:B------:R-:W-:Y:S02]  /*ad030*/  LOP3.LUT P4, RZ, R6, 0x1000, RZ, 0xc0, !PT ;  /* 0x0000100006ff7812 */ /* 0x000fe4000788c0ff */
[----:B0-----:R-:W-:Y:S01]  /*ad040*/  PRMT R4, R7, 0x7772, RZ ;  /* 0x0000777207047816 */ /* 0x001fe200000000ff */
[----:B------:R-:W2:Y:S10]  /*ad050*/  LDL.LU.64 R20, [R1+0x24e0] ;  /* 0x0024e00001147983 */ /* 0x000eb40000300a00 */
[----:B---3--:R0:W-:Y:S04]  /*ad060*/  @P4 STG.E.U8 desc[UR32][R14.64], R4 ;  /* 0x000000040e004986 */ /* 0x0081e8000c101120 */
[----:B0-----:R-:W3:Y:S01]  /*ad070*/  LDL.LU.64 R14, [R1+0x24d8] ;  /* 0x0024d800010e7983 */ /* 0x001ee20000300a00 */
[----:B------:R-:W-:-:S02]  /*ad080*/  LOP3.LUT P5, RZ, R22, 0x4000, RZ, 0xc0, !PT ;  /* 0x0000400016ff7812 */ /* 0x000fc400078ac0ff */
[C---:B------:R-:W-:Y:S02]  /*ad090*/  LOP3.LUT P6, RZ, R22.reuse, 0x2000, RZ, 0xc0, !PT ;  /* 0x0000200016ff7812 */ /* 0x040fe400078cc0ff */
[----:B------:R-:W-:Y:S02]  /*ad0a0*/  PRMT R4, R7, 0x7773, RZ ;  /* 0x0000777307047816 */ /* 0x000fe400000000ff */
[C---:B------:R-:W-:Y:S02]  /*ad0b0*/  LOP3.LUT P0, RZ, R22.reuse, 0x1000, RZ, 0xc0, !PT ;  /* 0x0000100016ff7812 */ /* 0x040fe4000780c0ff */
[----:B------:R-:W-:-:S05]  /*ad0c0*/  LOP3.LUT P1, RZ, R22, 0x800, RZ, 0xc0, !PT ;  /* 0x0000080016ff7812 */ /* 0x000fca000782c0ff */
[----:B----4-:R3:W-:Y:S01]  /*ad0d0*/  @P5 STG.E.U8 desc[UR32][R24.64], R4 ;  /* 0x0000000418005986 */ /* 0x0107e2000c101120 */
[C---:B------:R-:W-:Y:S02]  /*ad0e0*/  LOP3.LUT P2, RZ, R22.reuse, 0x400, RZ, 0xc0, !PT ;  /* 0x0000040016ff7812 */ /* 0x040fe4000784c0ff */
[----:B------:R-:W-:Y:S02]  /*ad0f0*/  LOP3.LUT P3, RZ, R22, 0x200, RZ, 0xc0, !PT ;  /* 0x0000020016ff7812 */ /* 0x000fe4000786c0ff */
[----:B---3--:R-:W-:-:S05]  /*ad100*/  PRMT R4, R14, 0x7772, RZ ;  /* 0x000077720e047816 */ /* 0x008fca00000000ff */
[----:B------:R0:W-:Y:S02]  /*ad110*/  @P6 STG.E.U8 desc[UR32][R26.64], R4 ;  /* 0x000000041a006986 */ /* 0x0001e4000c101120 */
[----:B0-----:R-:W-:-:S05]  /*ad120*/  PRMT R4, R14, 0x7773, RZ ;  /* 0x000077730e047816 */ /* 0x001fca00000000ff */
[----:B------:R0:W-:Y:S02]  /*ad130*/  @P0 STG.E.U8 desc[UR32][R16.64], R4 ;  /* 0x0000000410000986 */ /* 0x0001e4000c101120 */
[----:B0-----:R-:W-:-:S05]  /*ad140*/  PRMT R4, R15, 0x7772, RZ ;  /* 0x000077720f047816 */ /* 0x001fca00000000ff */
[----:B------:R0:W-:Y:S02]  /*ad150*/  @P1 STG.E.U8 desc[UR32][R2.64], R4 ;  /* 0x0000000402001986 */ /* 0x0001e4000c101120 */
[----:B0-----:R-:W-:-:S05]  /*ad160*/  PRMT R4, R15, 0x7773, RZ ;  /* 0x000077730f047816 */ /* 0x001fca00000000ff */
[----:B------:R2:W-:Y:S02]  /*ad170*/  @P2 STG.E.U8 desc[UR32][R10.64], R4 ;  /* 0x000000040a002986 */ /* 0x0005e4000c101120 */
[----:B--2---:R-:W-:-:S05]  /*ad180*/  PRMT R4, R20, 0x7772, RZ ;  /* 0x0000777214047816 */ /* 0x004fca00000000ff */
[----:B------:R0:W-:Y:S04]  /*ad190*/  @P3 STG.E.U8 desc[UR32][R8.64], R4 ;  /* 0x0000000408003986 */ /* 0x0001e8000c101120 */
[----:B0-----:R-:W2:Y:S04]  /*ad1a0*/  LDL.LU.64 R8, [R1+0xd38] ;  /* 0x000d380001087983 */ /* 0x001ea80000300a00 */
[----:B------:R-:W3:Y:S04]  /*ad1b0*/  LDL.LU.64 R14, [R1+0xd40] ;  /* 0x000d4000010e7983 */ /* 0x000ee80000300a00 */
[----:B------:R-:W4:Y:S04]  /*ad1c0*/  LDL.LU.64 R10, [R1+0xd48] ;  /* 0x000d4800010a7983 */ /* 0x000f280000300a00 */
[----:B------:R-:W4:Y:S01]  /*ad1d0*/  LDL.LU.64 R2, [R1+0xd50] ;  /* 0x000d500001027983 */ /* 0x000f220000300a00 */
[----:B------:R-:W-:-:S02]  /*ad1e0*/  LOP3.LUT P6, RZ, R22, 0x100, RZ, 0xc0, !PT ;  /* 0x0000010016ff7812 */ /* 0x000fc400078cc0ff */
[----:B------:R-:W-:Y:S01]  /*ad1f0*/  LOP3.LUT P3, RZ, R22, 0x80, RZ, 0xc0, !PT ;  /* 0x0000008016ff7812 */ /* 0x000fe2000786c0ff */
[----:B------:R-:W4:Y:S01]  /*ad200*/  LDL.LU.64 R26, [R1+0xd58] ;  /* 0x000d5800011a7983 */ /* 0x000f220000300a00 */
[----:B------:R-:W-:Y:S02]  /*ad210*/  PRMT R4, R20, 0x7773, RZ ;  /* 0x0000777314047816 */ /* 0x000fe400000000ff */
[C---:B------:R-:W-:Y:S01]  /*ad220*/  LOP3.LUT P0, RZ, R22.reuse, 0x40, RZ, 0xc0, !PT ;  /* 0x0000004016ff7812 */ /* 0x040fe2000780c0ff */
[----:B------:R-:W4:Y:S01]  /*ad230*/  LDL.LU.64 R16, [R1+0xd60] ;  /* 0x000d600001107983 */ /* 0x000f220000300a00 */
[----:B------:R-:W-:-:S05]  /*ad240*/  LOP3.LUT P1, RZ, R22, 0x20, RZ, 0xc0, !PT ;  /* 0x0000002016ff7812 */ /* 0x000fca000782c0ff */
[----:B--2---:R0:W-:Y:S02]  /*ad250*/  @P6 STG.E.U8 desc[UR32][R8.64], R4 ;  /* 0x0000000408006986 */ /* 0x0041e4000c101120 */
[C---:B0-----:R-:W-:Y:S02]  /*ad260*/  PRMT R4, R18.reuse, 0x7772, RZ ;  /* 0x0000777212047816 */ /* 0x041fe400000000ff */
[----:B------:R-:W2:Y:S04]  /*ad270*/  LDL.LU.64 R8, [R1+0xd68] ;  /* 0x000d680001087983 */ /* 0x000ea80000300a00 */
[----:B---3--:R0:W-:Y:S04]  /*ad280*/  @P3 STG.E.U8 desc[UR32][R14.64], R4 ;  /* 0x000000040e003986 */ /* 0x0081e8000c101120 */
[----:B------:R-:W3:Y:S01]  /*ad290*/  LDL.LU R20, [R1+0x160] ;  /* 0x0001600001147983 */ /* 0x000ee20000300800 */
[----:B0-----:R-:W-:-:S03]  /*ad2a0*/  PRMT R4, R18, 0x7773, RZ ;  /* 0x0000777312047816 */ /* 0x001fc600000000ff */
[----:B------:R-:W3:Y:S04]  /*ad2b0*/  LDL.LU.64 R14, [R1+0xd70] ;  /* 0x000d7000010e7983 */ /* 0x000ee80000300a00 */
[----:B----4-:R0:W-:Y:S04]  /*ad2c0*/  @P0 STG.E.U8 desc[UR32][R10.64], R4 ;  /* 0x000000040a000986 */ /* 0x0101e8000c101120 */
[----:B------:R-:W4:Y:S01]  /*ad2d0*/  LDL.LU R7, [R1+0x164] ;  /* 0x0001640001077983 */ /* 0x000f220000300800 */
[----:B0-----:R-:W-:-:S03]  /*ad2e0*/  PRMT R4, R29, 0x7772, RZ ;  /* 0x000077721d047816 */ /* 0x001fc600000000ff */
[----:B------:R-:W4:Y:S04]  /*ad2f0*/  LDL.LU.64 R10, [R1+0xd78] ;  /* 0x000d7800010a7983 */ /* 0x000f280000300a00 */
[----:B------:R-:W4:Y:S04]  /*ad300*/  LDL.LU R5, [R1+0x168] ;  /* 0x0001680001057983 */ /* 0x000f280000300800 */
        /* <DEDUP_REMOVED lines=22> */
[C---:B------:R-:W-:Y:S02]  /*ad470*/  LOP3.LUT P4, RZ, R22.reuse, 0x4, RZ, 0xc0, !PT ;  /* 0x0000000416ff7812 */ /* 0x040fe4000788c0ff */
[----:B------:R-:W-:Y:S02]  /*ad480*/  LOP3.LUT P2, RZ, R22, 0x10, RZ, 0xc0, !PT ;  /* 0x0000001016ff7812 */ /* 0x000fe4000784c0ff */
[----:B------:R-:W-:Y:S02]  /*ad490*/  LOP3.LUT R6, R6, 0xfffff7ff, RZ, 0xc0, !PT ;  /* 0xfffff7ff06067812 */ /* 0x000fe400078ec0ff */
[----:B------:R-:W-:-:S07]  /*ad4a0*/  PRMT R4, R29, 0x7773, RZ ;  /* 0x000077731d047816 */ /* 0x000fce00000000ff */
[----:B------:R-:W-:Y:S02]  /*ad4b0*/  @P4 LOP3.LUT R6, R6, 0x800, RZ, 0xfc, !PT ;  /* 0x0000080006064812 */ /* 0x000fe400078efcff */
[----:B------:R-:W-:Y:S01]  /*ad4c0*/  LOP3.LUT P4, RZ, R22, 0x8, RZ, 0xc0, !PT ;  /* 0x0000000816ff7812 */ /* 0x000fe2000788c0ff */
[----:B------:R0:W-:Y:S04]  /*ad4d0*/  @P2 STG.E.U8 desc[UR32][R26.64], R4 ;  /* 0x000000041a002986 */ /* 0x0001e8000c101120 */
[----:B------:R-:W2:Y:S04]  /*ad4e0*/  LDL.LU.64 R22, [R1+0xd90] ;  /* 0x000d900001167983 */ /* 0x000ea80000300a00 */
[----:B------:R-:W2:Y:S01]  /*ad4f0*/  LDL.LU R18, [R1+0x16c] ;  /* 0x00016c0001127983 */ /* 0x000ea20000300800 */
[----:B0-----:R-:W-:-:S03]  /*ad500*/  PRMT R4, R12, 0x7772, RZ ;  /* 0x000077720c047816 */ /* 0x001fc600000000ff */
[----:B------:R-:W2:Y:S04]  /*ad510*/  LDL.LU.64 R24, [R1+0xd98] ;  /* 0x000d980001187983 */ /* 0x000ea80000300a00 */
[----:B------:R0:W-:Y:S01]  /*ad520*/  @P4 STG.E.U8 desc[UR32][R16.64], R4 ;  /* 0x0000000410004986 */ /* 0x0001e2000c101120 */
[----:B------:R-:W-:-:S03]  /*ad530*/  LOP3.LUT P4, RZ, R6, 0x800, RZ, 0xc0, !PT ;  /* 0x0000080006ff7812 */ /* 0x000fc6000788c0ff */
[----:B------:R-:W2:Y:S04]  /*ad540*/  LDL.LU.64 R28, [R1+0xda0] ;  /* 0x000da000011c7983 */ /* 0x000ea80000300a00 */
[----:B------:R-:W2:Y:S01]  /*ad550*/  LDL.LU.64 R26, [R1+0xda8] ;  /* 0x000da800011a7983 */ /* 0x000ea20000300a00 */
[----:B0-----:R-:W-:-:S03]  /*ad560*/  IMAD.MOV.U32 R4, RZ, RZ, R12 ;  /* 0x000000ffff047224 */ /* 0x001fc600078e000c */
[----:B------:R-:W2:Y:S02]  /*ad570*/  LDL.LU.64 R16, [R1+0xdb0] ;  /* 0x000db00001107983 */ /* 0x000ea40000300a00 */
[----:B------:R-:W-:Y:S02]  /*ad580*/  PRMT R4, R4, 0x7773, RZ ;  /* 0x0000777304047816 */ /* 0x000fe400000000ff */
[----:B------:R-:W2:Y:S04]  /*ad590*/  LDL.LU R12, [R1+0x150] ;  /* 0x00015000010c7983 */ /* 0x000ea80000300800 */
[----:B------:R0:W-:Y:S01]  /*ad5a0*/  @P4 STG.E.U8 desc[UR32][R8.64], R4 ;  /* 0x0000000408004986 */ /* 0x0001e2000c101120 */
[C---:B------:R-:W-:Y:S02]  /*ad5b0*/  LOP3.LUT P4, RZ, R6.reuse, 0x400, RZ, 0xc0, !PT ;  /* 0x0000040006ff7812 */ /* 0x040fe4000788c0ff */
[----:B0-----:R-:W-:Y:S01]  /*ad5c0*/  PRMT R4, R13, 0x7772, RZ ;  /* 0x000077720d047816 */ /* 0x001fe200000000ff */
[----:B------:R-:W2:Y:S10]  /*ad5d0*/  LDL.LU.64 R8, [R1+0xdb8] ;  /* 0x000db80001087983 */ /* 0x000eb40000300a00 */
[----:B---3--:R0:W-:Y:S01]  /*ad5e0*/  @P4 STG.E.U8 desc[UR32][R14.64], R4 ;  /* 0x000000040e004986 */ /* 0x0081e2000c101120 */
[----:B------:R-:W-:-:S02]  /*ad5f0*/  LOP3.LUT P4, RZ, R6, 0x200, RZ, 0xc0, !PT ;  /* 0x0000020006ff7812 */ /* 0x000fc4000788c0ff */
[----:B0-----:R-:W-:Y:S01]  /*ad600*/  PRMT R4, R13, 0x7773, RZ ;  /* 0x000077730d047816 */ /* 0x001fe200000000ff */
[----:B------:R-:W3:Y:S10]  /*ad610*/  LDL.LU.64 R14, [R1+0xdc0] ;  /* 0x000dc000010e7983 */ /* 0x000ef40000300a00 */
[----:B----4-:R0:W-:Y:S01]  /*ad620*/  @P4 STG.E.U8 desc[UR32][R10.64], R4 ;  /* 0x000000040a004986 */ /* 0x0101e2000c101120 */
[----:B------:R-:W-:-:S02]  /*ad630*/  LOP3.LUT P4, RZ, R6, 0x100, RZ, 0xc0, !PT ;  /* 0x0000010006ff7812 */ /* 0x000fc4000788c0ff */
[----:B0-----:R-:W-:Y:S01]  /*ad640*/  PRMT R4, R20, 0x7770, RZ ;  /* 0x0000777014047816 */ /* 0x001fe200000000ff */
[----:B------:R-:W4:Y:S10]  /*ad650*/  LDL.LU.64 R10, [R1+0xdc8] ;  /* 0x000dc800010a7983 */ /* 0x000f340000300a00 */
[----:B--2---:R0:W-:Y:S04]  /*ad660*/  @P4 STG.E.U8 desc[UR32][R2.64], R4 ;  /* 0x0000000402004986 */ /* 0x0041e8000c101120 */
[----:B0-----:R-:W2:Y:S01]  /*ad670*/  LDL.LU.64 R2, [R1+0x24d0] ;  /* 0x0024d00001027983 */ /* 0x001ea20000300a00 */
[----:B------:R-:W-:-:S02]  /*ad680*/  LOP3.LUT P4, RZ, R6, 0x80, RZ, 0xc0, !PT ;  /* 0x0000008006ff7812 */ /* 0x000fc4000788c0ff */
[----:B------:R-:W-:Y:S02]  /*ad690*/  PRMT R4, R20, 0x7771, RZ ;  /* 0x0000777114047816 */ /* 0x000fe400000000ff */
[C---:B------:R-:W-:Y:S02]  /*ad6a0*/  LOP3.LUT P5, RZ, R21.reuse, 0x8000000, RZ, 0xc0, !PT ;  /* 0x0800000015ff7812 */ /* 0x040fe400078ac0ff */
[C---:B------:R-:W-:Y:S02]  /*ad6b0*/  LOP3.LUT P6, RZ, R21.reuse, 0x4000000, RZ, 0xc0, !PT ;  /* 0x0400000015ff7812 */ /* 0x040fe400078cc0ff */
[C---:B------:R-:W-:Y:S02]  /*ad6c0*/  LOP3.LUT P3, RZ, R21.reuse, 0x2000000, RZ, 0xc0, !PT ;  /* 0x0200000015ff7812 */ /* 0x040fe4000786c0ff */
[C---:B------:R-:W-:Y:S02]  /*ad6d0*/  LOP3.LUT P0, RZ, R21.reuse, 0x1000000, RZ, 0xc0, !PT ;  /* 0x0100000015ff7812 */ /* 0x040fe4000780c0ff */
[----:B------:R-:W-:-:S02]  /*ad6e0*/  LOP3.LUT P1, RZ, R21, 0x800000, RZ, 0xc0, !PT ;  /* 0x0080000015ff7812 */ /* 0x000fc4000782c0ff */
[----:B------:R-:W-:Y:S01]  /*ad6f0*/  LOP3.LUT P2, RZ, R21, 0x400000, RZ, 0xc0, !PT ;  /* 0x0040000015ff7812 */ /* 0x000fe2000784c0ff */
[----:B--2---:R0:W-:Y:S01]  /*ad700*/  @P4 STG.E.U8 desc[UR32][R2.64], R4 ;  /* 0x0000000402004986 */ /* 0x0041e2000c101120 */
[C---:B------:R-:W-:Y:S02]  /*ad710*/  LOP3.LUT P4, RZ, R6.reuse, 0x40, RZ, 0xc0, !PT ;  /* 0x0000004006ff7812 */ /* 0x040fe4000788c0ff */
[----:B0-----:R-:W-:Y:S01]  /*ad720*/  PRMT R4, R7, 0x7770, RZ ;  /* 0x0000777007047816 */ /* 0x001fe200000000ff */
[----:B------:R-:W2:Y:S10]  /*ad730*/  LDL.LU.64 R2, [R1+0x24c8] ;  /* 0x0024c80001027983 */ /* 0x000eb40000300a00 */
[----:B------:R0:W-:Y:S01]  /*ad740*/  @P4 STG.E.U8 desc[UR32][R22.64], R4 ;  /* 0x0000000416004986 */ /* 0x0001e2000c101120 */
[----:B------:R-:W-:-:S02]  /*ad750*/  LOP3.LUT P4, RZ, R6, 0x20, RZ, 0xc0, !PT ;  /* 0x0000002006ff7812 */ /* 0x000fc4000788c0ff */
[----:B0-----:R-:W-:-:S11]  /*ad760*/  PRMT R4, R7, 0x7771, RZ ;  /* 0x0000777107047816 */ /* 0x001fd600000000ff */
[----:B------:R0:W-:Y:S02]  /*ad770*/  @P4 STG.E.U8 desc[UR32][R24.64], R4 ;  /* 0x0000000418004986 */ /* 0x0001e4000c101120 */
[----:B0-----:R-:W-:-:S05]  /*ad780*/  PRMT R4, R5, 0x7770, RZ ;  /* 0x0000777005047816 */ /* 0x001fca00000000ff */
[----:B------:R0:W-:Y:S02]  /*ad790*/  @P5 STG.E.U8 desc[UR32][R28.64], R4 ;  /* 0x000000041c005986 */ /* 0x0001e4000c101120 */
[----:B0-----:R-:W-:-:S05]  /*ad7a0*/  PRMT R4, R5, 0x7771, RZ ;  /* 0x0000777105047816 */ /* 0x001fca00000000ff */
[----:B------:R0:W-:Y:S02]  /*ad7b0*/  @P6 STG.E.U8 desc[UR32][R26.64], R4 ;  /* 0x000000041a006986 */ /* 0x0001e4000c101120 */
[----:B0-----:R-:W-:-:S05]  /*ad7c0*/  PRMT R4, R18, 0x7770, RZ ;  /* 0x0000777012047816 */ /* 0x001fca00000000ff */
[----:B------:R0:W-:Y:S04]  /*ad7d0*/  @P3 STG.E.U8 desc[UR32][R16.64], R4 ;  /* 0x0000000410003986 */ /* 0x0001e8000c101120 */
[----:B------:R-:W-:Y:S01]  /*ad7e0*/  STL.64 [R1+0x24b8], R18 ;  /* 0x0024b81201007387 */ /* 0x000fe20000100a00 */
[----:B0-----:R-:W-:-:S05]  /*ad7f0*/  PRMT R4, R18, 0x7771, RZ ;  /* 0x0000777112047816 */ /* 0x001fca00000000ff */
[----:B------:R0:W-:Y:S02]  /*ad800*/  @P0 STG.E.U8 desc[UR32][R8.64], R4 ;  /* 0x0000000408000986 */ /* 0x0001e4000c101120 */
[C---:B0-----:R-:W-:Y:S02]  /*ad810*/  PRMT R4, R12.reuse, 0x7770, RZ ;  /* 0x000077700c047816 */ /* 0x041fe400000000ff */
[----:B------:R-:W2:Y:S04]  /*ad820*/  LDL.LU R8, [R1+0x154] ;  /* 0x0001540001087983 */ /* 0x000ea80000300800 */
[----:B---3--:R0:W-:Y:S04]  /*ad830*/  @P1 STG.E.U8 desc[UR32][R14.64], R4 ;  /* 0x000000040e001986 */ /* 0x0081e8000c101120 */
[----:B------:R-:W3:Y:S04]  /*ad840*/  LDL.LU R13, [R1+0x158] ;  /* 0x00015800010d7983 */ /* 0x000ee80000300800 */
[----:B0-----:R-:W3:Y:S01]  /*ad850*/  LDL.LU.64 R14, [R1+0xdd0] ;  /* 0x000dd000010e7983 */ /* 0x001ee20000300a00 */
[----:B------:R-:W-:-:S05]  /*ad860*/  PRMT R4, R12, 0x7771, RZ ;  /* 0x000077710c047816 */ /* 0x000fca00000000ff */
[----:B----4-:R0:W-:Y:S04]  /*ad870*/  @P2 STG.E.U8 desc[UR32][R10.64], R4 ;  /* 0x000000040a002986 */ /* 0x0101e8000c101120 */
[----:B0-----:R-:W4:Y:S04]  /*ad880*/  LDL.LU.64 R10, [R1+0xdd8] ;  /* 0x000dd800010a7983 */ /* 0x001f280000300a00 */
[----:B------:R-:W4:Y:S04]  /*ad890*/  LDL.LU.64 R18, [R1+0xde0] ;  /* 0x000de00001127983 */ /* 0x000f280000300a00 */
[----:B------:R-:W4:Y:S01]  /*ad8a0*/  LDL.LU.64 R22, [R1+0xde8] ;  /* 0x000de80001167983 */ /* 0x000f220000300a00 */
[----:B------:R-:W-:-:S03]  /*ad8b0*/  IMAD.MOV.U32 R9, RZ, RZ, R0 ;  /* 0x000000ffff097224 */ /* 0x000fc600078e0000 */
[----:B------:R-:W4:Y:S04]  /*ad8c0*/  LDL.LU.64 R24, [R1+0xdf0] ;  /* 0x000df00001187983 */ /* 0x000f280000300a00 */
[----:B------:R-:W4:Y:S04]  /*ad8d0*/  LDL.LU.64 R28, [R1+0xdf8] ;  /* 0x000df800011c7983 */ /* 0x000f280000300a00 */
[----:B------:R-:W4:Y:S04]  /*ad8e0*/  LDL.LU.64 R26, [R1+0xe00] ;  /* 0x000e0000011a7983 */ /* 0x000f280000300a00 */
[----:B------:R-:W4:Y:S04]  /*ad8f0*/  LDL.LU.64 R16, [R1+0xe08] ;  /* 0x000e080001107983 */ /* 0x000f280000300a00 */
[----:B------:R-:W4:Y:S01]  /*ad900*/  LDL.LU R0, [R1+0x15c] ;  /* 0x00015c0001007983 */ /* 0x000f220000300800 */
[----:B------:R-:W-:-:S02]  /*ad910*/  LOP3.LUT P3, RZ, R21, 0x200000, RZ, 0xc0, !PT ;  /* 0x0020000015ff7812 */ /* 0x000fc4000786c0ff */
[C---:B------:R-:W-:Y:S02]  /*ad920*/  LOP3.LUT P5, RZ, R21.reuse, 0x100000, RZ, 0xc0, !PT ;  /* 0x0010000015ff7812 */ /* 0x040fe400078ac0ff */
[C---:B------:R-:W-:Y:S02]  /*ad930*/  LOP3.LUT P6, RZ, R21.reuse, 0x80000, RZ, 0xc0, !PT ;  /* 0x0008000015ff7812 */ /* 0x040fe400078cc0ff */
[C---:B------:R-:W-:Y:S02]  /*ad940*/  LOP3.LUT P2, RZ, R21.reuse, 0x200, RZ, 0xc0, !PT ;  /* 0x0000020015ff7812 */ /* 0x040fe4000784c0ff */
[----:B------:R-:W-:Y:S02]  /*ad950*/  LOP3.LUT P0, RZ, R21, 0x10000, RZ, 0xc0, !PT ;  /* 0x0001000015ff7812 */ /* 0x000fe4000780c0ff */
[----:B------:R-:W-:-:S11]  /*ad960*/  LOP3.LUT R6, R6, 0xffffffef, RZ, 0xc0, !PT ;  /* 0xffffffef06067812 */ /* 0x000fd600078ec0ff */
[----:B------:R-:W-:Y:S02]  /*ad970*/  @P0 LOP3.LUT R6, R6, 0x10, RZ, 0xfc, !PT ;  /* 0x0000001006060812 */ /* 0x000fe400078efcff */
[----:B--2---:R-:W-:-:S05]  /*ad980*/  PRMT R4, R8, 0x7770, RZ ;  /* 0x0000777008047816 */ /* 0x004fca00000000ff */
[----:B---3--:R0:W-:Y:S04]  /*ad990*/  @P3 STG.E.U8 desc[UR32][R14.64], R4 ;  /* 0x000000040e003986 */ /* 0x0081e8000c101120 */
[----:B0-----:R-:W2:Y:S01]  /*ad9a0*/  LDL.LU.64 R14, [R1+0xe10] ;  /* 0x000e1000010e7983 */ /* 0x001ea20000300a00 */
[----:B------:R-:W-:-:S05]  /*ad9b0*/  PRMT R4, R8, 0x7771, RZ ;  /* 0x0000777108047816 */ /* 0x000fca00000000ff */
[----:B----4-:R0:W-:Y:S04]  /*ad9c0*/  @P5 STG.E.U8 desc[UR32][R10.64], R4 ;  /* 0x000000040a005986 */ /* 0x0101e8000c101120 */
[----:B0-----:R-:W3:Y:S01]  /*ad9d0*/  LDL.LU.64 R10, [R1+0xe18] ;  /* 0x000e1800010a7983 */ /* 0x001ee20000300a00 */
[----:B------:R-:W-:-:S05]  /*ad9e0*/  PRMT R4, R13, 0x7770, RZ ;  /* 0x000077700d047816 */ /* 0x000fca00000000ff */
[----:B------:R0:W-:Y:S04]  /*ad9f0*/  @P6 STG.E.U8 desc[UR32][R18.64], R4 ;  /* 0x0000000412006986 */ /* 0x0001e8000c101120 */
[----:B0-----:R-:W4:Y:S01]  /*ada00*/  LDL.LU.64 R18, [R1+0xe20] ;  /* 0x000e200001127983 */ /* 0x001f220000300a00 */
        /* <DEDUP_REMOVED lines=10> */
[C---:B------:R-:W-:Y:S02]  /*adab0*/  LOP3.LUT P4, RZ, R21.reuse, 0x40000, RZ, 0xc0, !PT ;  /* 0x0004000015ff7812 */ /* 0x040fe4000788c0ff */
[----:B------:R-:W-:-:S07]  /*adac0*/  LOP3.LUT P0, RZ, R21, 0x20000, RZ, 0xc0, !PT ;  /* 0x0002000015ff7812 */ /* 0x000fce000780c0ff */
[----:B------:R-:W-:Y:S02]  /*adad0*/  @P2 LOP3.LUT R6, R6, 0x4, RZ, 0xfc, !PT ;  /* 0x0000000406062812 */ /* 0x000fe400078efcff */
[----:B------:R-:W-:Y:S02]  /*adae0*/  LOP3.LUT P2, RZ, R21, 0x2000, RZ, 0xc0, !PT ;  /* 0x0000200015ff7812 */ /* 0x000fe4000784c0ff */
[----:B------:R-:W-:Y:S02]  /*adaf0*/  PRMT R4, R13, 0x7771, RZ ;  /* 0x000077710d047816 */ /* 0x000fe400000000ff */
[----:B------:R-:W-:-:S03]  /*adb00*/  LOP3.LUT R6, R6, 0xfffffff7, RZ, 0xc0, !PT ;  /* 0xfffffff706067812 */ /* 0x000fc600078ec0ff */
[----:B------:R0:W-:Y:S06]  /*adb10*/  @P4 STG.E.U8 desc[UR32][R22.64], R4 ;  /* 0x0000000416004986 */ /* 0x0001ec000c101120 */
[----:B------:R-:W-:Y:S02]  /*adb20*/  @P2 LOP3.LUT R6, R6, 0x8, RZ, 0xfc, !PT ;  /* 0x0000000806062812 */ /* 0x000fe400078efcff */
[----:B0-----:R-:W-:Y:S01]  /*adb30*/  PRMT R4, R0, 0x7770, RZ ;  /* 0x0000777000047816 */ /* 0x001fe200000000ff */
[----:B------:R-:W4:Y:S04]  /*adb40*/  LDL.LU.64 R22, [R1+0xe38] ;  /* 0x000e380001167983 */ /* 0x000f280000300a00 */
[----:B------:R0:W-:Y:S01]  /*adb50*/  @P0 STG.E.U8 desc[UR32][R24.64], R4 ;  /* 0x0000000418000986 */ /* 0x0001e2000c101120 */
[----:B------:R-:W-:-:S02]  /*adb60*/  LOP3.LUT P0, RZ, R6, 0x10, RZ, 0xc0, !PT ;  /* 0x0000001006ff7812 */ /* 0x000fc4000780c0ff */
[C---:B------:R-:W-:Y:S02]  /*adb70*/  LOP3.LUT P1, RZ, R21.reuse, 0x8000, RZ, 0xc0, !PT ;  /* 0x0000800015ff7812 */ /* 0x040fe4000782c0ff */
[----:B------:R-:W-:Y:S02]  /*adb80*/  LOP3.LUT P2, RZ, R21, 0x4000, RZ, 0xc0, !PT ;  /* 0x0000400015ff7812 */ /* 0x000fe4000784c0ff */
[----:B0-----:R-:W-:Y:S01]  /*adb90*/  PRMT R4, R0, 0x7771, RZ ;  /* 0x0000777100047816 */ /* 0x001fe200000000ff */
[----:B------:R-:W4:Y:S06]  /*adba0*/  LDL.LU.64 R24, [R1+0xe40] ;  /* 0x000e400001187983 */ /* 0x000f2c0000300a00 */
[----:B------:R0:W-:Y:S02]  /*adbb0*/  @P0 STG.E.U8 desc[UR32][R28.64], R4 ;  /* 0x000000041c000986 */ /* 0x0001e4000c101120 */
[----:B0-----:R-:W-:-:S02]  /*adbc0*/  PRMT R4, R20, 0x7772, RZ ;  /* 0x0000777214047816 */ /* 0x001fc400000000ff */
[----:B------:R-:W4:Y:S04]  /*adbd0*/  LDL.LU.64 R28, [R1+0xe50] ;  /* 0x000e5000011c7983 */ /* 0x000f280000300a00 */
[----:B------:R0:W-:Y:S02]  /*adbe0*/  @P1 STG.E.U8 desc[UR32][R26.64], R4 ;  /* 0x000000041a001986 */ /* 0x0001e4000c101120 */
[----:B0-----:R-:W-:Y:S02]  /*adbf0*/  PRMT R4, R20, 0x7773, RZ ;  /* 0x0000777314047816 */ /* 0x001fe400000000ff */
[----:B------:R-:W4:Y:S04]  /*adc00*/  LDL.LU.64 R26, [R1+0xe58] ;  /* 0x000e5800011a7983 */ /* 0x000f280000300a00 */
[----:B------:R0:W-:Y:S01]  /*adc10*/  @P2 STG.E.U8 desc[UR32][R16.64], R4 ;  /* 0x0000000410002986 */ /* 0x0001e2000c101120 */
[----:B------:R-:W-:-:S03]  /*adc20*/  LOP3.LUT P2, RZ, R6, 0x8, RZ, 0xc0, !PT ;  /* 0x0000000806ff7812 */ /* 0x000fc6000784c0ff */
[----:B------:R-:W4:Y:S01]  /*adc30*/  LDL.LU R20, [R1+0x24c0] ;  /* 0x0024c00001147983 */ /* 0x000f220000300800 */
[----:B0-----:R-:W-:-:S03]  /*adc40*/  PRMT R4, R7, 0x7772, RZ ;  /* 0x0000777207047816 */ /* 0x001fc600000000ff */
[----:B------:R-:W4:Y:S06]  /*adc50*/  LDL.LU.64 R16, [R1+0xe60] ;  /* 0x000e600001107983 */ /* 0x000f2c0000300a00 */
[----:B--2---:R0:W-:Y:S01]  /*adc60*/  @P2 STG.E.U8 desc[UR32][R14.64], R4 ;  /* 0x000000040e002986 */ /* 0x0041e2000c101120 */
        /* <DEDUP_REMOVED lines=8> */
[----:B------:R-:W-:-:S03]  /*adcf0*/  LOP3.LUT P2, RZ, R6, 0x1, RZ, 0xc0, !PT ;  /* 0x0000000106ff7812 */ /* 0x000fc6000784c0ff */
[----:B0-----:R-:W4:Y:S04]  /*add00*/  LDL.LU.64 R18, [R1+0x24b8] ;  /* 0x0024b80001127983 */ /* 0x001f280000300a00 */
[----:B------:R-:W2:Y:S01]  /*add10*/  LDL.LU.64 R6, [R1+0xe28] ;  /* 0x000e280001067983 */ /* 0x000ea20000300a00 */
[----:B------:R-:W-:Y:S02]  /*add20*/  PRMT R4, R5, 0x7773, RZ ;  /* 0x0000777305047816 */ /* 0x000fe400000000ff */
[C---:B------:R-:W-:Y:S02]  /*add30*/  LOP3.LUT P3, RZ, R21.reuse, 0x100, RZ, 0xc0, !PT ;  /* 0x0000010015ff7812 */ /* 0x040fe4000786c0ff */
[C---:B------:R-:W-:Y:S02]  /*add40*/  LOP3.LUT P5, RZ, R21.reuse, 0x80, RZ, 0xc0, !PT ;  /* 0x0000008015ff7812 */ /* 0x040fe400078ac0ff */
[----:B------:R-:W-:-:S02]  /*add50*/  LOP3.LUT P6, RZ, R21, 0x40, RZ, 0xc0, !PT ;  /* 0x0000004015ff7812 */ /* 0x000fc400078cc0ff */
[C---:B------:R-:W-:Y:S02]  /*add60*/  LOP3.LUT P4, RZ, R21.reuse, 0x20, RZ, 0xc0, !PT ;  /* 0x0000002015ff7812 */ /* 0x040fe4000788c0ff */
[C---:B------:R-:W-:Y:S02]  /*add70*/  LOP3.LUT P0, RZ, R21.reuse, 0x10, RZ, 0xc0, !PT ;  /* 0x0000001015ff7812 */ /* 0x040fe4000780c0ff */
[----:B------:R-:W-:Y:S02]  /*add80*/  LOP3.LUT P1, RZ, R21, 0x8, RZ, 0xc0, !PT ;  /* 0x0000000815ff7812 */ /* 0x000fe4000782c0ff */
[----:B------:R-:W-:Y:S01]  /*add90*/  PRMT R5, R8, 0x7773, RZ ;  /* 0x0000777308057816 */ /* 0x000fe200000000ff */
[----:B------:R0:W-:Y:S02]  /*adda0*/  STL.64 [R1+0x2440], R2 ;  /* 0x0024400201007387 */ /* 0x0001e40000100a00 */
[----:B0-----:R-:W-:Y:S02]  /*addb0*/  IMAD.MOV.U32 R3, RZ, RZ, R9 ;  /* 0x000000ffff037224 */ /* 0x001fe400078e0009 */
[----:B--2---:R4:W-:Y:S01]  /*addc0*/  @P2 STG.E.U8 desc[UR32][R6.64], R4 ;  /* 0x0000000406002986 */ /* 0x0049e2000c101120 */
[----:B------:R-:W-:-:S02]  /*addd0*/  LOP3.LUT P2, RZ, R2, 0x80000000, RZ, 0xc0, !PT ;  /* 0x8000000002ff7812 */ /* 0x000fc4000784c0ff */
[----:B----4-:R-:W-:-:S11]  /*adde0*/  PRMT R4, R18, 0x7772, RZ ;  /* 0x0000777212047816 */ /* 0x010fd600000000ff */
[----:B------:R0:W-:Y:S02]  /*addf0*/  @P2 STG.E.U8 desc[UR32][R22.64], R4 ;  /* 0x0000000416002986 */ /* 0x0001e4000c101120 */
[----:B0-----:R-:W-:Y:S02]  /*ade00*/  PRMT R4, R18, 0x7773, RZ ;  /* 0x0000777312047816 */ /* 0x001fe400000000ff */
[----:B------:R-:W2:Y:S04]  /*ade10*/  LDL.LU.64 R22, [R1+0xe70] ;  /* 0x000e700001167983 */ /* 0x000ea80000300a00 */
[----:B------:R0:W-:Y:S02]  /*ade20*/  @P3 STG.E.U8 desc[UR32][R24.64], R4 ;  /* 0x0000000418003986 */ /* 0x0001e4000c101120 */
[----:B0-----:R-:W-:-:S05]  /*ade30*/  PRMT R4, R12, 0x7772, RZ ;  /* 0x000077720c047816 */ /* 0x001fca00000000ff */
[----:B------:R0:W-:Y:S02]  /*ade40*/  @P5 STG.E.U8 desc[UR32][R28.64], R4 ;  /* 0x000000041c005986 */ /* 0x0001e4000c101120 */
[----:B0-----:R-:W-:-:S05]  /*ade50*/  PRMT R4, R12, 0x7773, RZ ;  /* 0x000077730c047816 */ /* 0x001fca00000000ff */
[----:B------:R0:W-:Y:S02]  /*ade60*/  @P6 STG.E.U8 desc[UR32][R26.64], R4 ;  /* 0x000000041a006986 */ /* 0x0001e4000c101120 */
[----:B0-----:R-:W-:Y:S02]  /*ade70*/  PRMT R4, R8, 0x7772, RZ ;  /* 0x0000777208047816 */ /* 0x001fe400000000ff */
[----:B------:R-:W4:Y:S04]  /*ade80*/  LDL.LU.64 R26, [R1+0xe78] ;  /* 0x000e7800011a7983 */ /* 0x000f280000300a00 */
[----:B------:R-:W-:Y:S04]  /*ade90*/  @P4 STG.E.U8 desc[UR32][R16.64], R4 ;  /* 0x0000000410004986 */ /* 0x000fe8000c101120 */
[----:B------:R0:W-:Y:S02]  /*adea0*/  @P0 STG.E.U8 desc[UR32][R14.64], R5 ;  /* 0x000000050e000986 */ /* 0x0001e4000c101120 */
[----:B0-----:R-:W-:-:S05]  /*adeb0*/  PRMT R5, R13, 0x7772, RZ ;  /* 0x000077720d057816 */ /* 0x001fca00000000ff */
[----:B---3--:R0:W-:Y:S01]  /*adec0*/  @P1 STG.E.U8 desc[UR32][R10.64], R5 ;  /* 0x000000050a001986 */ /* 0x0081e2000c101120 */
[C---:B------:R-:W-:Y:S02]  /*aded0*/  LOP3.LUT P1, RZ, R20.reuse, 0x400000, RZ, 0xc0, !PT ;  /* 0x0040000014ff7812 */ /* 0x040fe4000782c0ff */
[C---:B------:R-:W-:Y:S02]  /*adee0*/  LOP3.LUT P2, RZ, R21.reuse, 0x4, RZ, 0xc0, !PT ;  /* 0x0000000415ff7812 */ /* 0x040fe4000784c0ff */
[C---:B------:R-:W-:Y:S02]  /*adef0*/  LOP3.LUT P3, RZ, R21.reuse, 0x2, RZ, 0xc0, !PT ;  /* 0x0000000215ff7812 */ /* 0x040fe4000786c0ff */
[----:B0-----:R-:W-:Y:S02]  /*adf00*/  P2R R5, PR, RZ, 0x2 ;  /* 0x00000002ff057803 */ /* 0x001fe40000000000 */
[----:B------:R-:W-:Y:S02]  /*adf10*/  LOP3.LUT P1, RZ, R20, 0x800000, RZ, 0xc0, !PT ;  /* 0x0080000014ff7812 */ /* 0x000fe4000782c0ff */
[----:B------:R-:W-:-:S02]  /*adf20*/  LOP3.LUT P5, RZ, R21, 0x1, RZ, 0xc0, !PT ;  /* 0x0000000115ff7812 */ /* 0x000fc400078ac0ff */
[----:B------:R-:W-:Y:S01]  /*adf30*/  P2R R6, PR, RZ, 0x2 ;  /* 0x00000002ff067803 */ /* 0x000fe20000000000 */
[----:B------:R-:W3:Y:S01]  /*adf40*/  LDL R21, [R1+0xf4] ;  /* 0x0000f40001157983 */ /* 0x000ee20000100800 */
[----:B------:R-:W-:-:S03]  /*adf50*/  LOP3.LUT P1, RZ, R20, 0x1000000, RZ, 0xc0, !PT ;  /* 0x0100000014ff7812 */ /* 0x000fc6000782c0ff */
[----:B------:R-:W3:Y:S01]  /*adf60*/  LDL.LU.64 R14, [R1+0xe80] ;  /* 0x000e8000010e7983 */ /* 0x000ee20000300a00 */
[----:B------:R-:W-:-:S03]  /*adf70*/  P2R R7, PR, RZ, 0x2 ;  /* 0x00000002ff077803 */ /* 0x000fc60000000000 */
[----:B------:R-:W3:Y:S04]  /*adf80*/  LDL.LU.64 R24, [R1+0xe90] ;  /* 0x000e900001187983 */ /* 0x000ee80000300a00 */
[----:B------:R-:W3:Y:S04]  /*adf90*/  LDL.LU.64 R28, [R1+0xe98] ;  /* 0x000e9800011c7983 */ /* 0x000ee80000300a00 */
[----:B------:R-:W3:Y:S04]  /*adfa0*/  LDL.LU.64 R10, [R1+0xea0] ;  /* 0x000ea000010a7983 */ /* 0x000ee80000300a00 */
[----:B------:R-:W3:Y:S04]  /*adfb0*/  LDL.LU.64 R8, [R1+0xea8] ;  /* 0x000ea80001087983 */ /* 0x000ee80000300a00 */
[----:B------:R-:W3:Y:S04]  /*adfc0*/  LDL.LU R12, [R1+0xfc] ;  /* 0x0000fc00010c7983 */ /* 0x000ee80000300800 */
[----:B------:R0:W-:Y:S04]  /*adfd0*/  STL.64 [R1+0x24b0], R6 ;  /* 0x0024b00601007387 */ /* 0x0001e80000100a00 */
[----:B0-----:R-:W2:Y:S01]  /*adfe0*/  LDL.LU.64 R6, [R1+0xe68] ;  /* 0x000e680001067983 */ /* 0x001ea20000300a00 */
[----:B------:R-:W-:-:S02]  /*adff0*/  PRMT R18, R13, 0x7773, RZ ;  /* 0x000077730d127816 */ /* 0x000fc400000000ff */
[C---:B------:R-:W-:Y:S02]  /*ae000*/  LOP3.LUT P6, RZ, R20.reuse, 0x80000000, RZ, 0xc0, !PT ;  /* 0x8000000014ff7812 */ /* 0x040fe400078cc0ff */
[----:B------:R-:W-:-:S04]  /*ae010*/  LOP3.LUT P4, RZ, R20, 0x20000000, RZ, 0xc0, !PT ;  /* 0x2000000014ff7812 */ /* 0x000fc8000788c0ff */
[----:B------:R-:W-:Y:S02]  /*ae020*/  P2R R4, PR, RZ, 0x10 ;  /* 0x00000010ff047803 */ /* 0x000fe40000000000 */
[C---:B------:R-:W-:Y:S02]  /*ae030*/  LOP3.LUT P4, RZ, R20.reuse, 0x40000000, RZ, 0xc0, !PT ;  /* 0x4000000014ff7812 */ /* 0x040fe4000788c0ff */
[C---:B------:R-:W-:Y:S02]  /*ae040*/  LOP3.LUT P1, RZ, R20.reuse, 0x2000000, RZ, 0xc0, !PT ;  /* 0x0200000014ff7812 */ /* 0x040fe4000782c0ff */
[C---:B------:R-:W-:Y:S02]  /*ae050*/  LOP3.LUT P0, RZ, R20.reuse, 0x10000000, RZ, 0xc0, !PT ;  /* 0x1000000014ff7812 */ /* 0x040fe4000780c0ff */
[----:B------:R-:W-:Y:S02]  /*ae060*/  P2R R16, PR, RZ, 0x2 ;  /* 0x00000002ff107803 */ /* 0x000fe40000000000 */
[----:B------:R-:W-:-:S04]  /*ae070*/  LOP3.LUT P1, RZ, R20, 0x4000000, RZ, 0xc0, !PT ;  /* 0x0400000014ff7812 */ /* 0x000fc8000782c0ff */
[----:B------:R-:W-:Y:S02]  /*ae080*/  P2R R17, PR, RZ, 0x2 ;  /* 0x00000002ff117803 */ /* 0x000fe40000000000 */
[----:B------:R-:W-:Y:S01]  /*ae090*/  LOP3.LUT P1, RZ, R20, 0x8000000, RZ, 0xc0, !PT ;  /* 0x0800000014ff7812 */ /* 0x000fe2000782c0ff */
[----:B--2---:R0:W-:Y:S04]  /*ae0a0*/  @P2 STG.E.U8 desc[UR32][R6.64], R18 ;  /* 0x0000001206002986 */ /* 0x0041e8000c101120 */
[----:B0-----:R-:W2:Y:S01]  /*ae0b0*/  LDL.LU.64 R6, [R1+0xeb8] ;  /* 0x000eb80001067983 */ /* 0x001ea20000300a00 */
[----:B------:R-:W-:-:S03]  /*ae0c0*/  PRMT R18, R0, 0x7772, RZ ;  /* 0x0000777200127816 */ /* 0x000fc600000000ff */
[----:B------:R-:W2:Y:S04]  /*ae0d0*/  LDL.LU R13, [R1] ;  /* 0x00000000010d7983 */ /* 0x000ea80000300800 */
[----:B------:R0:W-:Y:S02]  /*ae0e0*/  @P3 STG.E.U8 desc[UR32][R22.64], R18 ;  /* 0x0000001216003986 */ /* 0x0001e4000c101120 */
[----:B0-----:R-:W-:-:S05]  /*ae0f0*/  PRMT R18, R0, 0x7773, RZ ;  /* 0x0000777300127816 */ /* 0x001fca00000000ff */
[----:B----4-:R0:W-:Y:S02]  /*ae100*/  @P5 STG.E.U8 desc[UR32][R26.64], R18 ;  /* 0x000000121a005986 */ /* 0x0101e4000c101120 */
[C---:B0-----:R-:W-:Y:S02]  /*ae110*/  PRMT R18, R19.reuse, 0x7770, RZ ;  /* 0x0000777013127816 */ /* 0x041fe400000000ff */
[----:B------:R-:W4:Y:S04]  /*ae120*/  LDL.LU.64 R26, [R1+0xec0] ;  /* 0x000ec000011a7983 */ /* 0x000f280000300a00 */
[----:B---3--:R0:W-:Y:S02]  /*ae130*/  @P6 STG.E.U8 desc[UR32][R14.64], R18 ;  /* 0x000000120e006986 */ /* 0x0081e4000c101120 */
[----:B0-----:R-:W-:-:S02]  /*ae140*/  PRMT R18, R19, 0x7771, RZ ;  /* 0x0000777113127816 */ /* 0x001fc400000000ff */
[----:B------:R-:W3:Y:S04]  /*ae150*/  LDL.LU.64 R14, [R1+0xed0] ;  /* 0x000ed000010e7983 */ /* 0x000ee80000300a00 */
[----:B------:R0:W-:Y:S01]  /*ae160*/  @P4 STG.E.U8 desc[UR32][R24.64], R18 ;  /* 0x0000001218004986 */ /* 0x0001e2000c101120 */
[----:B------:R-:W-:Y:S02]  /*ae170*/  ISETP.NE.AND P4, PT, R4, RZ, PT ;  /* 0x000000ff0400720c */ /* 0x000fe40003f85270 */
[C---:B------:R-:W-:Y:S01]  /*ae180*/  PRMT R4, R21.reuse, 0x7770, RZ ;  /* 0x0000777015047816 */ /* 0x040fe200000000ff */
[----:B------:R-:W3:Y:S04]  /*ae190*/  LDL.LU R0, [R1+0x4] ;  /* 0x0000040001007983 */ /* 0x000ee80000300800 */
[----:B------:R-:W3:Y:S04]  /*ae1a0*/  LDL.LU R22, [R1+0x8] ;  /* 0x0000080001167983 */ /* 0x000ee80000300800 */
[----:B0-----:R-:W3:Y:S04]  /*ae1b0*/  LDL.LU.64 R24, [R1+0xee8] ;  /* 0x000ee80001187983 */ /* 0x001ee80000300a00 */
[----:B------:R0:W-:Y:S02]  /*ae1c0*/  @P4 STG.E.U8 desc[UR32][R28.64], R4 ;  /* 0x000000041c004986 */ /* 0x0001e4000c101120 */
[----:B0-----:R-:W-:-:S05]  /*ae1d0*/  PRMT R4, R21, 0x7771, RZ ;  /* 0x0000777115047816 */ /* 0x001fca00000000ff */
[----:B------:R0:W-:Y:S02]  /*ae1e0*/  @P0 STG.E.U8 desc[UR32][R10.64], R4 ;  /* 0x000000040a000986 */ /* 0x0001e4000c101120 */
[----:B0-----:R-:W-:Y:S02]  /*ae1f0*/  PRMT R4, R3, 0x7770, RZ ;  /* 0x0000777003047816 */ /* 0x001fe400000000ff */
[----:B------:R-:W3:Y:S04]  /*ae200*/  LDL.LU.64 R10, [R1+0xef0] ;  /* 0x000ef000010a7983 */ /* 0x000ee80000300a00 */
[----:B------:R0:W-:Y:S01]  /*ae210*/  @P1 STG.E.U8 desc[UR32][R8.64], R4 ;  /* 0x0000000408001986 */ /* 0x0001e2000c101120 */
[----:B------:R-:W-:Y:S02]  /*ae220*/  ISETP.NE.AND P1, PT, R17, RZ, PT ;  /* 0x000000ff1100720c */ /* 0x000fe40003f25270 */
[----:B0-----:R-:W-:Y:S01]  /*ae230*/  PRMT R4, R3, 0x7771, RZ ;  /* 0x0000777103047816 */ /* 0x001fe200000000ff */
[----:B------:R-:W3:Y:S04]  /*ae240*/  LDL.LU.64 R8, [R1+0xef8] ;  /* 0x000ef80001087983 */ /* 0x000ee80000300a00 */
[----:B------:R-:W3:Y:S04]  /*ae250*/  LDL.LU.64 R28, [R1+0xec8] ;  /* 0x000ec800011c7983 */ /* 0x000ee80000300a00 */
[----:B------:R-:W3:Y:S04]  /*ae260*/  LDL.LU R23, [R1+0xc] ;  /* 0x00000c0001177983 */ /* 0x000ee80000300800 */
[----:B------:R0:W-:Y:S04]  /*ae270*/  STL [R1+0x249c], R3 ;  /* 0x00249c0301007387 */ /* 0x0001e80000100800 */
[----:B0-----:R-:W3:Y:S04]  /*ae280*/  LDL.LU.64 R2, [R1+0xee0] ;  /* 0x000ee00001027983 */ /* 0x001ee80000300a00 */
[----:B--2---:R0:W-:Y:S04]  /*ae290*/  @P1 STG.E.U8 desc[UR32][R6.64], R4 ;  /* 0x0000000406001986 */ /* 0x0041e8000c101120 */
[----:B0-----:R-:W2:Y:S01]  /*ae2a0*/  LDL.LU.64 R6, [R1+0x24b0] ;  /* 0x0024b00001067983 */ /* 0x001ea20000300a00 */
[----:B------:R-:W-:-:S03]  /*ae2b0*/  ISETP.NE.AND P1, PT, R16, RZ, PT ;  /* 0x000000ff1000720c */ /* 0x000fc60003f25270 */
[----:B------:R-:W3:Y:S01]  /*ae2c0*/  LDL.LU.64 R16, [R1+0xed8] ;  /* 0x000ed80001107983 */ /* 0x000ee20000300a00 */
[----:B------:R-:W-:-:S09]  /*ae2d0*/  PRMT R4, R12, 0x7770, RZ ;  /* 0x000077700c047816 */ /* 0x000fd200000000ff */
[----:B----4-:R0:W-:Y:S02]  /*ae2e0*/  @P1 STG.E.U8 desc[UR32][R26.64], R4 ;  /* 0x000000041a001986 */ /* 0x0101e4000c101120 */
[----:B0-----:R-:W-:Y:S02]  /*ae2f0*/  PRMT R4, R12, 0x7771, RZ ;  /* 0x000077710c047816 */ /* 0x001fe400000000ff */
[----:B------:R-:W4:Y:S01]  /*ae300*/  LDL.LU.64 R26, [R1+0xeb0] ;  /* 0x000eb000011a7983 */ /* 0x000f220000300a00 */
[C---:B------:R-:W-:Y:S02]  /*ae310*/  LOP3.LUT P2, RZ, R20.reuse, 0x200000, RZ, 0xc0, !PT ;  /* 0x0020000014ff7812 */ /* 0x040fe4000784c0ff */
[C---:B------:R-:W-:Y:S02]  /*ae320*/  LOP3.LUT P3, RZ, R20.reuse, 0x100000, RZ, 0xc0, !PT ;  /* 0x0010000014ff7812 */ /* 0x040fe4000786c0ff */
[----:B------:R-:W-:Y:S02]  /*ae330*/  LOP3.LUT P5, RZ, R20, 0x80000, RZ, 0xc0, !PT ;  /* 0x0008000014ff7812 */ /* 0x000fe400078ac0ff */
[----:B--2---:R-:W-:-:S13]  /*ae340*/  ISETP.NE.AND P1, PT, R7, RZ, PT ;  /* 0x000000ff0700720c */ /* 0x004fda0003f25270 */
[----:B---3--:R0:W-:Y:S01]  /*ae350*/  @P1 STG.E.U8 desc[UR32][R14.64], R4 ;  /* 0x000000040e001986 */ /* 0x0081e2000c101120 */
[----:B------:R-:W-:Y:S02]  /*ae360*/  ISETP.NE.AND P1, PT, R6, RZ, PT ;  /* 0x000000ff0600720c */ /* 0x000fe40003f25270 */
[----:B0-----:R-:W-:Y:S01]  /*ae370*/  PRMT R4, R13, 0x7770, RZ ;  /* 0x000077700d047816 */ /* 0x001fe200000000ff */
[----:B------:R-:W2:Y:S10]  /*ae380*/  LDL.LU.64 R14, [R1+0xe88] ;  /* 0x000e8800010e7983 */ /* 0x000eb40000300a00 */
[----:B------:R0:W-:Y:S01]  /*ae390*/  @P1 STG.E.U8 desc[UR32][R16.64], R4 ;  /* 0x0000000410001986 */ /* 0x0001e2000c101120 */
[----:B------:R-:W-:-:S02]  /*ae3a0*/  ISETP.NE.AND P1, PT, R5, RZ, PT ;  /* 0x000000ff0500720c */ /* 0x000fc40003f25270 */
[----:B0-----:R-:W-:-:S11]  /*ae3b0*/  PRMT R4, R13, 0x7771, RZ ;  /* 0x000077710d047816 */ /* 0x001fd600000000ff */
[----:B------:R0:W-:Y:S02]  /*ae3c0*/  @P1 STG.E.U8 desc[UR32][R2.64], R4 ;  /* 0x0000000402001986 */ /* 0x0001e4000c101120 */
[----:B0-----:R-:W-:-:S05]  /*ae3d0*/  PRMT R4, R0, 0x7770, RZ ;  /* 0x0000777000047816 */ /* 0x001fca00000000ff */
[----:B------:R0:W-:Y:S04]  /*ae3e0*/  @P2 STG.E.U8 desc[UR32][R24.64], R4 ;  /* 0x0000000418002986 */ /* 0x0001e8000c101120 */
[----:B------:R-:W-:Y:S01]  /*ae3f0*/  STL.64 [R1+0x24a0], R12 ;  /* 0x0024a00c01007387 */ /* 0x000fe20000100a00 */
[----:B0-----:R-:W-:-:S05]  /*ae400*/  PRMT R4, R0, 0x7771, RZ ;  /* 0x0000777100047816 */ /* 0x001fca00000000ff */
[----:B------:R0:W-:Y:S04]  /*ae410*/  @P3 STG.E.U8 desc[UR32][R10.64], R4 ;  /* 0x000000040a003986 */ /* 0x0001e8000c101120 */
[----:B0-----:R-:W3:Y:S01]  /*ae420*/  LDL.LU.64 R10, [R1+0xf08] ;  /* 0x000f0800010a7983 */ /* 0x001ee20000300a00 */
[----:B------:R-:W-:-:S05]  /*ae430*/  PRMT R4, R22, 0x7770, RZ ;  /* 0x0000777016047816 */ /* 0x000fca00000000ff */
[----:B------:R0:W-:Y:S04]  /*ae440*/  @P5 STG.E.U8 desc[UR32][R8.64], R4 ;  /* 0x0000000408005986 */ /* 0x0001e8000c101120 */
[----:B0-----:R-:W3:Y:S04]  /*ae450*/  LDL.LU.64 R8, [R1+0xf10] ;  /* 0x000f100001087983 */ /* 0x001ee80000300a00 */
[----:B------:R-:W3:Y:S01]  /*ae460*/  LDL.LU.64 R12, [R1+0xf20] ;  /* 0x000f2000010c7983 */ /* 0x000ee20000300a00 */
[C---:B------:R-:W-:Y:S02]  /*ae470*/  LOP3.LUT P6, RZ, R20.reuse, 0x40000, RZ, 0xc0, !PT ;  /* 0x0004000014ff7812 */ /* 0x040fe400078cc0ff */
[C---:B------:R-:W-:Y:S01]  /*ae480*/  LOP3.LUT P4, RZ, R20.reuse, 0x20000, RZ, 0xc0, !PT ;  /* 0x0002000014ff7812 */ /* 0x040fe2000788c0ff */
[----:B------:R-:W3:Y:S01]  /*ae490*/  LDL.LU.64 R2, [R1+0xf28] ;  /* 0x000f280001027983 */ /* 0x000ee20000300a00 */
[----:B------:R-:W-:-:S02]  /*ae4a0*/  LOP3.LUT P0, RZ, R20, 0x10000, RZ, 0xc0, !PT ;  /* 0x0001000014ff7812 */ /* 0x000fc4000780c0ff */
[----:B------:R-:W-:Y:S02]  /*ae4b0*/  LOP3.LUT P1, RZ, R20, 0x8000, RZ, 0xc0, !PT ;  /* 0x0000800014ff7812 */ /* 0x000fe4000782c0ff */
[----:B------:R-:W-:Y:S02]  /*ae4c0*/  PRMT R4, R22, 0x7771, RZ ;  /* 0x0000777116047816 */ /* 0x000fe400000000ff */
[----:B------:R-:W-:Y:S02]  /*ae4d0*/  PRMT R5, R23, 0x7770, RZ ;  /* 0x0000777017057816 */ /* 0x000fe400000000ff */
[----:B------:R-:W-:Y:S01]  /*ae4e0*/  LOP3.LUT P2, RZ, R20, 0x4000, RZ, 0xc0, !PT ;  /* 0x0000400014ff7812 */ /* 0x000fe2000784c0ff */
[----:B------:R-:W-:Y:S01]  /*ae4f0*/  @P6 STG.E.U8 desc[UR32][R28.64], R4 ;  /* 0x000000041c006986 */ /* 0x000fe2000c101120 */
[----:B------:R-:W-:-:S03]  /*ae500*/  PRMT R18, R19, 0x7772, RZ ;  /* 0x0000777213127816 */ /* 0x000fc600000000ff */
[----:B----4-:R0:W-:Y:S01]  /*ae510*/  @P4 STG.E.U8 desc[UR32][R26.64], R5 ;  /* 0x000000051a004986 */ /* 0x0101e2000c101120 */
[----:B------:R-:W-:Y:S02]  /*ae520*/  LOP3.LUT P3, RZ, R20, 0x2000, RZ, 0xc0, !PT ;  /* 0x0000200014ff7812 */ /* 0x000fe4000786c0ff */
[----:B0-----:R-:W-:Y:S01]  /*ae530*/  PRMT R5, R23, 0x7771, RZ ;  /* 0x0000777117057816 */ /* 0x001fe200000000ff */
[----:B------:R-:W4:Y:S04]  /*ae540*/  LDL.LU.64 R26, [R1+0xf40] ;  /* 0x000f4000011a7983 */ /* 0x000f280000300a00 */
[----:B------:R-:W4:Y:S04]  /*ae550*/  LDL.LU.64 R24, [R1+0xf48] ;  /* 0x000f480001187983 */ /* 0x000f280000300a00 */
[----:B------:R-:W4:Y:S04]  /*ae560*/  LDL.LU.64 R28, [R1+0xf58] ;  /* 0x000f5800011c7983 */ /* 0x000f280000300a00 */
[----:B--2---:R0:W-:Y:S04]  /*ae570*/  @P0 STG.E.U8 desc[UR32][R14.64], R5 ;  /* 0x000000050e000986 */ /* 0x0041e8000c101120 */
[----:B0-----:R-:W2:Y:S04]  /*ae580*/  LDL.LU.64 R14, [R1+0xf68] ;  /* 0x000f6800010e7983 */ /* 0x001ea80000300a00 */
[----:B---3--:R0:W-:Y:S02]  /*ae590*/  @P1 STG.E.U8 desc[UR32][R10.64], R18 ;  /* 0x000000120a001986 */ /* 0x0081e4000c101120 */
[----:B0-----:R-:W-:-:S02]  /*ae5a0*/  PRMT R18, R19, 0x7773, RZ ;  /* 0x0000777313127816 */ /* 0x001fc400000000ff */
[----:B------:R-:W3:Y:S04]  /*ae5b0*/  LDL.LU R19, [R1+0x24a8] ;  /* 0x0024a80001137983 */ /* 0x000ee80000300800 */
[----:B------:R0:W-:Y:S04]  /*ae5c0*/  @P2 STG.E.U8 desc[UR32][R8.64], R18 ;  /* 0x0000001208002986 */ /* 0x0001e8000c101120 */
[----:B------:R-:W3:Y:S01]  /*ae5d0*/  LDL.LU.64 R10, [R1+0xf70] ;  /* 0x000f7000010a7983 */ /* 0x000ee20000300a00 */
[----:B0-----:R-:W-:-:S03]  /*ae5e0*/  PRMT R18, R21, 0x7772, RZ ;  /* 0x0000777215127816 */ /* 0x001fc600000000ff */
[----:B------:R-:W3:Y:S04]  /*ae5f0*/  LDL.LU.64 R8, [R1+0xf80] ;  /* 0x000f800001087983 */ /* 0x000ee80000300a00 */
[----:B------:R0:W-:Y:S04]  /*ae600*/  @P3 STG.E.U8 desc[UR32][R12.64], R18 ;  /* 0x000000120c003986 */ /* 0x0001e8000c101120 */
[----:B0-----:R-:W2:Y:S04]  /*ae610*/  LDL.LU.64 R12, [R1+0x24a0] ;  /* 0x0024a000010c7983 */ /* 0x001ea80000300a00 */
[----:B------:R-:W4:Y:S01]  /*ae620*/  LDL.LU R18, [R1+0xf4] ;  /* 0x0000f40001127983 */ /* 0x000f220000300800 */
[----:B------:R-:W-:-:S04]  /*ae630*/  LOP3.LUT P0, RZ, R20, 0x8, RZ, 0xc0, !PT ;  /* 0x0000000814ff7812 */ /* 0x000fc8000780c0ff */
[----:B------:R-:W-:Y:S02]  /*ae640*/  P2R R5, PR, RZ, 0x1 ;  /* 0x00000001ff057803 */ /* 0x000fe40000000000 */
[----:B------:R-:W-:-:S04]  /*ae650*/  LOP3.LUT P0, RZ, R20, 0x10, RZ, 0xc0, !PT ;  /* 0x0000001014ff7812 */ /* 0x000fc8000780c0ff */
[----:B------:R-:W-:Y:S02]  /*ae660*/  P2R R6, PR, RZ, 0x1 ;  /* 0x00000001ff067803 */ /* 0x000fe40000000000 */
[C---:B------:R-:W-:Y:S02]  /*ae670*/  LOP3.LUT P0, RZ, R20.reuse, 0x20, RZ, 0xc0, !PT ;  /* 0x0000002014ff7812 */ /* 0x040fe4000780c0ff */
[C---:B------:R-:W-:Y:S02]  /*ae680*/  LOP3.LUT P5, RZ, R20.reuse, 0x1000, RZ, 0xc0, !PT ;  /* 0x0000100014ff7812 */ /* 0x040fe400078ac0ff */
[----:B------:R-:W-:Y:S02]  /*ae690*/  P2R R7, PR, RZ, 0x1 ;  /* 0x00000001ff077803 */ /* 0x000fe40000000000 */
[C---:B------:R-:W-:Y:S02]  /*ae6a0*/  LOP3.LUT P0, RZ, R20.reuse, 0x40, RZ, 0xc0, !PT ;  /* 0x0000004014ff7812 */ /* 0x040fe4000780c0ff */
[----:B------:R-:W-:-:S02]  /*ae6b0*/  LOP3.LUT P6, RZ, R20, 0x400, RZ, 0xc0, !PT ;  /* 0x0000040014ff7812 */ /* 0x000fc400078cc0ff */
[----:B------:R-:W-:Y:S02]  /*ae6c0*/  P2R R16, PR, RZ, 0x1 ;  /* 0x00000001ff107803 */ /* 0x000fe40000000000 */
[C---:B------:R-:W-:Y:S02]  /*ae6d0*/  LOP3.LUT P0, RZ, R20.reuse, 0x80, RZ, 0xc0, !PT ;  /* 0x0000008014ff7812 */ /* 0x040fe4000780c0ff */
[----:B------:R-:W-:Y:S02]  /*ae6e0*/  P2R R4, PR, RZ, 0x40 ;  /* 0x00000040ff047803 */ /* 0x000fe40000000000 */
[----:B------:R-:W-:Y:S02]  /*ae6f0*/  P2R R17, PR, RZ, 0x1 ;  /* 0x00000001ff117803 */ /* 0x000fe40000000000 */
[C---:B------:R-:W-:Y:S02]  /*ae700*/  LOP3.LUT P6, RZ, R20.reuse, 0x800, RZ, 0xc0, !PT ;  /* 0x0000080014ff7812 */ /* 0x040fe400078cc0ff */
[----:B------:R-:W-:-:S02]  /*ae710*/  LOP3.LUT P4, RZ, R20, 0x200, RZ, 0xc0, !PT ;  /* 0x0000020014ff7812 */ /* 0x000fc4000788c0ff */
[C---:B------:R-:W-:Y:S02]  /*ae720*/  LOP3.LUT P0, RZ, R20.reuse, 0x100, RZ, 0xc0, !PT ;  /* 0x0000010014ff7812 */ /* 0x040fe4000780c0ff */
[C---:B------:R-:W-:Y:S02]  /*ae730*/  LOP3.LUT P1, RZ, R20.reuse, 0x4, RZ, 0xc0, !PT ;  /* 0x0000000414ff7812 */ /* 0x040fe4000782c0ff */
[C---:B------:R-:W-:Y:S02]  /*ae740*/  LOP3.LUT P2, RZ, R20.reuse, 0x2, RZ, 0xc0, !PT ;  /* 0x0000000214ff7812 */ /* 0x040fe4000784c0ff */
[----:B------:R-:W-:Y:S02]  /*ae750*/  LOP3.LUT P3, RZ, R20, 0x1, RZ, 0xc0, !PT ;  /* 0x0000000114ff7812 */ /* 0x000fe4000786c0ff */
[----:B------:R-:W3:Y:S01]  /*ae760*/  LDL.LU.64 R20, [R1+0xf38] ;  /* 0x000f380001147983 */ /* 0x000ee20000300a00 */
[----:B----4-:R-:W-:-:S05]  /*ae770*/  PRMT R18, R18, 0x7773, RZ ;  /* 0x0000777312127816 */ /* 0x010fca00000000ff */
[----:B------:R0:W-:Y:S04]  /*ae780*/  @P5 STG.E.U8 desc[UR32][R2.64], R18 ;  /* 0x0000001202005986 */ /* 0x0001e8000c101120 */
[----:B0-----:R-:W4:Y:S02]  /*ae790*/  LDL.LU R3, [R1+0x249c] ;  /* 0x00249c0001037983 */ /* 0x001f240000300800 */
[----:B----4-:R-:W-:-:S05]  /*ae7a0*/  PRMT R18, R3, 0x7772, RZ ;  /* 0x0000777203127816 */ /* 0x010fca00000000ff */
[----:B---3--:R0:W-:Y:S01]  /*ae7b0*/  @P6 STG.E.U8 desc[UR32][R20.64], R18 ;  /* 0x0000001214006986 */ /* 0x0081e2000c101120 */
[----:B------:R-:W-:Y:S01]  /*ae7c0*/  ISETP.NE.AND P6, PT, R4, RZ, PT ;  /* 0x000000ff0400720c */ /* 0x000fe20003fc5270 */
[----:B0-----:R-:W-:Y:S02]  /*ae7d0*/  IMAD.MOV.U32 R18, RZ, RZ, R3 ;  /* 0x000000ffff127224 */ /* 0x001fe400078e0003 */
[----:B------:R-:W3:Y:S03]  /*ae7e0*/  LDL.LU.64 R20, [R1+0xfa0] ;  /* 0x000fa00001147983 */ /* 0x000ee60000300a00 */
[----:B------:R-:W-:Y:S01]  /*ae7f0*/  PRMT R4, R18, 0x7773, RZ ;  /* 0x0000777312047816 */ /* 0x000fe200000000ff */
[----:B------:R-:W4:Y:S06]  /*ae800*/  LDL.LU.64 R2, [R1+0xfb0] ;  /* 0x000fb00001027983 */ /* 0x000f2c0000300a00 */
[----:B------:R2:W-:Y:S02]  /*ae810*/  @P6 STG.E.U8 desc[UR32][R26.64], R4 ;  /* 0x000000041a006986 */ /* 0x0005e4000c101120 */
[----:B--2---:R-:W-:-:S02]  /*ae820*/  PRMT R4, R12, 0x7772, RZ ;  /* 0x000077720c047816 */ /* 0x004fc400000000ff */
[----:B------:R-:W2:Y:S04]  /*ae830*/  LDL.LU.64 R26, [R1+0xfb8] ;  /* 0x000fb800011a7983 */ /* 0x000ea80000300a00 */
[----:B------:R0:W-:Y:S02]  /*ae840*/  @P4 STG.E.U8 desc[UR32][R24.64], R4 ;  /* 0x0000000418004986 */ /* 0x0001e4000c101120 */
[----:B0-----:R-:W-:Y:S02]  /*ae850*/  PRMT R4, R12, 0x7773, RZ ;  /* 0x000077730c047816 */ /* 0x001fe400000000ff */
[----:B------:R-:W2:Y:S04]  /*ae860*/  LDL.LU.64 R24, [R1+0xfa8] ;  /* 0x000fa80001187983 */ /* 0x000ea80000300a00 */
[----:B------:R0:W-:Y:S01]  /*ae870*/  @P0 STG.E.U8 desc[UR32][R28.64], R4 ;  /* 0x000000041c000986 */ /* 0x0001e2000c101120 */
[----:B------:R-:W-:-:S03]  /*ae880*/  ISETP.NE.AND P0, PT, R17, RZ, PT ;  /* 0x000000ff1100720c */ /* 0x000fc60003f05270 */
[----:B------:R-:W2:Y:S01]  /*ae890*/  LDL.LU R12, [R1+0x2498] ;  /* 0x00249800010c7983 */ /* 0x000ea20000300800 */
[----:B0-----:R-:W-:-:S03]  /*ae8a0*/  PRMT R4, R13, 0x7772, RZ ;  /* 0x000077720d047816 */ /* 0x001fc600000000ff */
[----:B------:R-:W2:Y:S06]  /*ae8b0*/  LDL.LU.64 R28, [R1+0xf88] ;  /* 0x000f8800011c7983 */ /* 0x000eac0000300a00 */
[----:B------:R0:W-:Y:S01]  /*ae8c0*/  @P0 STG.E.U8 desc[UR32][R14.64], R4 ;  /* 0x000000040e000986 */ /* 0x0001e2000c101120 */
[----:B------:R-:W-:Y:S02]  /*ae8d0*/  ISETP.NE.AND P0, PT, R16, RZ, PT ;  /* 0x000000ff1000720c */ /* 0x000fe40003f05270 */
[----:B0-----:R-:W-:Y:S01]  /*ae8e0*/  PRMT R4, R13, 0x7773, RZ ;  /* 0x000077730d047816 */ /* 0x001fe200000000ff */
[----:B------:R-:W2:Y:S10]  /*ae8f0*/  LDL.LU.64 R14, [R1+0x2490] ;  /* 0x00249000010e7983 */ /* 0x000eb40000300a00 */
[----:B------:R0:W-:Y:S01]  /*ae900*/  @P0 STG.E.U8 desc[UR32][R10.64], R4 ;  /* 0x000000040a000986 */ /* 0x0001e2000c101120 */
[----:B------:R-:W-:-:S03]  /*ae910*/  ISETP.NE.AND P0, PT, R7, RZ, PT ;  /* 0x000000ff0700720c */ /* 0x000fc60003f05270 */
[----:B------:R-:W3:Y:S04]  /*ae920*/  LDL.LU.64 R16, [R1+0xf90] ;  /* 0x000f900001107983 */ /* 0x000ee80000300a00 */
[----:B------:R-:W2:Y:S01]  /*ae930*/  LDL.LU R13, [R1+0x2488] ;  /* 0x00248800010d7983 */ /* 0x000ea20000300800 */
[----:B0-----:R-:W-:-:S03]  /*ae940*/  PRMT R4, R0, 0x7772, RZ ;  /* 0x0000777200047816 */ /* 0x001fc600000000ff */
[----:B------:R-:W2:Y:S04]  /*ae950*/  LDL.LU.64 R10, [R1+0x2480] ;  /* 0x00248000010a7983 */ /* 0x000ea80000300a00 */
[----:B------:R0:W-:Y:S04]  /*ae960*/  @P0 STG.E.U8 desc[UR32][R8.64], R4 ;  /* 0x0000000408000986 */ /* 0x0001e8000c101120 */
[----:B0-----:R-:W4:Y:S01]  /*ae970*/  LDL.LU.64 R8, [R1+0x2478] ;  /* 0x0024780001087983 */ /* 0x001f220000300a00 */
[----:B------:R-:W-:Y:S02]  /*ae980*/  ISETP.NE.AND P0, PT, R6, RZ, PT ;  /* 0x000000ff0600720c */ /* 0x000fe40003f05270 */
[----:B------:R-:W-:-:S02]  /*ae990*/  PRMT R4, R0, 0x7773, RZ ;  /* 0x0000777300047816 */ /* 0x000fc400000000ff */
[----:B------:R-:W2:Y:S09]  /*ae9a0*/  LDL.LU R0, [R1+0x2470] ;  /* 0x0024700001007983 */ /* 0x000eb20000300800 */
[----:B---3--:R0:W-:Y:S01]  /*ae9b0*/  @P0 STG.E.U8 desc[UR32][R16.64], R4 ;  /* 0x0000000410000986 */ /* 0x0081e2000c101120 */
[----:B------:R-:W-:-:S02]  /*ae9c0*/  ISETP.NE.AND P0, PT, R5, RZ, PT ;  /* 0x000000ff0500720c */ /* 0x000fc40003f05270 */
[----:B0-----:R-:W-:-:S11]  /*ae9d0*/  PRMT R4, R22, 0x7772, RZ ;  /* 0x0000777216047816 */ /* 0x001fd600000000ff */
[----:B----4-:R0:W-:Y:S04]  /*ae9e0*/  @P0 STG.E.U8 desc[UR32][R8.64], R4 ;  /* 0x0000000408000986 */ /* 0x0101e8000c101120 */
[----:B0-----:R-:W3:Y:S01]  /*ae9f0*/  LDL.LU.64 R8, [R1+0x2468] ;  /* 0x0024680001087983 */ /* 0x001ee20000300a00 */
[----:B------:R-:W-:-:S05]  /*aea00*/  PRMT R4, R22, 0x7773, RZ ;  /* 0x0000777316047816 */ /* 0x000fca00000000ff */
[----:B------:R0:W-:Y:S01]  /*aea10*/  @P1 STG.E.U8 desc[UR32][R20.64], R4 ;  /* 0x0000000414001986 */ /* 0x0001e2000c101120 */
[C---:B------:R-:W-:Y:S02]  /*aea20*/  LOP3.LUT P5, RZ, R19.reuse, 0x80000000, RZ, 0xc0, !PT ;  /* 0x8000000013ff7812 */ /* 0x040fe400078ac0ff */
[----:B------:R-:W-:Y:S02]  /*aea30*/  LOP3.LUT P6, RZ, R19, 0x40000000, RZ, 0xc0, !PT ;  /* 0x4000000013ff7812 */ /* 0x000fe400078cc0ff */
[----:B0-----:R-:W-:-:S05]  /*aea40*/  PRMT R4, R23, 0x7772, RZ ;  /* 0x0000777217047816 */ /* 0x001fca00000000ff */
[----:B------:R0:W-:Y:S01]  /*aea50*/  @P2 STG.E.U8 desc[UR32][R2.64], R4 ;  /* 0x0000000402002986 */ /* 0x0001e2000c101120 */
[----:B------:R-:W-:Y:S02]  /*aea60*/  LOP3.LUT P4, RZ, R19, 0x20000000, RZ, 0xc0, !PT ;  /* 0x2000000013ff7812 */ /* 0x000fe4000788c0ff */
[----:B0-----:R-:W-:-:S05]  /*aea70*/  PRMT R4, R23, 0x7773, RZ ;  /* 0x0000777317047816 */ /* 0x001fca00000000ff */
[----:B--2---:R0:W-:Y:S04]  /*aea80*/  @P3 STG.E.U8 desc[UR32][R26.64], R4 ;  /* 0x000000041a003986 */ /* 0x0041e8000c101120 */
[----:B0-----:R-:W2:Y:S04]  /*aea90*/  LDL.LU.64 R26, [R1+0xfc8] ;  /* 0x000fc800011a7983 */ /* 0x001ea80000300a00 */
[----:B------:R-:W4:Y:S01]  /*aeaa0*/  LDL.LU.64 R2, [R1+0xfd8] ;  /* 0x000fd80001027983 */ /* 0x000f220000300a00 */
[C---:B---3--:R-:W-:Y:S02]  /*aeab0*/  PRMT R4, R8.reuse, 0x7770, RZ ;  /* 0x0000777008047816 */ /* 0x048fe400000000ff */
[----:B------:R-:W-:-:S03]  /*aeac0*/  PRMT R5, R8, 0x7771, RZ ;  /* 0x0000777108057816 */ /* 0x000fc600000000ff */
[----:B------:R-:W-:Y:S04]  /*aead0*/  @P5 STG.E.U8 desc[UR32][R24.64], R4 ;  /* 0x0000000418005986 */ /* 0x000fe8000c101120 */
[----:B------:R0:W-:Y:S01]  /*aeae0*/  @P6 STG.E.U8 desc[UR32][R28.64], R5 ;  /* 0x000000051c006986 */ /* 0x0001e2000c101120 */
[C---:B------:R-:W-:Y:S02]  /*aeaf0*/  PRMT R18, R9.reuse, 0x7771, RZ ;  /* 0x0000777109127816 */ /* 0x040fe400000000ff */
[----:B0-----:R-:W-:-:S05]  /*aeb00*/  PRMT R5, R9, 0x7770, RZ ;  /* 0x0000777009057816 */ /* 0x001fca00000000ff */
[----:B------:R0:W-:Y:S04]  /*aeb10*/  @P4 STG.E.U8 desc[UR32][R10.64], R5 ;  /* 0x000000050a004986 */ /* 0x0001e8000c101120 */
[----:B0-----:R-:W3:Y:S04]  /*aeb20*/  LDL.LU.64 R10, [R1+0x2460] ;  /* 0x00246000010a7983 */ /* 0x001ee80000300a00 */
[----:B------:R-:W4:Y:S04]  /*aeb30*/  LDL.LU.64 R20, [R1+0xfe0] ;  /* 0x000fe00001147983 */ /* 0x000f280000300a00 */
[----:B------:R-:W4:Y:S04]  /*aeb40*/  LDL.LU.64 R22, [R1+0xfe8] ;  /* 0x000fe80001167983 */ /* 0x000f280000300a00 */
[----:B------:R-:W4:Y:S04]  /*aeb50*/  LDL.LU.64 R24, [R1+0xff0] ;  /* 0x000ff00001187983 */ /* 0x000f280000300a00 */
[----:B------:R-:W4:Y:S04]  /*aeb60*/  LDL.LU.64 R28, [R1+0x1008] ;  /* 0x00100800011c7983 */ /* 0x000f280000300a00 */
[----:B------:R0:W-:Y:S04]  /*aeb70*/  STL.64 [R1+0x2448], R8 ;  /* 0x0024480801007387 */ /* 0x0001e80000100a00 */
[----:B0-----:R-:W2:Y:S01]  /*aeb80*/  LDL.LU.64 R8, [R1+0xfc0] ;  /* 0x000fc00001087983 */ /* 0x001ea20000300a00 */
[----:B------:R-:W-:-:S02]  /*aeb90*/  LOP3.LUT P0, RZ, R19, 0x10000000, RZ, 0xc0, !PT ;  /* 0x1000000013ff7812 */ /* 0x000fc4000780c0ff */
[C---:B------:R-:W-:Y:S02]  /*aeba0*/  LOP3.LUT P1, RZ, R19.reuse, 0x8000000, RZ, 0xc0, !PT ;  /* 0x0800000013ff7812 */ /* 0x040fe4000782c0ff */
[C---:B------:R-:W-:Y:S02]  /*aebb0*/  LOP3.LUT P2, RZ, R19.reuse, 0x4000000, RZ, 0xc0, !PT ;  /* 0x0400000013ff7812 */ /* 0x040fe4000784c0ff */
[C---:B------:R-:W-:Y:S02]  /*aebc0*/  LOP3.LUT P3, RZ, R19.reuse, 0x2000000, RZ, 0xc0, !PT ;  /* 0x0200000013ff7812 */ /* 0x040fe4000786c0ff */
[----:B------:R-:W-:-:S05]  /*aebd0*/  LOP3.LUT P5, RZ, R19, 0x800000, RZ, 0xc0, !PT ;  /* 0x0080000013ff7812 */ /* 0x000fca00078ac0ff */
[----:B--2---:R3:W-:Y:S02]  /*aebe0*/  @P0 STG.E.U8 desc[UR32][R8.64], R18 ;  /* 0x0000001208000986 */ /* 0x0047e4000c101120 */
[----:B---3--:R-:W-:-:S05]  /*aebf0*/  PRMT R18, R10, 0x7770, RZ ;  /* 0x000077700a127816 */ /* 0x008fca00000000ff */
[----:B------:R0:W-:Y:S02]  /*aec00*/  @P1 STG.E.U8 desc[UR32][R26.64], R18 ;  /* 0x000000121a001986 */ /* 0x0001e4000c101120 */
[----:B0-----:R-:W-:Y:S02]  /*aec10*/  PRMT R18, R10, 0x7771, RZ ;  /* 0x000077710a127816 */ /* 0x001fe400000000ff */
[----:B------:R-:W2:Y:S04]  /*aec20*/  LDL.LU.64 R26, [R1+0x1018] ;  /* 0x00101800011a7983 */ /* 0x000ea80000300a00 */
[----:B------:R0:W-:Y:S04]  /*aec30*/  @P2 STG.E.U8 desc[UR32][R12.64], R18 ;  /* 0x000000120c002986 */ /* 0x0001e8000c101120 */
[----:B0-----:R-:W3:Y:S01]  /*aec40*/  LDL.LU.64 R12, [R1+0x2458] ;  /* 0x00245800010c7983 */ /* 0x001ee20000300a00 */
[----:B------:R-:W-:-:S02]  /*aec50*/  P2R R4, PR, RZ, 0x20 ;  /* 0x00000020ff047803 */ /* 0x000fc40000000000 */
[C---:B------:R-:W-:Y:S01]  /*aec60*/  LOP3.LUT P5, RZ, R19.reuse, 0x1000000, RZ, 0xc0, !PT ;  /* 0x0100000013ff7812 */ /* 0x040fe200078ac0ff */
[----:B------:R-:W2:Y:S01]  /*aec70*/  LDL.LU.64 R8, [R1+0x1020] ;  /* 0x0010200001087983 */ /* 0x000ea20000300a00 */
[----:B------:R-:W-:Y:S02]  /*aec80*/  LOP3.LUT P4, RZ, R19, 0x10000, RZ, 0xc0, !PT ;  /* 0x0001000013ff7812 */ /* 0x000fe4000788c0ff */
[----:B------:R-:W-:Y:S02]  /*aec90*/  PRMT R18, R11, 0x7770, RZ ;  /* 0x000077700b127816 */ /* 0x000fe400000000ff */
[----:B------:R-:W-:Y:S02]  /*aeca0*/  P2R R5, PR, RZ, 0x10 ;  /* 0x00000010ff057803 */ /* 0x000fe40000000000 */
[----:B------:R-:W-:Y:S01]  /*aecb0*/  LOP3.LUT P4, RZ, R19, 0x20000, RZ, 0xc0, !PT ;  /* 0x0002000013ff7812 */ /* 0x000fe2000788c0ff */
[----:B----4-:R0:W-:Y:S03]  /*aecc0*/  @P3 STG.E.U8 desc[UR32][R2.64], R18 ;  /* 0x0000001202003986 */ /* 0x0101e6000c101120 */
[----:B------:R-:W-:-:S02]  /*aecd0*/  P2R R6, PR, RZ, 0x10 ;  /* 0x00000010ff067803 */ /* 0x000fc40000000000 */
[----:B------:R-:W-:Y:S02]  /*aece0*/  LOP3.LUT P4, RZ, R19, 0x40000, RZ, 0xc0, !PT ;  /* 0x0004000013ff7812 */ /* 0x000fe4000788c0ff */
[----:B0-----:R-:W-:Y:S01]  /*aecf0*/  PRMT R18, R11, 0x7771, RZ ;  /* 0x000077710b127816 */ /* 0x001fe200000000ff */
[----:B------:R-:W4:Y:S01]  /*aed00*/  LDL.LU.64 R2, [R1+0x1030] ;  /* 0x0010300001027983 */ /* 0x000f220000300a00 */
[----:B------:R-:W-:-:S03]  /*aed10*/  P2R R7, PR, RZ, 0x10 ;  /* 0x00000010ff077803 */ /* 0x000fc60000000000 */
[----:B------:R0:W-:Y:S01]  /*aed20*/  @P5 STG.E.U8 desc[UR32][R20.64], R18 ;  /* 0x0000001214005986 */ /* 0x0001e2000c101120 */
[----:B------:R-:W-:Y:S02]  /*aed30*/  ISETP.NE.AND P5, PT, R4, RZ, PT ;  /* 0x000000ff0400720c */ /* 0x000fe40003fa5270 */
[C---:B------:R-:W-:Y:S02]  /*aed40*/  LOP3.LUT P4, RZ, R19.reuse, 0x80000, RZ, 0xc0, !PT ;  /* 0x0008000013ff7812 */ /* 0x040fe4000788c0ff */
[C---:B------:R-:W-:Y:S02]  /*aed50*/  LOP3.LUT P6, RZ, R19.reuse, 0x400000, RZ, 0xc0, !PT ;  /* 0x0040000013ff7812 */ /* 0x040fe400078cc0ff */
[----:B------:R-:W-:Y:S02]  /*aed60*/  P2R R16, PR, RZ, 0x10 ;  /* 0x00000010ff107803 */ /* 0x000fe40000000000 */
[----:B------:R-:W-:Y:S01]  /*aed70*/  LOP3.LUT P4, RZ, R19, 0x100000, RZ, 0xc0, !PT ;  /* 0x0010000013ff7812 */ /* 0x000fe2000788c0ff */
[----:B0-----:R-:W4:Y:S03]  /*aed80*/  LDL.LU.64 R20, [R1+0x1048] ;  /* 0x0010480001147983 */ /* 0x001f260000300a00 */
[----:B------:R-:W-:-:S02]  /*aed90*/  P2R R17, PR, RZ, 0x10 ;  /* 0x00000010ff117803 */ /* 0x000fc40000000000 */
[----:B------:R-:W-:Y:S02]  /*aeda0*/  LOP3.LUT P4, RZ, R19, 0x200000, RZ, 0xc0, !PT ;  /* 0x0020000013ff7812 */ /* 0x000fe4000788c0ff */
[----:B---3--:R-:W-:-:S05]  /*aedb0*/  PRMT R4, R12, 0x7770, RZ ;  /* 0x000077700c047816 */ /* 0x008fca00000000ff */
[----:B------:R0:W-:Y:S02]  /*aedc0*/  @P5 STG.E.U8 desc[UR32][R22.64], R4 ;  /* 0x0000000416005986 */ /* 0x0001e4000c101120 */
[----:B0-----:R-:W-:Y:S02]  /*aedd0*/  PRMT R4, R12, 0x7771, RZ ;  /* 0x000077710c047816 */ /* 0x001fe400000000ff */
[----:B------:R-:W3:Y:S04]  /*aede0*/  LDL.LU.64 R22, [R1+0x1058] ;  /* 0x0010580001167983 */ /* 0x000ee80000300a00 */
[----:B------:R0:W-:Y:S02]  /*aedf0*/  @P6 STG.E.U8 desc[UR32][R24.64], R4 ;  /* 0x0000000418006986 */ /* 0x0001e4000c101120 */
[----:B0-----:R-:W-:-:S02]  /*aee00*/  PRMT R4, R13, 0x7770, RZ ;  /* 0x000077700d047816 */ /* 0x001fc400000000ff */
[----:B------:R-:W3:Y:S04]  /*aee10*/  LDL.LU.64 R24, [R1+0x1050] ;  /* 0x0010500001187983 */ /* 0x000ee80000300a00 */
[----:B------:R0:W-:Y:S04]  /*aee20*/  @P4 STG.E.U8 desc[UR32][R14.64], R4 ;  /* 0x000000040e004986 */ /* 0x0001e8000c101120 */
[----:B0-----:R-:W2:Y:S01]  /*aee30*/  LDL.LU.64 R14, [R1+0x2450] ;  /* 0x00245000010e7983 */ /* 0x001ea20000300a00 */
[----:B------:R-:W-:Y:S02]  /*aee40*/  ISETP.NE.AND P4, PT, R17, RZ, PT ;  /* 0x000000ff1100720c */ /* 0x000fe40003f85270 */
[----:B------:R-:W-:-:S11]  /*aee50*/  PRMT R4, R13, 0x7771, RZ ;  /* 0x000077710d047816 */ /* 0x000fd600000000ff */
[----:B------:R0:W-:Y:S01]  /*aee60*/  @P4 STG.E.U8 desc[UR32][R28.64], R4 ;  /* 0x000000041c004986 */ /* 0x0001e2000c101120 */
[----:B------:R-:W-:-:S03]  /*aee70*/  ISETP.NE.AND P4, PT, R16, RZ, PT ;  /* 0x000000ff1000720c */ /* 0x000fc60003f85270 */
[----:B0-----:R-:W3:Y:S04]  /*aee80*/  LDL.LU.64 R28, [R1+0x1028] ;  /* 0x00102800011c7983 */ /* 0x001ee80000300a00 */
[----:B------:R-:W3:Y:S01]  /*aee90*/  LDL.LU.64 R16, [R1+0x1040] ;  /* 0x0010400001107983 */ /* 0x000ee20000300a00 */
[----:B--2---:R-:W-:-:S05]  /*aeea0*/  PRMT R4, R14, 0x7770, RZ ;  /* 0x000077700e047816 */ /* 0x004fca00000000ff */
[----:B------:R0:W-:Y:S01]  /*aeeb0*/  @P4 STG.E.U8 desc[UR32][R26.64], R4 ;  /* 0x000000041a004986 */ /* 0x0001e2000c101120 */
[----:B------:R-:W-:Y:S02]  /*aeec0*/  ISETP.NE.AND P4, PT, R7, RZ, PT ;  /* 0x000000ff0700720c */ /* 0x000fe40003f85270 */
[----:B0-----:R-:W-:Y:S01]  /*aeed0*/  PRMT R4, R14, 0x7771, RZ ;  /* 0x000077710e047816 */ /* 0x001fe200000000ff */
[----:B------:R-:W2:Y:S10]  /*aeee0*/  LDL.LU.64 R26, [R1+0x1010] ;  /* 0x00101000011a7983 */ /* 0x000eb40000300a00 */
[----:B------:R0:W-:Y:S01]  /*aeef0*/  @P4 STG.E.U8 desc[UR32][R8.64], R4 ;  /* 0x0000000408004986 */ /* 0x0001e2000c101120 */
[----:B------:R-:W-:-:S03]  /*aef00*/  ISETP.NE.AND P4, PT, R6, RZ, PT ;  /* 0x000000ff0600720c */ /* 0x000fc60003f85270 */
[----:B0-----:R-:W3:Y:S04]  /*aef10*/  LDL.LU.64 R8, [R1+0x2448] ;  /* 0x0024480001087983 */ /* 0x001ee80000300a00 */
[----:B------:R-:W2:Y:S01]  /*aef20*/  LDL.LU.64 R6, [R1+0x1038] ;  /* 0x0010380001067983 */ /* 0x000ea20000300a00 */
[----:B------:R-:W-:-:S05]  /*aef30*/  PRMT R4, R15, 0x7770, RZ ;  /* 0x000077700f047816 */ /* 0x000fca00000000ff */
[----:B----4-:R0:W-:Y:S04]  /*aef40*/  @P4 STG.E.U8 desc[UR32][R2.64], R4 ;  /* 0x0000000402004986 */ /* 0x0101e8000c101120 */
[----:B0-----:R-:W4:Y:S01]  /*aef50*/  LDL.LU.64 R2, [R1+0x2440] ;  /* 0x0024400001027983 */ /* 0x001f220000300a00 */
[----:B------:R-:W-:Y:S02]  /*aef60*/  ISETP.NE.AND P4, PT, R5, RZ, PT ;  /* 0x000000ff0500720c */ /* 0x000fe40003f85270 */
[----:B------:R-:W-:Y:S02]  /*aef70*/  LOP3.LUT P0, RZ, R19, 0x8000, RZ, 0xc0, !PT ;  /* 0x0000800013ff7812 */ /* 0x000fe4000780c0ff */
[----:B------:R-:W-:Y:S02]  /*aef80*/  PRMT R4, R15, 0x7771, RZ ;  /* 0x000077710f047816 */ /* 0x000fe400000000ff */
[----:B------:R-:W-:-:S02]  /*aef90*/  LOP3.LUT P1, RZ, R19, 0x4000, RZ, 0xc0, !PT ;  /* 0x0000400013ff7812 */ /* 0x000fc4000782c0ff */
[C---:B------:R-:W-:Y:S02]  /*aefa0*/  LOP3.LUT P2, RZ, R19.reuse, 0x2000, RZ, 0xc0, !PT ;  /* 0x0000200013ff7812 */ /* 0x040fe4000784c0ff */
[C---:B------:R-:W-:Y:S02]  /*aefb0*/  LOP3.LUT P3, RZ, R19.reuse, 0x1000, RZ, 0xc0, !PT ;  /* 0x0000100013ff7812 */ /* 0x040fe4000786c0ff */
[C---:B------:R-:W-:Y:S02]  /*aefc0*/  LOP3.LUT P5, RZ, R19.reuse, 0x800, RZ, 0xc0, !PT ;  /* 0x0000080013ff7812 */ /* 0x040fe400078ac0ff */
[----:B------:R-:W-:Y:S01]  /*aefd0*/  LOP3.LUT P6, RZ, R19, 0x400, RZ, 0xc0, !PT ;  /* 0x0000040013ff7812 */ /* 0x000fe200078cc0ff */
[----:B--2---:R3:W-:Y:S02]  /*aefe0*/  @P4 STG.E.U8 desc[UR32][R6.64], R4 ;  /* 0x0000000406004986 */ /* 0x0047e4000c101120 */
[C---:B---3--:R-:W-:Y:S02]  /*aeff0*/  PRMT R4, R8.reuse, 0x7772, RZ ;  /* 0x0000777208047816 */ /* 0x048fe400000000ff */
[----:B------:R-:W-:-:S03]  /*af000*/  PRMT R8, R8, 0x7773, RZ ;  /* 0x0000777308087816 */ /* 0x000fc600000000ff */
[----:B------:R0:W-:Y:S01]  /*af010*/  @P0 STG.E.U8 desc[UR32][R16.64], R4 ;  /* 0x0000000410000986 */ /* 0x0001e2000c101120 */
[----:B------:R-:W-:Y:S02]  /*af020*/  PRMT R6, R10, 0x7772, RZ ;  /* 0x000077720a067816 */ /* 0x000fe400000000ff */
[----:B----4-:R-:W-:Y:S01]  /*af030*/  LOP3.LUT P4, RZ, R3, 0x40000000, RZ, 0xc0, !PT ;  /* 0x4000000003ff7812 */ /* 0x010fe2000788c0ff */
[----:B------:R-:W-:Y:S01]  /*af040*/  @P1 STG.E.U8 desc[UR32][R20.64], R8 ;  /* 0x0000000814001986 */ /* 0x000fe2000c101120 */
[C---:B0-----:R-:W-:Y:S02]  /*af050*/  PRMT R4, R9.reuse, 0x7772, RZ ;  /* 0x0000777209047816 */ /* 0x041fe400000000ff */
[----:B------:R-:W-:-:S03]  /*af060*/  PRMT R9, R9, 0x7773, RZ ;  /* 0x0000777309097816 */ /* 0x000fc600000000ff */
[----:B------:R-:W-:Y:S04]  /*af070*/  @P2 STG.E.U8 desc[UR32][R22.64], R4 ;  /* 0x0000000416002986 */ /* 0x000fe8000c101120 */
[----:B------:R0:W-:Y:S04]  /*af080*/  @P3 STG.E.U8 desc[UR32][R24.64], R9 ;  /* 0x0000000918003986 */ /* 0x0001e8000c101120 */
[----:B------:R1:W-:Y:S01]  /*af090*/  @P5 STG.E.U8 desc[UR32][R28.64], R6 ;  /* 0x000000061c005986 */ /* 0x0003e2000c101120 */
[----:B------:R-:W-:Y:S02]  /*af0a0*/  LOP3.LUT P3, RZ, R19, 0x10, RZ, 0xc0, !PT ;  /* 0x0000001013ff7812 */ /* 0x000fe4000786c0ff */
[----:B------:R-:W-:Y:S01]  /*af0b0*/  PRMT R10, R10, 0x7773, RZ ;  /* 0x000077730a0a7816 */ /* 0x000fe200000000ff */
[----:B0-----:R-:W2:Y:S01]  /*af0c0*/  LDL.LU.64 R24, [R1+0x1070] ;  /* 0x0010700001187983 */ /* 0x001ea20000300a00 */
[----:B-1----:R-:W-:-:S03]  /*af0d0*/  P2R R6, PR, RZ, 0x10 ;  /* 0x00000010ff067803 */ /* 0x002fc60000000000 */
[----:B------:R-:W3:Y:S01]  /*af0e0*/  LDL.LU.64 R20, [R1+0x1078] ;  /* 0x0010780001147983 */ /* 0x000ee20000300a00 */
[----:B------:R-:W-:Y:S02]  /*af0f0*/  LOP3.LUT P4, RZ, R3, 0x80000000, RZ, 0xc0, !PT ;  /* 0x8000000003ff7812 */ /* 0x000fe4000788c0ff */
[----:B------:R-:W-:Y:S01]  /*af100*/  P2R R4, PR, RZ, 0x8 ;  /* 0x00000008ff047803 */ /* 0x000fe20000000000 */
[----:B------:R-:W4:Y:S01]  /*af110*/  LDL.LU.64 R22, [R1+0x1080] ;  /* 0x0010800001167983 */ /* 0x000f220000300a00 */
[----:B------:R-:W-:Y:S02]  /*af120*/  P2R R7, PR, RZ, 0x10 ;  /* 0x00000010ff077803 */ /* 0x000fe40000000000 */
[C---:B------:R-:W-:Y:S01]  /*af130*/  LOP3.LUT P4, RZ, R19.reuse, 0x1, RZ, 0xc0, !PT ;  /* 0x0000000113ff7812 */ /* 0x040fe2000788c0ff */
[----:B------:R0:W-:Y:S03]  /*af140*/  @P6 STG.E.U8 desc[UR32][R26.64], R10 ;  /* 0x0000000a1a006986 */ /* 0x0001e6000c101120 */
[----:B------:R-:W-:Y:S01]  /*af150*/  P2R R8, PR, RZ, 0x10 ;  /* 0x00000010ff087803 */ /* 0x000fe20000000000 */
[----:B------:R-:W4:Y:S01]  /*af160*/  LDL.LU.64 R28, [R1+0x1060] ;  /* 0x00106000011c7983 */ /* 0x000f220000300a00 */
[----:B------:R-:W-:-:S02]  /*af170*/  LOP3.LUT P4, RZ, R19, 0x2, RZ, 0xc0, !PT ;  /* 0x0000000213ff7812 */ /* 0x000fc4000788c0ff */
[C---:B------:R-:W-:Y:S02]  /*af180*/  LOP3.LUT P3, RZ, R19.reuse, 0x20, RZ, 0xc0, !PT ;  /* 0x0000002013ff7812 */ /* 0x040fe4000786c0ff */
[----:B------:R-:W-:Y:S02]  /*af190*/  P2R R9, PR, RZ, 0x10 ;  /* 0x00000010ff097803 */ /* 0x000fe40000000000 */
[C---:B------:R-:W-:Y:S01]  /*af1a0*/  LOP3.LUT P4, RZ, R19.reuse, 0x4, RZ, 0xc0, !PT ;  /* 0x0000000413ff7812 */ /* 0x040fe2000788c0ff */
[----:B0-----:R-:W4:Y:S01]  /*af1b0*/  LDL.LU.64 R26, [R1+0xff8] ;  /* 0x000ff800011a7983 */ /* 0x001f220000300a00 */
[----:B------:R-:W-:Y:S02]  /*af1c0*/  P2R R5, PR, RZ, 0x8 ;  /* 0x00000008ff057803 */ /* 0x000fe40000000000 */
[----:B------:R-:W-:Y:S01]  /*af1d0*/  P2R R10, PR, RZ, 0x10 ;  /* 0x00000010ff0a7803 */ /* 0x000fe20000000000 */
[----:B------:R0:W-:Y:S01]  /*af1e0*/  STL.64 [R1+0x2438], R6 ;  /* 0x0024380601007387 */ /* 0x0001e20000100a00 */
[----:B------:R-:W-:-:S02]  /*af1f0*/  LOP3.LUT P0, RZ, R19, 0x200, RZ, 0xc0, !PT ;  /* 0x0000020013ff7812 */ /* 0x000fc4000780c0ff */
[C---:B------:R-:W-:Y:S02]  /*af200*/  LOP3.LUT P1, RZ, R19.reuse, 0x100, RZ, 0xc0, !PT ;  /* 0x0000010013ff7812 */ /* 0x040fe4000782c0ff */
[C---:B------:R-:W-:Y:S02]  /*af210*/  LOP3.LUT P2, RZ, R19.reuse, 0x80, RZ, 0xc0, !PT ;  /* 0x0000008013ff7812 */ /* 0x040fe4000784c0ff */
[C---:B------:R-:W-:Y:S02]  /*af220*/  LOP3.LUT P3, RZ, R19.reuse, 0x40, RZ, 0xc0, !PT ;  /* 0x0000004013ff7812 */ /* 0x040fe4000786c0ff */
[----:B------:R-:W-:Y:S01]  /*af230*/  LOP3.LUT P4, RZ, R19, 0x8, RZ, 0xc0, !PT ;  /* 0x0000000813ff7812 */ /* 0x000fe2000788c0ff */
[----:B0-----:R-:W4:Y:S04]  /*af240*/  LDL.LU.64 R6, [R1+0xf60] ;  /* 0x000f600001067983 */ /* 0x001f280000300a00 */
[----:B------:R-:W2:Y:S01]  /*af250*/  LDL.LU.64 R18, [R1+0x1068] ;  /* 0x0010680001127983 */ /* 0x000ea20000300a00 */
[----:B------:R-:W-:-:S02]  /*af260*/  PRMT R16, R11, 0x7772, RZ ;  /* 0x000077720b107816 */ /* 0x000fc400000000ff */
[----:B------:R-:W-:-:S03]  /*af270*/  PRMT R11, R11, 0x7773, RZ ;  /* 0x000077730b0b7816 */ /* 0x000fc600000000ff */
[----:B--2---:R-:W-:Y:S04]  /*af280*/  @P0 STG.E.U8 desc[UR32][R18.64], R16 ;  /* 0x0000001012000986 */ /* 0x004fe8000c101120 */
[----:B------:R0:W-:Y:S02]  /*af290*/  @P1 STG.E.U8 desc[UR32][R24.64], R11 ;  /* 0x0000000b18001986 */ /* 0x0001e4000c101120 */
[C---:B0-----:R-:W-:Y:S02]  /*af2a0*/  PRMT R11, R12.reuse, 0x7772, RZ ;  /* 0x000077720c0b7816 */ /* 0x041fe400000000ff */
[----:B------:R-:W2:Y:S01]  /*af2b0*/  LDL.LU.64 R24, [R1+0xf18] ;  /* 0x000f180001187983 */ /* 0x000ea20000300a00 */
[----:B------:R-:W-:-:S03]  /*af2c0*/  PRMT R12, R12, 0x7773, RZ ;  /* 0x000077730c0c7816 */ /* 0x000fc600000000ff */
[----:B---3--:R0:W-:Y:S04]  /*af2d0*/  @P2 STG.E.U8 desc[UR32][R20.64], R11 ;  /* 0x0000000b14002986 */ /* 0x0081e8000c101120 */
[----:B----4-:R1:W-:Y:S01]  /*af2e0*/  @P3 STG.E.U8 desc[UR32][R22.64], R12 ;  /* 0x0000000c16003986 */ /* 0x0103e2000c101120 */
[----:B------:R-:W-:Y:S02]  /*af2f0*/  ISETP.NE.AND P3, PT, R5, RZ, PT ;  /* 0x000000ff0500720c */ /* 0x000fe40003f65270 */
[C---:B------:R-:W-:Y:S01]  /*af300*/  PRMT R5, R13.reuse, 0x7772, RZ ;  /* 0x000077720d057816 */ /* 0x040fe200000000ff */
[----:B------:R-:W3:Y:S01]  /*af310*/  LDL.LU.64 R16, [R1+0x10c0] ;  /* 0x0010c00001107983 */ /* 0x000ee20000300a00 */
[----:B------:R-:W-:-:S03]  /*af320*/  PRMT R13, R13, 0x7773, RZ ;  /* 0x000077730d0d7816 */ /* 0x000fc600000000ff */
[----:B------:R-:W4:Y:S04]  /*af330*/  LDL.LU.64 R18, [R1+0x10b8] ;  /* 0x0010b80001127983 */ /* 0x000f280000300a00 */
[----:B0-----:R-:W4:Y:S04]  /*af340*/  LDL.LU.64 R20, [R1+0x10b0] ;  /* 0x0010b00001147983 */ /* 0x001f280000300a00 */
[----:B------:R-:W-:Y:S01]  /*af350*/  @P3 STG.E.U8 desc[UR32][R28.64], R5 ;  /* 0x000000051c003986 */ /* 0x000fe2000c101120 */
[----:B------:R-:W-:Y:S02]  /*af360*/  ISETP.NE.AND P3, PT, R4, RZ, PT ;  /* 0x000000ff0400720c */ /* 0x000fe40003f65270 */
[----:B------:R-:W-:Y:S01]  /*af370*/  PRMT R4, R14, 0x7772, RZ ;  /* 0x000077720e047816 */ /* 0x000fe200000000ff */
[----:B-1----:R-:W4:Y:S10]  /*af380*/  LDL.LU.64 R22, [R1+0x10a8] ;  /* 0x0010a80001167983 */ /* 0x002f340000300a00 */
[----:B------:R0:W-:Y:S04]  /*af390*/  @P3 STG.E.U8 desc[UR32][R26.64], R13 ;  /* 0x0000000d1a003986 */ /* 0x0001e8000c101120 */
[----:B------:R1:W-:Y:S04]  /*af3a0*/  @P4 STG.E.U8 desc[UR32][R6.64], R4 ;  /* 0x0000000406004986 */ /* 0x0003e8000c101120 */
[----:B0-----:R-:W3:Y:S04]  /*af3b0*/  LDL.LU.64 R12, [R1+0x10c8] ;  /* 0x0010c800010c7983 */ /* 0x001ee80000300a00 */
[----:B------:R-:W4:Y:S04]  /*af3c0*/  LDL.LU.64 R28, [R1+0x10a0] ;  /* 0x0010a000011c7983 */ /* 0x000f280000300a00 */
[----:B------:R-:W4:Y:S04]  /*af3d0*/  LDL.LU.64 R26, [R1+0x1098] ;  /* 0x00109800011a7983 */ /* 0x000f280000300a00 */
[----:B-1----:R-:W3:Y:S04]  /*af3e0*/  LDL.LU.64 R6, [R1+0x2438] ;  /* 0x0024380001067983 */ /* 0x002ee80000300a00 */
[----:B------:R-:W2:Y:S01]  /*af3f0*/  LDL.LU.64 R4, [R1+0xf50] ;  /* 0x000f500001047983 */ /* 0x000ea20000300a00 */
[----:B------:R-:W-:-:S03]  /*af400*/  ISETP.NE.AND P4, PT, R10, RZ, PT ;  /* 0x000000ff0a00720c */ /* 0x000fc60003f85270 */
[----:B------:R-:W4:Y:S01]  /*af410*/  LDL.LU.64 R10, [R1+0xf30] ;  /* 0x000f3000010a7983 */ /* 0x000f220000300a00 */
[----:B------:R-:W-:Y:S02]  /*af420*/  PRMT R14, R14, 0x7773, RZ ;  /* 0x000077730e0e7816 */ /* 0x000fe400000000ff */
[C---:B------:R-:W-:Y:S02]  /*af430*/  LOP3.LUT P5, RZ, R3.reuse, 0x20000000, RZ, 0xc0, !PT ;  /* 0x2000000003ff7812 */ /* 0x040fe400078ac0ff */
[C---:B------:R-:W-:Y:S02]  /*af440*/  LOP3.LUT P0, RZ, R3.reuse, 0x10000000, RZ, 0xc0, !PT ;  /* 0x1000000003ff7812 */ /* 0x040fe4000780c0ff */
[C---:B------:R-:W-:Y:S02]  /*af450*/  LOP3.LUT P6, RZ, R3.reuse, 0x8000000, RZ, 0xc0, !PT ;  /* 0x0800000003ff7812 */ /* 0x040fe400078cc0ff */
[C---:B------:R-:W-:Y:S02]  /*af460*/  LOP3.LUT P1, RZ, R3.reuse, 0x4000000, RZ, 0xc0, !PT ;  /* 0x0400000003ff7812 */ /* 0x040fe4000782c0ff */
[----:B------:R-:W-:Y:S01]  /*af470*/  LOP3.LUT P2, RZ, R3, 0x2000000, RZ, 0xc0, !PT ;  /* 0x0200000003ff7812 */ /* 0x000fe2000784c0ff */
[----:B--2---:R0:W-:Y:S01]  /*af480*/  @P4 STG.E.U8 desc[UR32][R4.64], R14 ;  /* 0x0000000e04004986 */ /* 0x0041e2000c101120 */
[----:B------:R-:W-:-:S02]  /*af490*/  ISETP.NE.AND P4, PT, R9, RZ, PT ;  /* 0x000000ff0900720c */ /* 0x000fc40003f85270 */
[----:B0-----:R-:W-:-:S11]  /*af4a0*/  PRMT R4, R15, 0x7772, RZ ;  /* 0x000077720f047816 */ /* 0x001fd600000000ff */
[----:B----4-:R-:W-:Y:S01]  /*af4b0*/  @P4 STG.E.U8 desc[UR32][R10.64], R4 ;  /* 0x000000040a004986 */ /* 0x010fe2000c101120 */
[----:B------:R-:W-:-:S03]  /*af4c0*/  ISETP.NE.AND P4, PT, R8, RZ, PT ;  /* 0x000000ff0800720c */ /* 0x000fc60003f85270 */
[----:B------:R-:W0:Y:S01]  /*af4d0*/  LDS.128 R8, [R0] ;  /* 0x0000000000087984 */ /* 0x000e220000000c00 */
[----:B------:R-:W-:-:S09]  /*af4e0*/  PRMT R15, R15, 0x7773, RZ ;  /* 0x000077730f0f7816 */ /* 0x000fd200000000ff */
[----:B------:R1:W-:Y:S01]  /*af4f0*/  @P4 STG.E.U8 desc[UR32][R24.64], R15 ;  /* 0x0000000f18004986 */ /* 0x0003e2000c101120 */
[----:B---3--:R-:W-:-:S03]  /*af500*/  ISETP.NE.AND P4, PT, R7, RZ, PT ;  /* 0x000000ff0700720c */ /* 0x008fc60003f85270 */
[----:B-1----:R-:W2:Y:S01]  /*af510*/  LDL.LU.64 R24, [R1+0x1090] ;  /* 0x0010900001187983 */ /* 0x002ea20000300a00 */
[----:B0-----:R-:W-:-:S09]  /*af520*/  PRMT R4, R8, 0x7770, RZ ;  /* 0x0000777008047816 */ /* 0x001fd200000000ff */
[----:B------:R0:W-:Y:S01]  /*af530*/  @P4 STG.E.U8 desc[UR32][R12.64], R4 ;  /* 0x000000040c004986 */ /* 0x0001e2000c101120 */
[----:B------:R-:W-:Y:S02]  /*af540*/  ISETP.NE.AND P4, PT, R6, RZ, PT ;  /* 0x000000ff0600720c */ /* 0x000fe40003f85270 */
[----:B0-----:R-:W-:-:S11]  /*af550*/  PRMT R4, R8, 0x7771, RZ ;  /* 0x0000777108047816 */ /* 0x001fd600000000ff */
[----:B------:R0:W-:Y:S02]  /*af560*/  @P4 STG.E.U8 desc[UR32][R16.64], R4 ;  /* 0x0000000410004986 */ /* 0x0001e4000c101120 */
[----:B0-----:R-:W-:-:S05]  /*af570*/  PRMT R4, R9, 0x7770, RZ ;  /* 0x0000777009047816 */ /* 0x001fca00000000ff */
[----:B------:R0:W-:Y:S02]  /*af580*/  @P5 STG.E.U8 desc[UR32][R18.64], R4 ;  /* 0x0000000412005986 */ /* 0x0001e4000c101120 */
[----:B0-----:R-:W-:-:S05]  /*af590*/  PRMT R4, R9, 0x7771, RZ ;  /* 0x0000777109047816 */ /* 0x001fca00000000ff */
[----:B------:R0:W-:Y:S01]  /*af5a0*/  @P0 STG.E.U8 desc[UR32][R20.64], R4 ;  /* 0x0000000414000986 */ /* 0x0001e2000c101120 */
[----:B------:R-:W-:Y:S02]  /*af5b0*/  LOP3.LUT P4, RZ, R3, 0x80000, RZ, 0xc0, !PT ;  /* 0x0008000003ff7812 */ /* 0x000fe4000788c0ff */
[----:B0-----:R-:W-:-:S05]  /*af5c0*/  PRMT R4, R10, 0x7770, RZ ;  /* 0x000077700a047816 */ /* 0x001fca00000000ff */
[----:B------:R0:W-:Y:S01]  /*af5d0*/  @P6 STG.E.U8 desc[UR32][R22.64], R4 ;  /* 0x0000000416006986 */ /* 0x0001e2000c101120 */
[----:B------:R-:W-:-:S03]  /*af5e0*/  P2R R13, PR, RZ, 0x10 ;  /* 0x00000010ff0d7803 */ /* 0x000fc60000000000 */
[----:B------:R-:W-:Y:S01]  /*af5f0*/  STL.64 [R1+0x2428], R8 ;  /* 0x0024280801007387 */ /* 0x000fe20000100a00 */
[----:B------:R-:W-:Y:S02]  /*af600*/  LOP3.LUT P4, RZ, R3, 0x100000, RZ, 0xc0, !PT ;  /* 0x0010000003ff7812 */ /* 0x000fe4000788c0ff */
[----:B0-----:R-:W-:-:S05]  /*af610*/  PRMT R4, R10, 0x7771, RZ ;  /* 0x000077710a047816 */ /* 0x001fca00000000ff */
[----:B------:R0:W-:Y:S01]  /*af620*/  @P1 STG.E.U8 desc[UR32][R28.64], R4 ;  /* 0x000000041c001986 */ /* 0x0001e2000c101120 */
[----:B------:R-:W-:Y:S02]  /*af630*/  P2R R12, PR, RZ, 0x10 ;  /* 0x00000010ff0c7803 */ /* 0x000fe40000000000 */
[----:B0-----:R-:W-:Y:S01]  /*af640*/  PRMT R4, R11, 0x7770, RZ ;  /* 0x000077700b047816 */ /* 0x001fe200000000ff */
[----:B------:R-:W3:Y:S04]  /*af650*/  LDL.LU.64 R28, [R1+0x10e8] ;  /* 0x0010e800011c7983 */ /* 0x000ee80000300a00 */
[----:B------:R0:W-:Y:S04]  /*af660*/  @P2 STG.E.U8 desc[UR32][R26.64], R4 ;  /* 0x000000041a002986 */ /* 0x0001e8000c101120 */
[----:B0-----:R-:W4:Y:S04]  /*af670*/  LDL.LU.64 R26, [R1+0x10f0] ;  /* 0x0010f000011a7983 */ /* 0x001f280000300a00 */
[----:B------:R0:W-:Y:S04]  /*af680*/  STL.64 [R1+0x2430], R12 ;  /* 0x0024300c01007387 */ /* 0x0001e80000100a00 */
[----:B------:R1:W-:Y:S04]  /*af690*/  STL.64 [R1+0x2420], R10 ;  /* 0x0024200a01007387 */ /* 0x0003e80000100a00 */
[----:B0-----:R-:W4:Y:S01]  /*af6a0*/  LDL.LU.64 R12, [R1+0x10f8] ;  /* 0x0010f800010c7983 */ /* 0x001f220000300a00 */
[----:B------:R-:W-:-:S02]  /*af6b0*/  LOP3.LUT P3, RZ, R3, 0x1000000, RZ, 0xc0, !PT ;  /* 0x0100000003ff7812 */ /* 0x000fc4000786c0ff */
[----:B------:R-:W-:Y:S01]  /*af6c0*/  PRMT R4, R11, 0x7771, RZ ;  /* 0x000077710b047816 */ /* 0x000fe200000000ff */
[----:B------:R-:W4:Y:S01]  /*af6d0*/  LDL.LU.64 R8, [R1+0x1108] ;  /* 0x0011080001087983 */ /* 0x000f220000300a00 */
[C---:B------:R-:W-:Y:S02]  /*af6e0*/  LOP3.LUT P0, RZ, R3.reuse, 0x800000, RZ, 0xc0, !PT ;  /* 0x0080000003ff7812 */ /* 0x040fe4000780c0ff */
[C---:B------:R-:W-:Y:S01]  /*af6f0*/  LOP3.LUT P5, RZ, R3.reuse, 0x400000, RZ, 0xc0, !PT ;  /* 0x0040000003ff7812 */ /* 0x040fe200078ac0ff */
[----:B-1----:R-:W4:Y:S01]  /*af700*/  LDL.LU.64 R10, [R1+0x1110] ;  /* 0x00111000010a7983 */ /* 0x002f220000300a00 */
[----:B------:R-:W-:-:S03]  /*af710*/  LOP3.LUT P4, RZ, R3, 0x200000, RZ, 0xc0, !PT ;  /* 0x0020000003ff7812 */ /* 0x000fc6000788c0ff */
[----:B------:R-:W4:Y:S04]  /*af720*/  LDL.LU.64 R20, [R1+0x1128] ;  /* 0x0011280001147983 */ /* 0x000f280000300a00 */
[----:B------:R-:W4:Y:S04]  /*af730*/  LDL.LU.64 R22, [R1+0x1138] ;  /* 0x0011380001167983 */ /* 0x000f280000300a00 */
[----:B--2---:R0:W-:Y:S04]  /*af740*/  @P3 STG.E.U8 desc[UR32][R24.64], R4 ;  /* 0x0000000418003986 */ /* 0x0041e8000c101120 */
[----:B------:R-:W1:Y:S04]  /*af750*/  LDS.128 R4, [R0+0x400] ;  /* 0x0004000000047984 */ /* 0x000e680000000c00 */
[----:B0-----:R-:W2:Y:S01]  /*af760*/  LDL.LU.64 R24, [R1+0x1148] ;  /* 0x0011480001187983 */ /* 0x001ea20000300a00 */
[----:B-1----:R-:W-:-:S05]  /*af770*/  PRMT R0, R4, 0x7770, RZ ;  /* 0x0000777004007816 */ /* 0x002fca00000000ff */
[----:B---3--:R0:W-:Y:S02]  /*af780*/  @P0 STG.E.U8 desc[UR32][R28.64], R0 ;  /* 0x000000001c000986 */ /* 0x0081e4000c101120 */
[----:B0-----:R-:W-:Y:S02]  /*af790*/  PRMT R0, R4, 0x7771, RZ ;  /* 0x0000777104007816 */ /* 0x001fe400000000ff */
[----:B------:R-:W3:Y:S04]  /*af7a0*/  LDL.LU.64 R28, [R1+0x1150] ;  /* 0x00115000011c7983 */ /* 0x000ee80000300a00 */
[----:B----4-:R0:W-:Y:S02]  /*af7b0*/  @P5 STG.E.U8 desc[UR32][R26.64], R0 ;  /* 0x000000001a005986 */ /* 0x0101e4000c101120 */
[----:B0-----:R-:W-:-:S02]  /*af7c0*/  PRMT R0, R5, 0x7770, RZ ;  /* 0x0000777005007816 */ /* 0x001fc400000000ff */
[----:B------:R-:W4:Y:S04]  /*af7d0*/  LDL.LU.64 R26, [R1+0x1160] ;  /* 0x00116000011a7983 */ /* 0x000f280000300a00 */
[----:B------:R0:W-:Y:S04]  /*af7e0*/  @P4 STG.E.U8 desc[UR32][R12.64], R0 ;  /* 0x000000000c004986 */ /* 0x0001e8000c101120 */
[----:B0-----:R-:W2:Y:S01]  /*af7f0*/  LDL.LU.64 R12, [R1+0x2430] ;  /* 0x00243000010c7983 */ /* 0x001ea20000300a00 */
[----:B------:R-:W-:-:S03]  /*af800*/  PRMT R0, R5, 0x7771, RZ ;  /* 0x0000777105007816 */ /* 0x000fc600000000ff */
[----:B------:R0:W-:Y:S04]  /*af810*/  STL.64 [R1+0x2418], R4 ;  /* 0x0024180401007387 */ /* 0x0001e80000100a00 */
[----:B0-----:R-:W3:Y:S01]  /*af820*/  LDL.LU.64 R4, [R1+0x1120] ;  /* 0x0011200001047983 */ /* 0x001ee20000300a00 */
[----:B------:R-:W-:-:S04]  /*af830*/  LOP3.LUT P3, RZ, R3, 0x1000, RZ, 0xc0, !PT ;  /* 0x0000100003ff7812 */ /* 0x000fc8000786c0ff */
[----:B------:R-:W-:Y:S02]  /*af840*/  P2R R14, PR, RZ, 0x8 ;  /* 0x00000008ff0e7803 */ /* 0x000fe40000000000 */
[----:B------:R-:W-:-:S04]  /*af850*/  LOP3.LUT P3, RZ, R3, 0x2000, RZ, 0xc0, !PT ;  /* 0x0000200003ff7812 */ /* 0x000fc8000786c0ff */
[----:B------:R-:W-:Y:S02]  /*af860*/  P2R R15, PR, RZ, 0x8 ;  /* 0x00000008ff0f7803 */ /* 0x000fe40000000000 */
[----:B------:R-:W-:-:S04]  /*af870*/  LOP3.LUT P3, RZ, R3, 0x4000, RZ, 0xc0, !PT ;  /* 0x0000400003ff7812 */ /* 0x000fc8000786c0ff */
[----:B------:R-:W-:Y:S02]  /*af880*/  P2R R16, PR, RZ, 0x8 ;  /* 0x00000008ff107803 */ /* 0x000fe40000000000 */
[----:B------:R-:W-:-:S04]  /*af890*/  LOP3.LUT P3, RZ, R3, 0x8000, RZ, 0xc0, !PT ;  /* 0x0000800003ff7812 */ /* 0x000fc8000786c0ff */
[----:B------:R-:W-:Y:S02]  /*af8a0*/  P2R R17, PR, RZ, 0x8 ;  /* 0x00000008ff117803 */ /* 0x000fe40000000000 */
[----:B------:R-:W-:Y:S02]  /*af8b0*/  LOP3.LUT P3, RZ, R3, 0x10000, RZ, 0xc0, !PT ;  /* 0x0001000003ff7812 */ /* 0x000fe4000786c0ff */
[----:B--2---:R-:W-:-:S13]  /*af8c0*/  ISETP.NE.AND P4, PT, R12, RZ, PT ;  /* 0x000000ff0c00720c */ /* 0x004fda0003f85270 */
[----:B------:R0:W-:Y:S04]  /*af8d0*/  @P4 STG.E.U8 desc[UR32][R8.64], R0 ;  /* 0x0000000008004986 */ /* 0x0001e8000c101120 */
[----:B0-----:R-:W2:Y:S01]  /*af8e0*/  LDL.LU.64 R8, [R1+0x2428] ;  /* 0x0024280001087983 */ /* 0x001ea20000300a00 */
[----:B------:R-:W-:Y:S02]  /*af8f0*/  ISETP.NE.AND P4, PT, R13, RZ, PT ;  /* 0x000000ff0d00720c */ /* 0x000fe40003f85270 */
[----:B------:R-:W-:-:S11]  /*af900*/  PRMT R0, R6, 0x7770, RZ ;  /* 0x0000777006007816 */ /* 0x000fd600000000ff */
[----:B------:R0:W-:Y:S04]  /*af910*/  @P4 STG.E.U8 desc[UR32][R10.64], R0 ;  /* 0x000000000a004986 */ /* 0x0001e8000c101120 */
[----:B0-----:R-:W4:Y:S01]  /*af920*/  LDL.LU.64 R10, [R1+0x1168] ;  /* 0x00116800010a7983 */ /* 0x001f220000300a00 */
[----:B------:R-:W-:Y:S02]  /*af930*/  P2R R18, PR, RZ, 0x8 ;  /* 0x00000008ff127803 */ /* 0x000fe40000000000 */
[----:B------:R-:W-:-:S04]  /*af940*/  LOP3.LUT P3, RZ, R3, 0x20000, RZ, 0xc0, !PT ;  /* 0x0002000003ff7812 */ /* 0x000fc8000786c0ff */
[----:B------:R-:W-:Y:S02]  /*af950*/  P2R R19, PR, RZ, 0x8 ;  /* 0x00000008ff137803 */ /* 0x000fe40000000000 */
[----:B------:R-:W-:Y:S02]  /*af960*/  LOP3.LUT P3, RZ, R3, 0x40000, RZ, 0xc0, !PT ;  /* 0x0004000003ff7812 */ /* 0x000fe4000786c0ff */
[----:B------:R-:W-:-:S11]  /*af970*/  PRMT R0, R6, 0x7771, RZ ;  /* 0x0000777106007816 */ /* 0x000fd600000000ff */
[----:B---3--:R0:W-:Y:S01]  /*af980*/  @P3 STG.E.U8 desc[UR32][R4.64], R0 ;  /* 0x0000000004003986 */ /* 0x0081e2000c101120 */
[----:B------:R-:W-:Y:S02]  /*af990*/  ISETP.NE.AND P3, PT, R19, RZ, PT ;  /* 0x000000ff1300720c */ /* 0x000fe40003f65270 */
[----:B0-----:R-:W-:Y:S01]  /*af9a0*/  PRMT R0, R7, 0x7770, RZ ;  /* 0x0000777007007816 */ /* 0x001fe200000000ff */
[----:B------:R-:W3:Y:S10]  /*af9b0*/  LDL.LU.64 R4, [R1+0x1178] ;  /* 0x0011780001047983 */ /* 0x000ef40000300a00 */
[----:B------:R0:W-:Y:S01]  /*af9c0*/  @P3 STG.E.U8 desc[UR32][R20.64], R0 ;  /* 0x0000000014003986 */ /* 0x0001e2000c101120 */
[----:B------:R-:W-:-:S03]  /*af9d0*/  ISETP.NE.AND P3, PT, R18, RZ, PT ;  /* 0x000000ff1200720c */ /* 0x000fc60003f65270 */
[----:B------:R-:W3:Y:S01]  /*af9e0*/  LDL.LU.64 R18, [R1+0x1130] ;  /* 0x0011300001127983 */ /* 0x000ee20000300a00 */
[----:B0-----:R-:W-:-:S09]  /*af9f0*/  PRMT R0, R7, 0x7771, RZ ;  /* 0x0000777107007816 */ /* 0x001fd200000000ff */
[----:B------:R2:W-:Y:S01]  /*afa00*/  @P3 STG.E.U8 desc[UR32][R22.64], R0 ;  /* 0x0000000016003986 */ /* 0x0005e2000c101120 */
[----:B------:R-:W-:Y:S02]  /*afa10*/  ISETP.NE.AND P3, PT, R17, RZ, PT ;  /* 0x000000ff1100720c */ /* 0x000fe40003f65270 */
[----:B--2---:R-:W-:-:S11]  /*afa20*/  PRMT R0, R8, 0x7772, RZ ;  /* 0x0000777208007816 */ /* 0x004fd600000000ff */
[----:B------:R0:W-:Y:S01]  /*afa30*/  @P3 STG.E.U8 desc[UR32][R24.64], R0 ;  /* 0x0000000018003986 */ /* 0x0001e2000c101120 */
[----:B------:R-:W-:Y:S02]  /*afa40*/  ISETP.NE.AND P3, PT, R16, RZ, PT ;  /* 0x000000ff1000720c */ /* 0x000fe40003f65270 */
[----:B------:R-:W-:Y:S01]  /*afa50*/  PRMT R8, R8, 0x7773, RZ ;  /* 0x0000777308087816 */ /* 0x000fe200000000ff */
[----:B------:R-:W2:Y:S04]  /*afa60*/  LDL.LU.64 R16, [R1+0x1140] ;  /* 0x0011400001107983 */ /* 0x000ea80000300a00 */
[----:B------:R-:W2:Y:S01]  /*afa70*/  LDL.LU.64 R12, [R1+0x1118] ;  /* 0x00111800010c7983 */ /* 0x000ea20000300a00 */
[----:B0-----:R-:W-:-:S03]  /*afa80*/  PRMT R0, R9, 0x7772, RZ ;  /* 0x0000777209007816 */ /* 0x001fc600000000ff */
[----:B------:R-:W2:Y:S04]  /*afa90*/  LDL.LU.64 R20, [R1+0x1100] ;  /* 0x0011000001147983 */ /* 0x000ea80000300a00 */
[----:B------:R0:W-:Y:S01]  /*afaa0*/  @P3 STG.E.U8 desc[UR32][R28.64], R8 ;  /* 0x000000081c003986 */ /* 0x0001e2000c101120 */
[----:B------:R-:W-:Y:S02]  /*afab0*/  ISETP.NE.AND P3, PT, R15, RZ, PT ;  /* 0x000000ff0f00720c */ /* 0x000fe40003f65270 */
[----:B------:R-:W-:Y:S01]  /*afac0*/  PRMT R9, R9, 0x7773, RZ ;  /* 0x0000777309097816 */ /* 0x000fe200000000ff */
[----:B------:R-:W2:Y:S04]  /*afad0*/  LDL.LU.64 R22, [R1+0x10e0] ;  /* 0x0010e00001167983 */ /* 0x000ea80000300a00 */
[----:B------:R-:W2:Y:S04]  /*afae0*/  LDL.LU.64 R24, [R1+0x10d8] ;  /* 0x0010d80001187983 */ /* 0x000ea80000300a00 */
[----:B0-----:R-:W2:Y:S04]  /*afaf0*/  LDL.LU.64 R28, [R1+0x10d0] ;  /* 0x0010d000011c7983 */ /* 0x001ea80000300a00 */
[----:B----4-:R0:W-:Y:S01]  /*afb00*/  @P3 STG.E.U8 desc[UR32][R26.64], R0 ;  /* 0x000000001a003986 */ /* 0x0101e2000c101120 */
[----:B------:R-:W-:-:S03]  /*afb10*/  ISETP.NE.AND P3, PT, R14, RZ, PT ;  /* 0x000000ff0e00720c */ /* 0x000fc60003f65270 */
[----:B0-----:R-:W4:Y:S04]  /*afb20*/  LDL.LU.64 R26, [R1+0x1088] ;  /* 0x00108800011a7983 */ /* 0x001f280000300a00 */
[----:B------:R-:W2:Y:S06]  /*afb30*/  LDL.LU.64 R14, [R1+0x1158] ;  /* 0x00115800010e7983 */ /* 0x000eac0000300a00 */
[----:B------:R0:W-:Y:S04]  /*afb40*/  @P3 STG.E.U8 desc[UR32][R10.64], R9 ;  /* 0x000000090a003986 */ /* 0x0001e8000c101120 */
[----:B0-----:R-:W3:Y:S01]  /*afb50*/  LDL.LU.64 R10, [R1+0x2420] ;  /* 0x00242000010a7983 */ /* 0x001ee20000300a00 */
[----:B------:R-:W-:-:S03]  /*afb60*/  LOP3.LUT P2, RZ, R3, 0x800, RZ, 0xc0, !PT ;  /* 0x0000080003ff7812 */ /* 0x000fc6000784c0ff */
[----:B------:R-:W4:Y:S01]  /*afb70*/  LDL.LU.64 R8, [R1+0x1170] ;  /* 0x0011700001087983 */ /* 0x000f220000300a00 */
[----:B------:R-:W-:Y:S02]  /*afb80*/  LOP3.LUT P1, RZ, R3, 0x400, RZ, 0xc0, !PT ;  /* 0x0000040003ff7812 */ /* 0x000fe4000782c0ff */
[----:B---3--:R-:W-:-:S07]  /*afb90*/  PRMT R0, R10, 0x7772, RZ ;  /* 0x000077720a007816 */ /* 0x008fce00000000ff */
[----:B------:R0:W-:Y:S04]  /*afba0*/  @P2 STG.E.U8 desc[UR32][R4.64], R0 ;  /* 0x0000000004002986 */ /* 0x0001e8000c101120 */
[----:B0-----:R-:W3:Y:S01]  /*afbb0*/  LDL.LU.64 R4, [R1+0x2418] ;  /* 0x0024180001047983 */ /* 0x001ee20000300a00 */
[C---:B------:R-:W-:Y:S02]  /*afbc0*/  LOP3.LUT P0, RZ, R3.reuse, 0x200, RZ, 0xc0, !PT ;  /* 0x0000020003ff7812 */ /* 0x040fe4000780c0ff */
[C---:B------:R-:W-:Y:S02]  /*afbd0*/  LOP3.LUT P6, RZ, R3.reuse, 0x100, RZ, 0xc0, !PT ;  /* 0x0000010003ff7812 */ /* 0x040fe400078cc0ff */
[----:B------:R-:W-:Y:S02]  /*afbe0*/  LOP3.LUT P5, RZ, R3, 0x80, RZ, 0xc0, !PT ;  /* 0x0000008003ff7812 */ /* 0x000fe400078ac0ff */
[----:B------:R-:W-:-:S02]  /*afbf0*/  PRMT R10, R10, 0x7773, RZ ;  /* 0x000077730a0a7816 */ /* 0x000fc400000000ff */
[----:B------:R-:W-:Y:S02]  /*afc00*/  LOP3.LUT P4, RZ, R3, 0x40, RZ, 0xc0, !PT ;  /* 0x0000004003ff7812 */ /* 0x000fe4000788c0ff */
[C---:B------:R-:W-:Y:S01]  /*afc10*/  PRMT R3, R11.reuse, 0x7772, RZ ;  /* 0x000077720b037816 */ /* 0x040fe200000000ff */
[----:B----4-:R0:W-:Y:S01]  /*afc20*/  @P1 STG.E.U8 desc[UR32][R8.64], R10 ;  /* 0x0000000a08001986 */ /* 0x0101e2000c101120 */
[----:B------:R-:W-:Y:S02]  /*afc30*/  PRMT R11, R11, 0x7773, RZ ;  /* 0x000077730b0b7816 */ /* 0x000fe400000000ff */
[C---:B------:R-:W-:Y:S01]  /*afc40*/  LOP3.LUT P3, RZ, R2.reuse, 0x40000000, RZ, 0xc0, !PT ;  /* 0x4000000002ff7812 */ /* 0x040fe2000786c0ff */
[----:B--2---:R1:W-:Y:S01]  /*afc50*/  @P0 STG.E.U8 desc[UR32][R14.64], R3 ;  /* 0x000000030e000986 */ /* 0x0043e2000c101120 */
[C---:B------:R-:W-:Y:S02]  /*afc60*/  LOP3.LUT P2, RZ, R2.reuse, 0x20000000, RZ, 0xc0, !PT ;  /* 0x2000000002ff7812 */ /* 0x040fe4000784c0ff */
[C---:B------:R-:W-:Y:S01]  /*afc70*/  LOP3.LUT P1, RZ, R2.reuse, 0x10000000, RZ, 0xc0, !PT ;  /* 0x1000000002ff7812 */ /* 0x040fe2000782c0ff */
[----:B------:R1:W-:Y:S01]  /*afc80*/  @P6 STG.E.U8 desc[UR32][R16.64], R11 ;  /* 0x0000000b10006986 */ /* 0x0003e2000c101120 */
[----:B------:R-:W-:-:S02]  /*afc90*/  LOP3.LUT P0, RZ, R2, 0x8000000, RZ, 0xc0, !PT ;  /* 0x0800000002ff7812 */ /* 0x000fc4000780c0ff */
[----:B------:R-:W-:Y:S02]  /*afca0*/  LOP3.LUT P6, RZ, R2, 0x4000000, RZ, 0xc0, !PT ;  /* 0x0400000002ff7812 */ /* 0x000fe400078cc0ff */
[C---:B------:R-:W-:Y:S02]  /*afcb0*/  PRMT R0, R6.reuse, 0x7772, RZ ;  /* 0x0000777206007816 */ /* 0x040fe400000000ff */
[----:B------:R-:W-:Y:S02]  /*afcc0*/  PRMT R6, R6, 0x7773, RZ ;  /* 0x0000777306067816 */ /* 0x000fe400000000ff */
[C---:B0-----:R-:W-:Y:S02]  /*afcd0*/  PRMT R9, R7.reuse, 0x7772, RZ ;  /* 0x0000777207097816 */ /* 0x041fe400000000ff */
[----:B------:R-:W-:Y:S02]  /*afce0*/  PRMT R7, R7, 0x7773, RZ ;  /* 0x0000777307077816 */ /* 0x000fe400000000ff */
[----:B---3--:R-:W-:-:S02]  /*afcf0*/  PRMT R8, R4, 0x7772, RZ ;  /* 0x0000777204087816 */ /* 0x008fc400000000ff */
[----:B------:R-:W-:-:S03]  /*afd00*/  PRMT R4, R4, 0x7773, RZ ;  /* 0x0000777304047816 */ /* 0x000fc600000000ff */
[----:B------:R1:W-:Y:S01]  /*afd10*/  @P5 STG.E.U8 desc[UR32][R18.64], R8 ;  /* 0x0000000812005986 */ /* 0x0003e2000c101120 */
[----:B------:R-:W-:Y:S02]  /*afd20*/  LOP3.LUT P5, RZ, R2, 0x2000000, RZ, 0xc0, !PT ;  /* 0x0200000002ff7812 */ /* 0x000fe400078ac0ff */
[C---:B------:R-:W-:Y:S02]  /*afd30*/  PRMT R2, R5.reuse, 0x7772, RZ ;  /* 0x0000777205027816 */ /* 0x040fe400000000ff */
[----:B------:R-:W-:Y:S01]  /*afd40*/  PRMT R5, R5, 0x7773, RZ ;  /* 0x0000777305057816 */ /* 0x000fe200000000ff */
[----:B------:R1:W-:Y:S04]  /*afd50*/  @P4 STG.E.U8 desc[UR32][R12.64], R4 ;  /* 0x000000040c004986 */ /* 0x0003e8000c101120 */
[----:B------:R1:W-:Y:S04]  /*afd60*/  @P3 STG.E.U8 desc[UR32][R20.64], R2 ;  /* 0x0000000214003986 */ /* 0x0003e8000c101120 */
[----:B------:R1:W-:Y:S04]  /*afd70*/  @P2 STG.E.U8 desc[UR32][R22.64], R5 ;  /* 0x0000000516002986 */ /* 0x0003e8000c101120 */
[----:B------:R1:W-:Y:S04]  /*afd80*/  @P1 STG.E.U8 desc[UR32][R24.64], R0 ;  /* 0x0000000018001986 */ /* 0x0003e8000c101120 */
[----:B------:R1:W-:Y:S04]  /*afd90*/  @P0 STG.E.U8 desc[UR32][R28.64], R6 ;  /* 0x000000061c000986 */ /* 0x0003e8000c101120 */
[----:B------:R1:W-:Y:S01]  /*afda0*/  @P6 STG.E.U8 desc[UR32][R26.64], R9 ;  /* 0x000000091a006986 */ /* 0x0003e2000c101120 */
[----:B------:R-:W-:Y:S05]  /*afdb0*/  @!P5 EXIT ;  /* 0x000000000000d94d */ /* 0x000fea0003800000 */
[----:B-1----:R-:W2:Y:S04]  /*afdc0*/  LDL.LU.64 R26, [R1+0xf00] ;  /* 0x000f0000011a7983 */ /* 0x002ea80000300a00 */
[----:B--2---:R-:W-:Y:S01]  /*afdd0*/  STG.E.U8 desc[UR32][R26.64], R7 ;  /* 0x000000071a007986 */ /* 0x004fe2000c101120 */
[----:B------:R-:W-:Y:S05]  /*afde0*/  EXIT ;  /* 0x000000000000794d */ /* 0x000fea0003800000 */
.L_x_3:
[----:B------:R-:W-:-:S00]  /*afdf0*/  BRA `(.L_x_3) ;  /* 0xfffffffc00fc7947 */ /* 0x000fc0000383ffff */
[----:B------:R-:W-:-:S00]  /*afe00*/  NOP ;  /* 0x0000000000007918 */ /* 0x000fc00000000000 */
[----:B------:R-:W-:-:S00]  /*afe10*/  NOP ;  /* 0x0000000000007918 */ /* 0x000fc00000000000 */
[----:B------:R-:W-:-:S00]  /*afe20*/  NOP ;  /* 0x0000000000007918 */ /* 0x000fc00000000000 */
[----:B------:R-:W-:-:S00]  /*afe30*/  NOP ;  /* 0x0000000000007918 */ /* 0x000fc00000000000 */
[----:B------:R-:W-:-:S00]  /*afe40*/  NOP ;  /* 0x0000000000007918 */ /* 0x000fc00000000000 */
[----:B------:R-:W-:-:S00]  /*afe50*/  NOP ;  /* 0x0000000000007918 */ /* 0x000fc00000000000 */
[----:B------:R-:W-:-:S00]  /*afe60*/  NOP ;  /* 0x0000000000007918 */ /* 0x000fc00000000000 */
[----:B------:R-:W-:-:S00]  /*afe70*/  NOP ;  /* 0x0000000000007918 */ /* 0x000fc00000000000 */
.L_x_4:


//--------------------- .nv.shared.matmul_kernel  --------------------------
	.section	.nv.shared.matmul_kernel,"aw",@nobits
	.sectionflags	@""
	.align	16
	.zero		1024


//--------------------- .nv.shared.reserved.0     --------------------------
	.section	.nv.shared.reserved.0,"aw",@nobits
	.weak		__nv_reservedSMEM_offset_0_alias
	.size		__nv_reservedSMEM_offset_0_alias, 0, 0
	.other		__nv_reservedSMEM_offset_0_alias,@"STO_CUDA_RESERVED_SHARED STV_DEFAULT"
__nv_reservedSMEM_offset_0_alias:
	.zero		0


//--------------------- .nv.constant0.matmul_kernel --------------------------
	.section	.nv.constant0.matmul_kernel,"a",@progbits
	.sectionflags	@""
	.align	4
.nv.constant0.matmul_kernel:
	.zero		608


//--------------------- SYMBOLS --------------------------

	.type		.nv.reservedSmem.offset0,@object
	.size		.nv.reservedSmem.offset0,0x4
